// auto-generated by cutlass_sweep.conv — config: {"arch": "sm_100", "cluster_m": 2, "cluster_n": 1, "conv_kind": "dgrad", "dtype": "tf32", "ndim": 3, "tile_k": 64, "tile_m": 128, "tile_n": 128}
#include "cutlass/cutlass.h"
#include "cute/tensor.hpp"
#include "cutlass/kernel_hardware_info.hpp"
#include "cutlass/conv/convolution.h"
#include "cutlass/conv/dispatch_policy.hpp"
#include "cutlass/conv/collective/collective_builder.hpp"
#include "cutlass/conv/kernel/conv_universal.hpp"
#include "cutlass/conv/device/conv_universal_adapter.hpp"
#include "cutlass/epilogue/collective/collective_builder.hpp"

using namespace cute;
using Elem = cutlass::tfloat32_t;
using Acc  = float;
using LayoutAB = cutlass::layout::TensorNDHWC;
using LayoutC  = cutlass::layout::TensorNDHWC;
constexpr auto ConvOp = cutlass::conv::Operator::kDgrad;
using TileShape    = Shape<_128, _128, Shape<_64>>;
using ClusterShape = Shape<_2, _1, _1>;

using CollectiveEpilogue = typename cutlass::epilogue::collective::CollectiveBuilder<
    cutlass::arch::Sm100, cutlass::arch::OpClassTensorOp,
    TileShape, ClusterShape,
    cutlass::epilogue::collective::EpilogueTileAuto,
    Acc, Acc,
    Elem, LayoutC, 128 / cutlass::sizeof_bits<Elem>::value,
    Elem, LayoutC, 128 / cutlass::sizeof_bits<Elem>::value,
    cutlass::epilogue::collective::EpilogueScheduleAuto
  >::CollectiveOp;

using CollectiveMainloop = typename cutlass::conv::collective::CollectiveBuilder<
    cutlass::arch::Sm100, cutlass::arch::OpClassTensorOp, ConvOp,
    Elem, LayoutAB, 128 / cutlass::sizeof_bits<Elem>::value,
    Elem, LayoutAB, 128 / cutlass::sizeof_bits<Elem>::value,
    Acc,
    TileShape, ClusterShape,
    cutlass::conv::collective::StageCountAutoCarveout<
        static_cast<int>(sizeof(typename CollectiveEpilogue::SharedStorage))>,
    cutlass::conv::collective::KernelScheduleAuto
  >::CollectiveOp;

using ProblemShape = cutlass::conv::ConvProblemShape<
    ConvOp, CollectiveMainloop::DispatchPolicy::NumSpatialDimensions>;
using ConvKernel = cutlass::conv::kernel::ConvUniversal<
    ProblemShape, CollectiveMainloop, CollectiveEpilogue>;
using Conv = cutlass::conv::device::ConvUniversalAdapter<ConvKernel>;

auto* _anchor = &cutlass::device_kernel<ConvKernel>;


// ===== COMPILED SASS (sm_100a) =====

	.target	sm_100a

	.elftype	@"ET_EXEC"


//--------------------- .note.nv.tkinfo           --------------------------
	.section	.note.nv.tkinfo,"",@"SHT_NOTE"
	.sectionflags	@"SHF_NOTE_NV_TKINFO"
	.tkinfo
        /*0018*/ 	.word	0x00000002
        /*0030*/ 	.string	""
        /*0030*/ 	.string	"ptxas"
        /*0030*/ 	.string	"Cuda compilation tools, release 13.0, V13.0.88"
        /*0030*/ 	.string	"Build cuda_13.0.r13.0/compiler.36424714_0"
        /*0030*/ 	.string	"-arch sm_100a -m 64 "



//--------------------- .note.nv.cuinfo           --------------------------
	.section	.note.nv.cuinfo,"",@"SHT_NOTE"
	.sectionflags	@"SHF_NOTE_NV_CUINFO"
        /*0018*/ 	.short	0x0002
        /*001a*/ 	.short	0x0064
        /*001c*/ 	.short	0x0082
	.zero		2


//--------------------- .nv.info                  --------------------------
	.section	.nv.info,"",@"SHT_CUDA_INFO"
	.align	4


	//----- nvinfo : EIATTR_REGCOUNT
	.align		4
        /*0000*/ 	.byte	0x04, 0x2f
        /*0002*/ 	.short	(.L_19 - .L_18)
	.align		4
.L_18:
        /*0004*/ 	.word	index@(_ZN7cutlass13device_kernelINS_4conv6kernel13ConvUniversalINS1_16ConvProblemShapeILNS1_8OperatorE1ELi3EEENS1_10collective14CollectiveConvINS1_47MainloopSm100TmaUmmaWarpSpecializedImplicitGemmILS5_1ELi6ELi3ELi1ELi2EN4cute5tupleIJNSA_1CILi2EEENSC_ILi1EEESE_EEEEENSB_IJNSC_ILi128EEESH_NSB_IJNSC_ILi64EEEEEEEEENS_10tfloat32_tESL_NSA_8TiledMMAINSA_8MMA_AtomIJNSA_23SM100_MMA_TF32_2x1SM_SSISL_SL_fLi128ELi128ELNSA_4UMMA5MajorE0ELSQ_1ELNSP_7ScaleInE0ELSR_0EEEEEENSA_6LayoutINSB_IJSE_SE_SE_EEENSB_IJNSC_ILi0EEESW_SW_EEEEENSB_IJNSA_10UnderscoreESZ_SZ_EEEEENS7_6detail27Sm100ImplicitGemmTileTraitsINSA_25SM100_TMA_2SM_LOAD_IM2COLENSA_14ComposedLayoutINSA_7SwizzleILi3ELi4ELi3EEENSA_18smem_ptr_flag_bitsILi32EEENSU_INSB_IJNSC_ILi8EEENSC_ILi32EEEEEENSB_IJS1B_SE_EEEEEEEvEENS13_INSA_18SM100_TMA_2SM_LOADENS15_INS16_ILi2ELi5ELi2EEES19_NSU_INSB_IJS1B_NSC_ILi4EEEEEENSB_IJSE_S1B_EEEEEEEvEEEENS_8epilogue10collective18CollectiveEpilogueINS1Q_23Sm100TmaWarpSpecializedILi4ELi2ELi16ELb1ELb0EEEJNSB_IJSI_SH_SJ_EEENSB_IJNSU_ISI_SE_EENSU_INSB_IJNSC_ILi16EEESD_EEENSB_IJSE_SI_EEEEEEEESL_NSB_IJNSB_IJllllEEESE_SW_EEESL_S23_NS1Q_6fusion15FusionCallbacksIS1U_NS24_17LinearCombinationISL_fSL_fLNS_15FloatRoundStyleE2EEES1V_S21_JEEENSA_5SM1004TMEM4LOAD26SM100_TMEM_LOAD_32dp32b16xENSA_20SM90_TMA_LOAD_IM2COLENS15_INS16_ILi2ELi4ELi3EEES19_NSU_INSB_IJS1A_S1X_EEENSB_IJS1X_SE_EEEEEEENSA_39AutoVectorizingCopyWithAssumedAlignmentILi128EEENSA_21SM90_TMA_STORE_IM2COLES2J_S2L_S2L_EEEvvEEEEvNT_6ParamsE)
        /*0008*/ 	.word	0x00000060


	//----- nvinfo : EIATTR_FRAME_SIZE
	.align		4
.L_19:
        /*000c*/ 	.byte	0x04, 0x11
        /*000e*/ 	.short	(.L_21 - .L_20)
	.align		4
.L_20:
        /*0010*/ 	.word	index@($__internal_2_$__cuda_sm10x_tcgen05_guardrail_trap_unallocated_columns_being_dealloced)
        /*0014*/ 	.word	0x00000008


	//----- nvinfo : EIATTR_FRAME_SIZE
	.align		4
.L_21:
        /*0018*/ 	.byte	0x04, 0x11
        /*001a*/ 	.short	(.L_23 - .L_22)
	.align		4
.L_22:
        /*001c*/ 	.word	index@($__internal_1_$__cuda_sm10x_tcgen05_guardrail_trap_phase_invalid_during_alloc)
        /*0020*/ 	.word	0x00000008


	//----- nvinfo : EIATTR_FRAME_SIZE
	.align		4
.L_23:
        /*0024*/ 	.byte	0x04, 0x11
        /*0026*/ 	.short	(.L_25 - .L_24)
	.align		4
.L_24:
        /*0028*/ 	.word	index@($__internal_0_$__cuda_sm10x_tcgen05_guardrail_trap_col_being_dealloced_not_returned_by_alloc)
        /*002c*/ 	.word	0x00000008


	//----- nvinfo : EIATTR_FRAME_SIZE
	.align		4
.L_25:
        /*0030*/ 	.byte	0x04, 0x11
        /*0032*/ 	.short	(.L_27 - .L_26)
	.align		4
.L_26:
        /*0034*/ 	.word	index@(_ZN7cutlass13device_kernelINS_4conv6kernel13ConvUniversalINS1_16ConvProblemShapeILNS1_8OperatorE1ELi3EEENS1_10collective14CollectiveConvINS1_47MainloopSm100TmaUmmaWarpSpecializedImplicitGemmILS5_1ELi6ELi3ELi1ELi2EN4cute5tupleIJNSA_1CILi2EEENSC_ILi1EEESE_EEEEENSB_IJNSC_ILi128EEESH_NSB_IJNSC_ILi64EEEEEEEEENS_10tfloat32_tESL_NSA_8TiledMMAINSA_8MMA_AtomIJNSA_23SM100_MMA_TF32_2x1SM_SSISL_SL_fLi128ELi128ELNSA_4UMMA5MajorE0ELSQ_1ELNSP_7ScaleInE0ELSR_0EEEEEENSA_6LayoutINSB_IJSE_SE_SE_EEENSB_IJNSC_ILi0EEESW_SW_EEEEENSB_IJNSA_10UnderscoreESZ_SZ_EEEEENS7_6detail27Sm100ImplicitGemmTileTraitsINSA_25SM100_TMA_2SM_LOAD_IM2COLENSA_14ComposedLayoutINSA_7SwizzleILi3ELi4ELi3EEENSA_18smem_ptr_flag_bitsILi32EEENSU_INSB_IJNSC_ILi8EEENSC_ILi32EEEEEENSB_IJS1B_SE_EEEEEEEvEENS13_INSA_18SM100_TMA_2SM_LOADENS15_INS16_ILi2ELi5ELi2EEES19_NSU_INSB_IJS1B_NSC_ILi4EEEEEENSB_IJSE_S1B_EEEEEEEvEEEENS_8epilogue10collective18CollectiveEpilogueINS1Q_23Sm100TmaWarpSpecializedILi4ELi2ELi16ELb1ELb0EEEJNSB_IJSI_SH_SJ_EEENSB_IJNSU_ISI_SE_EENSU_INSB_IJNSC_ILi16EEESD_EEENSB_IJSE_SI_EEEEEEEESL_NSB_IJNSB_IJllllEEESE_SW_EEESL_S23_NS1Q_6fusion15FusionCallbacksIS1U_NS24_17LinearCombinationISL_fSL_fLNS_15FloatRoundStyleE2EEES1V_S21_JEEENSA_5SM1004TMEM4LOAD26SM100_TMEM_LOAD_32dp32b16xENSA_20SM90_TMA_LOAD_IM2COLENS15_INS16_ILi2ELi4ELi3EEES19_NSU_INSB_IJS1A_S1X_EEENSB_IJS1X_SE_EEEEEEENSA_39AutoVectorizingCopyWithAssumedAlignmentILi128EEENSA_21SM90_TMA_STORE_IM2COLES2J_S2L_S2L_EEEvvEEEEvNT_6ParamsE)
        /*0038*/ 	.word	0x00000008


	//----- nvinfo : EIATTR_MIN_STACK_SIZE
	.align		4
.L_27:
        /*003c*/ 	.byte	0x04, 0x12
        /*003e*/ 	.short	(.L_29 - .L_28)
	.align		4
.L_28:
        /*0040*/ 	.word	index@(_ZN7cutlass13device_kernelINS_4conv6kernel13ConvUniversalINS1_16ConvProblemShapeILNS1_8OperatorE1ELi3EEENS1_10collective14CollectiveConvINS1_47MainloopSm100TmaUmmaWarpSpecializedImplicitGemmILS5_1ELi6ELi3ELi1ELi2EN4cute5tupleIJNSA_1CILi2EEENSC_ILi1EEESE_EEEEENSB_IJNSC_ILi128EEESH_NSB_IJNSC_ILi64EEEEEEEEENS_10tfloat32_tESL_NSA_8TiledMMAINSA_8MMA_AtomIJNSA_23SM100_MMA_TF32_2x1SM_SSISL_SL_fLi128ELi128ELNSA_4UMMA5MajorE0ELSQ_1ELNSP_7ScaleInE0ELSR_0EEEEEENSA_6LayoutINSB_IJSE_SE_SE_EEENSB_IJNSC_ILi0EEESW_SW_EEEEENSB_IJNSA_10UnderscoreESZ_SZ_EEEEENS7_6detail27Sm100ImplicitGemmTileTraitsINSA_25SM100_TMA_2SM_LOAD_IM2COLENSA_14ComposedLayoutINSA_7SwizzleILi3ELi4ELi3EEENSA_18smem_ptr_flag_bitsILi32EEENSU_INSB_IJNSC_ILi8EEENSC_ILi32EEEEEENSB_IJS1B_SE_EEEEEEEvEENS13_INSA_18SM100_TMA_2SM_LOADENS15_INS16_ILi2ELi5ELi2EEES19_NSU_INSB_IJS1B_NSC_ILi4EEEEEENSB_IJSE_S1B_EEEEEEEvEEEENS_8epilogue10collective18CollectiveEpilogueINS1Q_23Sm100TmaWarpSpecializedILi4ELi2ELi16ELb1ELb0EEEJNSB_IJSI_SH_SJ_EEENSB_IJNSU_ISI_SE_EENSU_INSB_IJNSC_ILi16EEESD_EEENSB_IJSE_SI_EEEEEEEESL_NSB_IJNSB_IJllllEEESE_SW_EEESL_S23_NS1Q_6fusion15FusionCallbacksIS1U_NS24_17LinearCombinationISL_fSL_fLNS_15FloatRoundStyleE2EEES1V_S21_JEEENSA_5SM1004TMEM4LOAD26SM100_TMEM_LOAD_32dp32b16xENSA_20SM90_TMA_LOAD_IM2COLENS15_INS16_ILi2ELi4ELi3EEES19_NSU_INSB_IJS1A_S1X_EEENSB_IJS1X_SE_EEEEEEENSA_39AutoVectorizingCopyWithAssumedAlignmentILi128EEENSA_21SM90_TMA_STORE_IM2COLES2J_S2L_S2L_EEEvvEEEEvNT_6ParamsE)
        /*0044*/ 	.word	0x00000008
.L_29:


//--------------------- .nv.compat                --------------------------
	.section	.nv.compat,"",@"SHT_CUDA_COMPAT_INFO"
	.align	4
        /*0000*/ 	.byte	0x02, 0x09, 0x01, 0x00, 0x02, 0x02, 0x02, 0x00, 0x02, 0x05, 0x05, 0x00, 0x03, 0x07, 0x01, 0x01
        /*0010*/ 	.byte	0x02, 0x03, 0x01, 0x00, 0x02, 0x06, 0x01, 0x00, 0x04, 0x0b, 0x08, 0x00, 0x09, 0x00, 0x00, 0x00
        /*0020*/ 	.byte	0x00, 0x00, 0x00, 0x00


//--------------------- .nv.info._ZN7cutlass13device_kernelINS_4conv6kernel13ConvUniversalINS1_16ConvProblemShapeILNS1_8OperatorE1ELi3EEENS1_10collective14CollectiveConvINS1_47MainloopSm100TmaUmmaWarpSpecializedImplicitGemmILS5_1ELi6ELi3ELi1ELi2EN4cute5tupleIJNSA_1CILi2EEENSC_ILi1EEESE_EEEEENSB_IJNSC_ILi128EEESH_NSB_IJNSC_ILi64EEEEEEEEENS_10tfloat32_tESL_NSA_8TiledMMAINSA_8MMA_AtomIJNSA_23SM100_MMA_TF32_2x1SM_SSISL_SL_fLi128ELi128ELNSA_4UMMA5MajorE0ELSQ_1ELNSP_7ScaleInE0ELSR_0EEEEEENSA_6LayoutINSB_IJSE_SE_SE_EEENSB_IJNSC_ILi0EEESW_SW_EEEEENSB_IJNSA_10UnderscoreESZ_SZ_EEEEENS7_6detail27Sm100ImplicitGemmTileTraitsINSA_25SM100_TMA_2SM_LOAD_IM2COLENSA_14ComposedLayoutINSA_7SwizzleILi3ELi4ELi3EEENSA_18smem_ptr_flag_bitsILi32EEENSU_INSB_IJNSC_ILi8EEENSC_ILi32EEEEEENSB_IJS1B_SE_EEEEEEEvEENS13_INSA_18SM100_TMA_2SM_LOADENS15_INS16_ILi2ELi5ELi2EEES19_NSU_INSB_IJS1B_NSC_ILi4EEEEEENSB_IJSE_S1B_EEEEEEEvEEEENS_8epilogue10collective18CollectiveEpilogueINS1Q_23Sm100TmaWarpSpecializedILi4ELi2ELi16ELb1ELb0EEEJNSB_IJSI_SH_SJ_EEENSB_IJNSU_ISI_SE_EENSU_INSB_IJNSC_ILi16EEESD_EEENSB_IJSE_SI_EEEEEEEESL_NSB_IJNSB_IJllllEEESE_SW_EEESL_S23_NS1Q_6fusion15FusionCallbacksIS1U_NS24_17LinearCombinationISL_fSL_fLNS_15FloatRoundStyleE2EEES1V_S21_JEEENSA_5SM1004TMEM4LOAD26SM100_TMEM_LOAD_32dp32b16xENSA_20SM90_TMA_LOAD_IM2COLENS15_INS16_ILi2ELi4ELi3EEES19_NSU_INSB_IJS1A_S1X_EEENSB_IJS1X_SE_EEEEEEENSA_39AutoVectorizingCopyWithAssumedAlignmentILi128EEENSA_21SM90_TMA_STORE_IM2COLES2J_S2L_S2L_EEEvvEEEEvNT_6ParamsE --------------------------
	.section	.nv.info._ZN7cutlass13device_kernelINS_4conv6kernel13ConvUniversalINS1_16ConvProblemShapeILNS1_8OperatorE1ELi3EEENS1_10collective14CollectiveConvINS1_47MainloopSm100TmaUmmaWarpSpecializedImplicitGemmILS5_1ELi6ELi3ELi1ELi2EN4cute5tupleIJNSA_1CILi2EEENSC_ILi1EEESE_EEEEENSB_IJNSC_ILi128EEESH_NSB_IJNSC_ILi64EEEEEEEEENS_10tfloat32_tESL_NSA_8TiledMMAINSA_8MMA_AtomIJNSA_23SM100_MMA_TF32_2x1SM_SSISL_SL_fLi128ELi128ELNSA_4UMMA5MajorE0ELSQ_1ELNSP_7ScaleInE0ELSR_0EEEEEENSA_6LayoutINSB_IJSE_SE_SE_EEENSB_IJNSC_ILi0EEESW_SW_EEEEENSB_IJNSA_10UnderscoreESZ_SZ_EEEEENS7_6detail27Sm100ImplicitGemmTileTraitsINSA_25SM100_TMA_2SM_LOAD_IM2COLENSA_14ComposedLayoutINSA_7SwizzleILi3ELi4ELi3EEENSA_18smem_ptr_flag_bitsILi32EEENSU_INSB_IJNSC_ILi8EEENSC_ILi32EEEEEENSB_IJS1B_SE_EEEEEEEvEENS13_INSA_18SM100_TMA_2SM_LOADENS15_INS16_ILi2ELi5ELi2EEES19_NSU_INSB_IJS1B_NSC_ILi4EEEEEENSB_IJSE_S1B_EEEEEEEvEEEENS_8epilogue10collective18CollectiveEpilogueINS1Q_23Sm100TmaWarpSpecializedILi4ELi2ELi16ELb1ELb0EEEJNSB_IJSI_SH_SJ_EEENSB_IJNSU_ISI_SE_EENSU_INSB_IJNSC_ILi16EEESD_EEENSB_IJSE_SI_EEEEEEEESL_NSB_IJNSB_IJllllEEESE_SW_EEESL_S23_NS1Q_6fusion15FusionCallbacksIS1U_NS24_17LinearCombinationISL_fSL_fLNS_15FloatRoundStyleE2EEES1V_S21_JEEENSA_5SM1004TMEM4LOAD26SM100_TMEM_LOAD_32dp32b16xENSA_20SM90_TMA_LOAD_IM2COLENS15_INS16_ILi2ELi4ELi3EEES19_NSU_INSB_IJS1A_S1X_EEENSB_IJS1X_SE_EEEEEEENSA_39AutoVectorizingCopyWithAssumedAlignmentILi128EEENSA_21SM90_TMA_STORE_IM2COLES2J_S2L_S2L_EEEvvEEEEvNT_6ParamsE,"",@"SHT_CUDA_INFO"
	.sectionflags	@""
	.align	4


	//----- nvinfo : EIATTR_CUDA_API_VERSION
	.align		4
        /*0000*/ 	.byte	0x04, 0x37
        /*0002*/ 	.short	(.L_31 - .L_30)
.L_30:
        /*0004*/ 	.word	0x00000082


	//----- nvinfo : EIATTR_KPARAM_INFO
	.align		4
.L_31:
        /*0008*/ 	.byte	0x04, 0x17
        /*000a*/ 	.short	(.L_33 - .L_32)
.L_32:
        /*000c*/ 	.word	0x00000000
        /*0010*/ 	.short	0x0000
        /*0012*/ 	.short	0x0000
        /*0014*/ 	.byte	0x00, 0xf0, 0x01, 0x24


	//----- nvinfo : EIATTR_AT_ENTRY_FRAGMENTS
	.align		4
.L_33:
        /*0018*/ 	.byte	0x04, 0x4f
        /*001a*/ 	.short	(.L_35 - .L_34)


	//   ....[0]....
.L_34:
        /*001c*/ 	.word	0x00000007


	//----- nvinfo : EIATTR_RESERVED_SMEM_USED
	.align		4
.L_35:
        /*0020*/ 	.byte	0x01, 0x41
	.zero		2


	//----- nvinfo : EIATTR_SPARSE_MMA_MASK
	.align		4
        /*0024*/ 	.byte	0x03, 0x50
        /*0026*/ 	.short	0x0000


	//----- nvinfo : EIATTR_TCGEN05_2CTA_USED
	.align		4
        /*0028*/ 	.byte	0x01, 0x52
	.zero		2


	//----- nvinfo : EIATTR_MAXREG_COUNT
	.align		4
        /*002c*/ 	.byte	0x03, 0x1b
        /*002e*/ 	.short	0x00ff


	//----- nvinfo : EIATTR_NUM_BARRIERS
	.align		4
        /*0030*/ 	.byte	0x02, 0x4c
        /*0032*/ 	.byte	0x07
	.zero		1


	//----- nvinfo : EIATTR_EXTERNS
	.align		4
        /*0034*/ 	.byte	0x04, 0x0f
        /*0036*/ 	.short	(.L_37 - .L_36)


	//   ....[0]....
	.align		4
.L_36:
        /*0038*/ 	.word	index@(__assertfail)


	//----- nvinfo : EIATTR_MERCURY_ISA_VERSION
	.align		4
.L_37:
        /*003c*/ 	.byte	0x03, 0x5f
        /*003e*/ 	.short	0x0101


	//----- nvinfo : EIATTR_INT_WARP_WIDE_INSTR_OFFSETS
	.align		4
        /*0040*/ 	.byte	0x04, 0x31
        /*0042*/ 	.short	(.L_39 - .L_38)


	//   ....[0]....
.L_38:
        /*0044*/ 	.word	0x00000c90


	//   ....[1]....
        /*0048*/ 	.word	0x00000d40


	//   ....[2]....
        /*004c*/ 	.word	0x00007250


	//   ....[3]....
        /*0050*/ 	.word	0x00007270


	//   ....[4]....
        /*0054*/ 	.word	0x000072a0


	//   ....[5]....
        /*0058*/ 	.word	0x00008010


	//   ....[6]....
        /*005c*/ 	.word	0x000080c0


	//   ....[7]....
        /*0060*/ 	.word	0x00008140


	//   ....[8]....
        /*0064*/ 	.word	0x00008200


	//   ....[9]....
        /*0068*/ 	.word	0x000082e0


	//   ....[10]....
        /*006c*/ 	.word	0x00008370


	//   ....[11]....
        /*0070*/ 	.word	0x00008400


	//   ....[12]....
        /*0074*/ 	.word	0x00008500


	//   ....[13]....
        /*0078*/ 	.word	0x00008590


	//   ....[14]....
        /*007c*/ 	.word	0x00008630


	//   ....[15]....
        /*0080*/ 	.word	0x00008780


	//   ....[16]....
        /*0084*/ 	.word	0x000087f0


	//----- nvinfo : EIATTR_COOP_GROUP_MASK_REGIDS
	.align		4
.L_39:
        /*0088*/ 	.byte	0x04, 0x29
        /*008a*/ 	.short	(.L_41 - .L_40)


	//   ....[0]....
.L_40:
        /*008c*/ 	.word	0xffffffff


	//   ....[1]....
        /*0090*/ 	.word	0xffffffff


	//   ....[2]....
        /*0094*/ 	.word	0xffffffff


	//   ....[3]....
        /*0098*/ 	.word	0xffffffff


	//   ....[4]....
        /*009c*/ 	.word	0xffffffff


	//   ....[5]....
        /*00a0*/ 	.word	0xffffffff


	//   ....[6]....
        /*00a4*/ 	.word	0xffffffff


	//   ....[7]....
        /*00a8*/ 	.word	0xffffffff


	//   ....[8]....
        /*00ac*/ 	.word	0xffffffff


	//   ....[9]....
        /*00b0*/ 	.word	0xffffffff


	//   ....[10]....
        /*00b4*/ 	.word	0xffffffff


	//   ....[11]....
        /*00b8*/ 	.word	0xffffffff


	//   ....[12]....
        /*00bc*/ 	.word	0xffffffff


	//----- nvinfo : EIATTR_COOP_GROUP_INSTR_OFFSETS
	.align		4
.L_41:
        /*00c0*/ 	.byte	0x04, 0x28
        /*00c2*/ 	.short	(.L_43 - .L_42)


	//   ....[0]....
.L_42:
        /*00c4*/ 	.word	0x000000d0


	//   ....[1]....
        /*00c8*/ 	.word	0x00000540


	//   ....[2]....
        /*00cc*/ 	.word	0x00000720


	//   ....[3]....
        /*00d0*/ 	.word	0x000008c0


	//   ....[4]....
        /*00d4*/ 	.word	0x000009c0


	//   ....[5]....
        /*00d8*/ 	.word	0x00000b10


	//   ....[6]....
        /*00dc*/ 	.word	0x00000db0


	//   ....[7]....
        /*00e0*/ 	.word	0x00005090


	//   ....[8]....
        /*00e4*/ 	.word	0x00005f20


	//   ....[9]....
        /*00e8*/ 	.word	0x000063f0


	//   ....[10]....
        /*00ec*/ 	.word	0x00006420


	//   ....[11]....
        /*00f0*/ 	.word	0x00007170


	//   ....[12]....
        /*00f4*/ 	.word	0x00007370


	//----- nvinfo : EIATTR_VRC_CTA_INIT_COUNT
	.align		4
.L_43:
        /*00f8*/ 	.byte	0x02, 0x4a
        /*00fa*/ 	.byte	0x80
	.zero		1


	//----- nvinfo : EIATTR_SYSCALL_OFFSETS
	.align		4
        /*00fc*/ 	.byte	0x04, 0x46
        /*00fe*/ 	.short	(.L_45 - .L_44)


	//   ....[0]....
.L_44:
        /*0100*/ 	.word	0x000093f0


	//   ....[1]....
        /*0104*/ 	.word	0x000094e0


	//   ....[2]....
        /*0108*/ 	.word	0x00009e80


	//   ....[3]....
        /*010c*/ 	.word	0x0000a890


	//   ....[4]....
        /*0110*/ 	.word	0x0000b250


	//   ....[5]....
        /*0114*/ 	.word	0x0000bc00


	//----- nvinfo : EIATTR_MBARRIER_INSTR_OFFSETS
	.align		4
.L_45:
        /*0118*/ 	.byte	0x04, 0x39
        /*011a*/ 	.short	(.L_47 - .L_46)


	//   ....[0]....
.L_46:
        /*011c*/ 	.word	0x00000650
        /*0120*/ 	.word	0x000000ff
        /*0124*/ 	.word	0x00000000
        /*0128*/ 	.short	0x0100
        /*012a*/ 	.byte	0x04
	.zero		1


	//   ....[1]....
        /*012c*/ 	.word	0x00000660
        /*0130*/ 	.word	0x000000ff
        /*0134*/ 	.word	0x00000030
        /*0138*/ 	.short	0x0100
        /*013a*/ 	.byte	0x04
	.zero		1


	//   ....[2]....
        /*013c*/ 	.word	0x00000670
        /*0140*/ 	.word	0x000000ff
        /*0144*/ 	.word	0x00000008
        /*0148*/ 	.short	0x0100
        /*014a*/ 	.byte	0x04
	.zero		1


	//   ....[3]....
        /*014c*/ 	.word	0x00000680
        /*0150*/ 	.word	0x000000ff
        /*0154*/ 	.word	0x00000038
        /*0158*/ 	.short	0x0100
        /*015a*/ 	.byte	0x04
	.zero		1


	//   ....[4]....
        /*015c*/ 	.word	0x00000690
        /*0160*/ 	.word	0x000000ff
        /*0164*/ 	.word	0x00000010
        /*0168*/ 	.short	0x0100
        /*016a*/ 	.byte	0x04
	.zero		1


	//   ....[5]....
        /*016c*/ 	.word	0x000006a0
        /*0170*/ 	.word	0x000000ff
        /*0174*/ 	.word	0x00000040
        /*0178*/ 	.short	0x0100
        /*017a*/ 	.byte	0x04
	.zero		1


	//   ....[6]....
        /*017c*/ 	.word	0x000006b0
        /*0180*/ 	.word	0x000000ff
        /*0184*/ 	.word	0x00000018
        /*0188*/ 	.short	0x0100
        /*018a*/ 	.byte	0x04
	.zero		1


	//   ....[7]....
        /*018c*/ 	.word	0x000006c0
        /*0190*/ 	.word	0x000000ff
        /*0194*/ 	.word	0x00000048
        /*0198*/ 	.short	0x0100
        /*019a*/ 	.byte	0x04
	.zero		1


	//   ....[8]....
        /*019c*/ 	.word	0x000006d0
        /*01a0*/ 	.word	0x000000ff
        /*01a4*/ 	.word	0x00000020
        /*01a8*/ 	.short	0x0100
        /*01aa*/ 	.byte	0x04
	.zero		1


	//   ....[9]....
        /*01ac*/ 	.word	0x000006e0
        /*01b0*/ 	.word	0x000000ff
        /*01b4*/ 	.word	0x00000050
        /*01b8*/ 	.short	0x0100
        /*01ba*/ 	.byte	0x04
	.zero		1


	//   ....[10]....
        /*01bc*/ 	.word	0x000006f0
        /*01c0*/ 	.word	0x000000ff
        /*01c4*/ 	.word	0x00000028
        /*01c8*/ 	.short	0x0100
        /*01ca*/ 	.byte	0x04
	.zero		1


	//   ....[11]....
        /*01cc*/ 	.word	0x00000700
        /*01d0*/ 	.word	0x000000ff
        /*01d4*/ 	.word	0x00000058
        /*01d8*/ 	.short	0x0100
        /*01da*/ 	.byte	0x04
	.zero		1


	//   ....[12]....
        /*01dc*/ 	.word	0x00000830
        /*01e0*/ 	.word	0x000000ff
        /*01e4*/ 	.word	0x00000060
        /*01e8*/ 	.short	0x0100
        /*01ea*/ 	.byte	0x04
	.zero		1


	//   ....[13]....
        /*01ec*/ 	.word	0x00000840
        /*01f0*/ 	.word	0x000000ff
        /*01f4*/ 	.word	0x00000080
        /*01f8*/ 	.short	0x0100
        /*01fa*/ 	.byte	0x04
	.zero		1


	//   ....[14]....
        /*01fc*/ 	.word	0x00000850
        /*0200*/ 	.word	0x000000ff
        /*0204*/ 	.word	0x00000068
        /*0208*/ 	.short	0x0100
        /*020a*/ 	.byte	0x04
	.zero		1


	//   ....[15]....
        /*020c*/ 	.word	0x00000860
        /*0210*/ 	.word	0x000000ff
        /*0214*/ 	.word	0x00000088
        /*0218*/ 	.short	0x0100
        /*021a*/ 	.byte	0x04
	.zero		1


	//   ....[16]....
        /*021c*/ 	.word	0x00000870
        /*0220*/ 	.word	0x000000ff
        /*0224*/ 	.word	0x00000070
        /*0228*/ 	.short	0x0100
        /*022a*/ 	.byte	0x04
	.zero		1


	//   ....[17]....
        /*022c*/ 	.word	0x00000880
        /*0230*/ 	.word	0x000000ff
        /*0234*/ 	.word	0x00000090
        /*0238*/ 	.short	0x0100
        /*023a*/ 	.byte	0x04
	.zero		1


	//   ....[18]....
        /*023c*/ 	.word	0x00000890
        /*0240*/ 	.word	0x000000ff
        /*0244*/ 	.word	0x00000078
        /*0248*/ 	.short	0x0100
        /*024a*/ 	.byte	0x04
	.zero		1


	//   ....[19]....
        /*024c*/ 	.word	0x000008a0
        /*0250*/ 	.word	0x000000ff
        /*0254*/ 	.word	0x00000098
        /*0258*/ 	.short	0x0100
        /*025a*/ 	.byte	0x04
	.zero		1


	//   ....[20]....
        /*025c*/ 	.word	0x00000990
        /*0260*/ 	.word	0x000000ff
        /*0264*/ 	.word	0x000000a0
        /*0268*/ 	.short	0x0100
        /*026a*/ 	.byte	0x04
	.zero		1


	//   ....[21]....
        /*026c*/ 	.word	0x000009a0
        /*0270*/ 	.word	0x000000ff
        /*0274*/ 	.word	0x000000a8
        /*0278*/ 	.short	0x0100
        /*027a*/ 	.byte	0x04
	.zero		1


	//   ....[22]....
        /*027c*/ 	.word	0x00000ae0
        /*0280*/ 	.word	0x000000ff
        /*0284*/ 	.word	0x000000b0
        /*0288*/ 	.short	0x0100
        /*028a*/ 	.byte	0x06
	.zero		1


	//   ....[23]....
        /*028c*/ 	.word	0x00000af0
        /*0290*/ 	.word	0x000000ff
        /*0294*/ 	.word	0x000000b8
        /*0298*/ 	.short	0x0100
        /*029a*/ 	.byte	0x06
	.zero		1


	//   ....[24]....
        /*029c*/ 	.word	0x00000c30
        /*02a0*/ 	.word	0x000000ff
        /*02a4*/ 	.word	0x000000c0
        /*02a8*/ 	.short	0x0100
        /*02aa*/ 	.byte	0x04
	.zero		1


	//   ....[25]....
        /*02ac*/ 	.word	0x00000c40
        /*02b0*/ 	.word	0x000000ff
        /*02b4*/ 	.word	0x000000d0
        /*02b8*/ 	.short	0x0100
        /*02ba*/ 	.byte	0x04
	.zero		1


	//   ....[26]....
        /*02bc*/ 	.word	0x00000c50
        /*02c0*/ 	.word	0x000000ff
        /*02c4*/ 	.word	0x000000c8
        /*02c8*/ 	.short	0x0100
        /*02ca*/ 	.byte	0x04
	.zero		1


	//   ....[27]....
        /*02cc*/ 	.word	0x00000c60
        /*02d0*/ 	.word	0x000000ff
        /*02d4*/ 	.word	0x000000d8
        /*02d8*/ 	.short	0x0100
        /*02da*/ 	.byte	0x04
	.zero		1


	//   ....[28]....
        /*02dc*/ 	.word	0x00000d60
        /*02e0*/ 	.word	0x000000ff
        /*02e4*/ 	.word	0x000000e0
        /*02e8*/ 	.short	0x0100
        /*02ea*/ 	.byte	0x06
	.zero		1


	//   ....[29]....
        /*02ec*/ 	.word	0x00001940
        /*02f0*/ 	.word	0x000000ff
        /*02f4*/ 	.word	0x00000030
        /*02f8*/ 	.short	0x010a
        /*02fa*/ 	.byte	0x04
	.zero		1


	//   ....[30]....
        /*02fc*/ 	.word	0x00002780
        /*0300*/ 	.word	0x000000ff
        /*0304*/ 	.word	0x00000030
        /*0308*/ 	.short	0x010a
        /*030a*/ 	.byte	0x07
	.zero		1


	//   ....[31]....
        /*030c*/ 	.word	0x00002b40
        /*0310*/ 	.word	0x000000ff
        /*0314*/ 	.word	0x00000030
        /*0318*/ 	.short	0x010a
        /*031a*/ 	.byte	0x08
	.zero		1


	//   ....[32]....
        /*031c*/ 	.word	0x00003590
        /*0320*/ 	.word	0x000000ff
        /*0324*/ 	.word	0x000000a8
        /*0328*/ 	.short	0x0101
        /*032a*/ 	.byte	0x3f
	.zero		1


	//   ....[33]....
        /*032c*/ 	.word	0x000035c0
        /*0330*/ 	.word	0x000000ff
        /*0334*/ 	.word	0x00000030
        /*0338*/ 	.short	0x010a
        /*033a*/ 	.byte	0x04
	.zero		1


	//   ....[34]....
        /*033c*/ 	.word	0x00004370
        /*0340*/ 	.word	0x000000ff
        /*0344*/ 	.word	0x00000030
        /*0348*/ 	.short	0x010a
        /*034a*/ 	.byte	0x07
	.zero		1


	//   ....[35]....
        /*034c*/ 	.word	0x00004740
        /*0350*/ 	.word	0x000000ff
        /*0354*/ 	.word	0x00000030
        /*0358*/ 	.short	0x010a
        /*035a*/ 	.byte	0x0b
	.zero		1


	//   ....[36]....
        /*035c*/ 	.word	0x000050a0
        /*0360*/ 	.word	0x000000ff
        /*0364*/ 	.word	0x000000b0
        /*0368*/ 	.short	0x010a
        /*036a*/ 	.byte	0x3f
	.zero		1


	//   ....[37]....
        /*036c*/ 	.word	0x00005180
        /*0370*/ 	.word	0x000000ff
        /*0374*/ 	.word	0x00000000
        /*0378*/ 	.short	0x0101
        /*037a*/ 	.byte	0x04
	.zero		1


	//   ....[38]....
        /*037c*/ 	.word	0x00005860
        /*0380*/ 	.word	0x000000ff
        /*0384*/ 	.word	0x00000000
        /*0388*/ 	.short	0x010a
        /*038a*/ 	.byte	0x04
	.zero		1


	//   ....[39]....
        /*038c*/ 	.word	0x00005900
        /*0390*/ 	.word	0x000000ff
        /*0394*/ 	.word	0x00000000
        /*0398*/ 	.short	0x010a
        /*039a*/ 	.byte	0x05
	.zero		1


	//   ....[40]....
        /*039c*/ 	.word	0x000059a0
        /*03a0*/ 	.word	0x000000ff
        /*03a4*/ 	.word	0x00000000
        /*03a8*/ 	.short	0x010a
        /*03aa*/ 	.byte	0x05
	.zero		1


	//   ....[41]....
        /*03ac*/ 	.word	0x00005a40
        /*03b0*/ 	.word	0x000000ff
        /*03b4*/ 	.word	0x00000000
        /*03b8*/ 	.short	0x010a
        /*03ba*/ 	.byte	0x05
	.zero		1


	//   ....[42]....
        /*03bc*/ 	.word	0x00005ae0
        /*03c0*/ 	.word	0x000000ff
        /*03c4*/ 	.word	0x00000000
        /*03c8*/ 	.short	0x010a
        /*03ca*/ 	.byte	0x05
	.zero		1


	//   ....[43]....
        /*03cc*/ 	.word	0x00005b90
        /*03d0*/ 	.word	0x00000000
        /*03d4*/ 	.word	0x00000000
        /*03d8*/ 	.short	0x010a
        /*03da*/ 	.byte	0xff
	.zero		1


	//   ....[44]....
        /*03dc*/ 	.word	0x00005ce0
        /*03e0*/ 	.word	0x000000ff
        /*03e4*/ 	.word	0x000000b8
        /*03e8*/ 	.short	0x010a
        /*03ea*/ 	.byte	0x04
	.zero		1


	//   ....[45]....
        /*03ec*/ 	.word	0x00005d80
        /*03f0*/ 	.word	0x000000ff
        /*03f4*/ 	.word	0x000000b0
        /*03f8*/ 	.short	0x010a
        /*03fa*/ 	.byte	0x04
	.zero		1


	//   ....[46]....
        /*03fc*/ 	.word	0x00005e20
        /*0400*/ 	.word	0x000000ff
        /*0404*/ 	.word	0x00000000
        /*0408*/ 	.short	0x0101
        /*040a*/ 	.byte	0x05
	.zero		1


	//   ....[47]....
        /*040c*/ 	.word	0x00005e60
        /*0410*/ 	.word	0x000000ff
        /*0414*/ 	.word	0x000000b8
        /*0418*/ 	.short	0x0106
        /*041a*/ 	.byte	0x04
	.zero		1


	//   ....[48]....
        /*041c*/ 	.word	0x00005ea0
        /*0420*/ 	.word	0x00000000
        /*0424*/ 	.word	0x000000b8
        /*0428*/ 	.short	0x010a
        /*042a*/ 	.byte	0xff
	.zero		1


	//   ....[49]....
        /*042c*/ 	.word	0x000060f0
        /*0430*/ 	.word	0x000000ff
        /*0434*/ 	.word	0x00000008
        /*0438*/ 	.short	0x010a
        /*043a*/ 	.byte	0x05
	.zero		1


	//   ....[50]....
        /*043c*/ 	.word	0x00006110
        /*0440*/ 	.word	0x000000ff
        /*0444*/ 	.word	0x00000008
        /*0448*/ 	.short	0x010a
        /*044a*/ 	.byte	0x05
	.zero		1


	//   ....[51]....
        /*044c*/ 	.word	0x000062a0
        /*0450*/ 	.word	0x000000ff
        /*0454*/ 	.word	0x00000008
        /*0458*/ 	.short	0x010a
        /*045a*/ 	.byte	0x05
	.zero		1


	//   ....[52]....
        /*045c*/ 	.word	0x000062c0
        /*0460*/ 	.word	0x000000ff
        /*0464*/ 	.word	0x00000008
        /*0468*/ 	.short	0x010a
        /*046a*/ 	.byte	0x05
	.zero		1


	//   ....[53]....
        /*046c*/ 	.word	0x00006380
        /*0470*/ 	.word	0x000000ff
        /*0474*/ 	.word	0x00000000
        /*0478*/ 	.short	0x0101
        /*047a*/ 	.byte	0x04
	.zero		1


	//   ....[54]....
        /*047c*/ 	.word	0x00006790
        /*0480*/ 	.word	0x000000ff
        /*0484*/ 	.word	0x000000b0
        /*0488*/ 	.short	0x010a
        /*048a*/ 	.byte	0x16
	.zero		1


	//   ....[55]....
        /*048c*/ 	.word	0x00006830
        /*0490*/ 	.word	0x000000ff
        /*0494*/ 	.word	0x00000000
        /*0498*/ 	.short	0x0101
        /*049a*/ 	.byte	0x2a
	.zero		1


	//   ....[56]....
        /*049c*/ 	.word	0x00006870
        /*04a0*/ 	.word	0x000000ff
        /*04a4*/ 	.word	0x000000d0
        /*04a8*/ 	.short	0x010a
        /*04aa*/ 	.byte	0x1b
	.zero		1


	//   ....[57]....
        /*04ac*/ 	.word	0x00006910
        /*04b0*/ 	.word	0x000000ff
        /*04b4*/ 	.word	0x00000000
        /*04b8*/ 	.short	0x010a
        /*04ba*/ 	.byte	0x04
	.zero		1


	//   ....[58]....
        /*04bc*/ 	.word	0x00006960
        /*04c0*/ 	.word	0x000000ff
        /*04c4*/ 	.word	0x00000000
        /*04c8*/ 	.short	0x010a
        /*04ca*/ 	.byte	0x14
	.zero		1


	//   ....[59]....
        /*04cc*/ 	.word	0x00006ab0
        /*04d0*/ 	.word	0x000000ff
        /*04d4*/ 	.word	0x00000000
        /*04d8*/ 	.short	0x010a
        /*04da*/ 	.byte	0x05
	.zero		1


	//   ....[60]....
        /*04dc*/ 	.word	0x00006f60
        /*04e0*/ 	.word	0x000000ff
        /*04e4*/ 	.word	0x00000000
        /*04e8*/ 	.short	0x010a
        /*04ea*/ 	.byte	0x04
	.zero		1


	//   ....[61]....
        /*04ec*/ 	.word	0x00007000
        /*04f0*/ 	.word	0x00000002
        /*04f4*/ 	.word	0x00000000
        /*04f8*/ 	.short	0x010a
        /*04fa*/ 	.byte	0xff
	.zero		1


	//   ....[62]....
        /*04fc*/ 	.word	0x00007040
        /*0500*/ 	.word	0x00000002
        /*0504*/ 	.word	0x00000000
        /*0508*/ 	.short	0x010a
        /*050a*/ 	.byte	0xff
	.zero		1


	//   ....[63]....
        /*050c*/ 	.word	0x000070b0
        /*0510*/ 	.word	0x000000ff
        /*0514*/ 	.word	0x00000000
        /*0518*/ 	.short	0x0101
        /*051a*/ 	.byte	0x04
	.zero		1


	//   ....[64]....
        /*051c*/ 	.word	0x000070f0
        /*0520*/ 	.word	0x000000ff
        /*0524*/ 	.word	0x000000e0
        /*0528*/ 	.short	0x010a
        /*052a*/ 	.byte	0x16
	.zero		1


	//   ....[65]....
        /*052c*/ 	.word	0x00007160
        /*0530*/ 	.word	0x000000ff
        /*0534*/ 	.word	0x00000000
        /*0538*/ 	.short	0x0101
        /*053a*/ 	.byte	0x04
	.zero		1


	//   ....[66]....
        /*053c*/ 	.word	0x000076c0
        /*0540*/ 	.word	0x000000ff
        /*0544*/ 	.word	0x000000b0
        /*0548*/ 	.short	0x010a
        /*054a*/ 	.byte	0x2a
	.zero		1


	//   ....[67]....
        /*054c*/ 	.word	0x00007760
        /*0550*/ 	.word	0x000000ff
        /*0554*/ 	.word	0x00000000
        /*0558*/ 	.short	0x0101
        /*055a*/ 	.byte	0x32
	.zero		1


	//   ....[68]....
        /*055c*/ 	.word	0x00007cb0
        /*0560*/ 	.word	0x000000ff
        /*0564*/ 	.word	0x000000a8
        /*0568*/ 	.short	0x010a
        /*056a*/ 	.byte	0x2a
	.zero		1


	//   ....[69]....
        /*056c*/ 	.word	0x00007e50
        /*0570*/ 	.word	0x000000ff
        /*0574*/ 	.word	0x00000080
        /*0578*/ 	.short	0x010a
        /*057a*/ 	.byte	0x2a
	.zero		1


	//   ....[70]....
        /*057c*/ 	.word	0x00008190
        /*0580*/ 	.word	0x000000ff
        /*0584*/ 	.word	0x00000060
        /*0588*/ 	.short	0x010b
        /*058a*/ 	.byte	0x2a
	.zero		1


	//   ....[71]....
        /*058c*/ 	.word	0x000081a0
        /*0590*/ 	.word	0x000000ff
        /*0594*/ 	.word	0x00000000
        /*0598*/ 	.short	0x0101
        /*059a*/ 	.byte	0x42
	.zero		1


	//   ....[72]....
        /*059c*/ 	.word	0x000081c0
        /*05a0*/ 	.word	0x000000ff
        /*05a4*/ 	.word	0x00000088
        /*05a8*/ 	.short	0x010a
        /*05aa*/ 	.byte	0x2a
	.zero		1


	//   ....[73]....
        /*05ac*/ 	.word	0x00008390
        /*05b0*/ 	.word	0x000000ff
        /*05b4*/ 	.word	0x00000068
        /*05b8*/ 	.short	0x010b
        /*05ba*/ 	.byte	0x2a
	.zero		1


	//   ....[74]....
        /*05bc*/ 	.word	0x000083a0
        /*05c0*/ 	.word	0x000000ff
        /*05c4*/ 	.word	0x00000000
        /*05c8*/ 	.short	0x0101
        /*05ca*/ 	.byte	0x41
	.zero		1


	//   ....[75]....
        /*05cc*/ 	.word	0x000083c0
        /*05d0*/ 	.word	0x000000ff
        /*05d4*/ 	.word	0x00000090
        /*05d8*/ 	.short	0x010a
        /*05da*/ 	.byte	0x2a
	.zero		1


	//   ....[76]....
        /*05dc*/ 	.word	0x000085b0
        /*05e0*/ 	.word	0x000000ff
        /*05e4*/ 	.word	0x00000070
        /*05e8*/ 	.short	0x010b
        /*05ea*/ 	.byte	0x2a
	.zero		1


	//   ....[77]....
        /*05ec*/ 	.word	0x000085c0
        /*05f0*/ 	.word	0x000000ff
        /*05f4*/ 	.word	0x00000000
        /*05f8*/ 	.short	0x0101
        /*05fa*/ 	.byte	0x40
	.zero		1


	//   ....[78]....
        /*05fc*/ 	.word	0x000085d0
        /*0600*/ 	.word	0x000000ff
        /*0604*/ 	.word	0x00000098
        /*0608*/ 	.short	0x010a
        /*060a*/ 	.byte	0x2a
	.zero		1


	//   ....[79]....
        /*060c*/ 	.word	0x00008810
        /*0610*/ 	.word	0x000000ff
        /*0614*/ 	.word	0x00000078
        /*0618*/ 	.short	0x010b
        /*061a*/ 	.byte	0x2a
	.zero		1


	//   ....[80]....
        /*061c*/ 	.word	0x00008820
        /*0620*/ 	.word	0x000000ff
        /*0624*/ 	.word	0x00000000
        /*0628*/ 	.short	0x0101
        /*062a*/ 	.byte	0x33
	.zero		1


	//   ....[81]....
        /*062c*/ 	.word	0x00008860
        /*0630*/ 	.word	0x000000ff
        /*0634*/ 	.word	0x00000080
        /*0638*/ 	.short	0x010a
        /*063a*/ 	.byte	0x2a
	.zero		1


	//   ....[82]....
        /*063c*/ 	.word	0x00008880
        /*0640*/ 	.word	0x000000ff
        /*0644*/ 	.word	0x00000088
        /*0648*/ 	.short	0x010a
        /*064a*/ 	.byte	0x2a
	.zero		1


	//   ....[83]....
        /*064c*/ 	.word	0x000088a0
        /*0650*/ 	.word	0x000000ff
        /*0654*/ 	.word	0x00000090
        /*0658*/ 	.short	0x010a
        /*065a*/ 	.byte	0x2a
	.zero		1


	//   ....[84]....
        /*065c*/ 	.word	0x000088e0
        /*0660*/ 	.word	0x00000000
        /*0664*/ 	.word	0x00000098
        /*0668*/ 	.short	0x010a
        /*066a*/ 	.byte	0xff
	.zero		1


	//   ....[85]....
        /*066c*/ 	.word	0x00008c90
        /*0670*/ 	.word	0x000000ff
        /*0674*/ 	.word	0x000000b0
        /*0678*/ 	.short	0x010a
        /*067a*/ 	.byte	0x2c
	.zero		1


	//   ....[86]....
        /*067c*/ 	.word	0x00008d60
        /*0680*/ 	.word	0x000000ff
        /*0684*/ 	.word	0x00000000
        /*0688*/ 	.short	0x0101
        /*068a*/ 	.byte	0x04
	.zero		1


	//   ....[87]....
        /*068c*/ 	.word	0x000099b0
        /*0690*/ 	.word	0x000000ff
        /*0694*/ 	.word	0x00000060
        /*0698*/ 	.short	0x010a
        /*069a*/ 	.byte	0x2c
	.zero		1


	//   ....[88]....
        /*069c*/ 	.word	0x00009a50
        /*06a0*/ 	.word	0x00000057
        /*06a4*/ 	.word	0x000000c0
        /*06a8*/ 	.short	0x010a
        /*06aa*/ 	.byte	0xff
	.zero		1


	//   ....[89]....
        /*06ac*/ 	.word	0x00009c70
        /*06b0*/ 	.word	0x000000ff
        /*06b4*/ 	.word	0x00000060
        /*06b8*/ 	.short	0x010a
        /*06ba*/ 	.byte	0x2c
	.zero		1


	//   ....[90]....
        /*06bc*/ 	.word	0x00009d60
        /*06c0*/ 	.word	0x00000057
        /*06c4*/ 	.word	0x000000c0
        /*06c8*/ 	.short	0x010a
        /*06ca*/ 	.byte	0xff
	.zero		1


	//   ....[91]....
        /*06cc*/ 	.word	0x0000a5c0
        /*06d0*/ 	.word	0x00000000
        /*06d4*/ 	.word	0x00000000
        /*06d8*/ 	.short	0x0101
        /*06da*/ 	.byte	0xff
	.zero		1


	//   ....[92]....
        /*06dc*/ 	.word	0x0000a5d0
        /*06e0*/ 	.word	0x00000003
        /*06e4*/ 	.word	0x00000060
        /*06e8*/ 	.short	0x010a
        /*06ea*/ 	.byte	0xff
	.zero		1


	//   ....[93]....
        /*06ec*/ 	.word	0x0000a6b0
        /*06f0*/ 	.word	0x00000003
        /*06f4*/ 	.word	0x00000060
        /*06f8*/ 	.short	0x010a
        /*06fa*/ 	.byte	0xff
	.zero		1


	//   ....[94]....
        /*06fc*/ 	.word	0x0000af80
        /*0700*/ 	.word	0x0000005c
        /*0704*/ 	.word	0x00000000
        /*0708*/ 	.short	0x0101
        /*070a*/ 	.byte	0xff
	.zero		1


	//   ....[95]....
        /*070c*/ 	.word	0x0000afa0
        /*0710*/ 	.word	0x00000028
        /*0714*/ 	.word	0x00000060
        /*0718*/ 	.short	0x010a
        /*071a*/ 	.byte	0xff
	.zero		1


	//   ....[96]....
        /*071c*/ 	.word	0x0000b070
        /*0720*/ 	.word	0x00000028
        /*0724*/ 	.word	0x00000060
        /*0728*/ 	.short	0x010a
        /*072a*/ 	.byte	0xff
	.zero		1


	//   ....[97]....
        /*072c*/ 	.word	0x0000b930
        /*0730*/ 	.word	0x0000005c
        /*0734*/ 	.word	0x00000000
        /*0738*/ 	.short	0x0101
        /*073a*/ 	.byte	0xff
	.zero		1


	//   ....[98]....
        /*073c*/ 	.word	0x0000b950
        /*0740*/ 	.word	0x0000005d
        /*0744*/ 	.word	0x00000060
        /*0748*/ 	.short	0x010a
        /*074a*/ 	.byte	0xff
	.zero		1


	//   ....[99]....
        /*074c*/ 	.word	0x0000ba20
        /*0750*/ 	.word	0x0000005d
        /*0754*/ 	.word	0x00000060
        /*0758*/ 	.short	0x010a
        /*075a*/ 	.byte	0xff
	.zero		1


	//   ....[100]....
        /*075c*/ 	.word	0x0000bd30
        /*0760*/ 	.word	0x00000057
        /*0764*/ 	.word	0x00000000
        /*0768*/ 	.short	0x0101
        /*076a*/ 	.byte	0xff
	.zero		1


	//   ....[101]....
        /*076c*/ 	.word	0x0000c330
        /*0770*/ 	.word	0x00000002
        /*0774*/ 	.word	0x00000000
        /*0778*/ 	.short	0x0101
        /*077a*/ 	.byte	0xff
	.zero		1


	//   ....[102]....
        /*077c*/ 	.word	0x0000c5b0
        /*0780*/ 	.word	0x000000ff
        /*0784*/ 	.word	0x00000000
        /*0788*/ 	.short	0x0101
        /*078a*/ 	.byte	0x04
	.zero		1


	//   ....[103]....
        /*078c*/ 	.word	0x0000c5e0
        /*0790*/ 	.word	0x00000002
        /*0794*/ 	.word	0x00000030
        /*0798*/ 	.short	0x010a
        /*079a*/ 	.byte	0xff
	.zero		1


	//   ....[104]....
        /*079c*/ 	.word	0x0000c640
        /*07a0*/ 	.word	0x0000001c
        /*07a4*/ 	.word	0x00000030
        /*07a8*/ 	.short	0x010a
        /*07aa*/ 	.byte	0xff
	.zero		1


	//   ....[105]....
        /*07ac*/ 	.word	0x0000c6a0
        /*07b0*/ 	.word	0x00000002
        /*07b4*/ 	.word	0x000000b0
        /*07b8*/ 	.short	0x010a
        /*07ba*/ 	.byte	0xff
	.zero		1


	//   ....[106]....
        /*07bc*/ 	.word	0x0000c700
        /*07c0*/ 	.word	0x00000000
        /*07c4*/ 	.word	0x00000000
        /*07c8*/ 	.short	0x010a
        /*07ca*/ 	.byte	0xff
	.zero		1


	//   ....[107]....
        /*07cc*/ 	.word	0x0000c760
        /*07d0*/ 	.word	0x00000000
        /*07d4*/ 	.word	0x00000000
        /*07d8*/ 	.short	0x010a
        /*07da*/ 	.byte	0xff
	.zero		1


	//   ....[108]....
        /*07dc*/ 	.word	0x0000c7c0
        /*07e0*/ 	.word	0x00000000
        /*07e4*/ 	.word	0x00000000
        /*07e8*/ 	.short	0x010a
        /*07ea*/ 	.byte	0xff
	.zero		1


	//   ....[109]....
        /*07ec*/ 	.word	0x0000c820
        /*07f0*/ 	.word	0x00000000
        /*07f4*/ 	.word	0x00000000
        /*07f8*/ 	.short	0x010a
        /*07fa*/ 	.byte	0xff
	.zero		1


	//   ....[110]....
        /*07fc*/ 	.word	0x0000c880
        /*0800*/ 	.word	0x00000000
        /*0804*/ 	.word	0x00000000
        /*0808*/ 	.short	0x010a
        /*080a*/ 	.byte	0xff
	.zero		1


	//   ....[111]....
        /*080c*/ 	.word	0x0000c8e0
        /*0810*/ 	.word	0x00000004
        /*0814*/ 	.word	0x000000b8
        /*0818*/ 	.short	0x010a
        /*081a*/ 	.byte	0xff
	.zero		1


	//   ....[112]....
        /*081c*/ 	.word	0x0000c940
        /*0820*/ 	.word	0x00000004
        /*0824*/ 	.word	0x000000b0
        /*0828*/ 	.short	0x010a
        /*082a*/ 	.byte	0xff
	.zero		1


	//   ....[113]....
        /*082c*/ 	.word	0x0000c9a0
        /*0830*/ 	.word	0x00000000
        /*0834*/ 	.word	0x00000008
        /*0838*/ 	.short	0x010a
        /*083a*/ 	.byte	0xff
	.zero		1


	//   ....[114]....
        /*083c*/ 	.word	0x0000ca90
        /*0840*/ 	.word	0x00000000
        /*0844*/ 	.word	0x00000008
        /*0848*/ 	.short	0x010a
        /*084a*/ 	.byte	0xff
	.zero		1


	//   ....[115]....
        /*084c*/ 	.word	0x0000caf0
        /*0850*/ 	.word	0x00000004
        /*0854*/ 	.word	0x000000b0
        /*0858*/ 	.short	0x010a
        /*085a*/ 	.byte	0xff
	.zero		1


	//   ....[116]....
        /*085c*/ 	.word	0x0000cb50
        /*0860*/ 	.word	0x00000004
        /*0864*/ 	.word	0x000000d0
        /*0868*/ 	.short	0x010a
        /*086a*/ 	.byte	0xff
	.zero		1


	//   ....[117]....
        /*086c*/ 	.word	0x0000cbb0
        /*0870*/ 	.word	0x00000004
        /*0874*/ 	.word	0x00000000
        /*0878*/ 	.short	0x010a
        /*087a*/ 	.byte	0xff
	.zero		1


	//   ....[118]....
        /*087c*/ 	.word	0x0000cc10
        /*0880*/ 	.word	0x00000002
        /*0884*/ 	.word	0x00000000
        /*0888*/ 	.short	0x010a
        /*088a*/ 	.byte	0xff
	.zero		1


	//   ....[119]....
        /*088c*/ 	.word	0x0000cc70
        /*0890*/ 	.word	0x00000002
        /*0894*/ 	.word	0x000000e0
        /*0898*/ 	.short	0x010a
        /*089a*/ 	.byte	0xff
	.zero		1


	//   ....[120]....
        /*089c*/ 	.word	0x0000ccd0
        /*08a0*/ 	.word	0x00000000
        /*08a4*/ 	.word	0x000000b0
        /*08a8*/ 	.short	0x010a
        /*08aa*/ 	.byte	0xff
	.zero		1


	//   ....[121]....
        /*08ac*/ 	.word	0x0000cd30
        /*08b0*/ 	.word	0x00000000
        /*08b4*/ 	.word	0x000000a8
        /*08b8*/ 	.short	0x010a
        /*08ba*/ 	.byte	0xff
	.zero		1


	//   ....[122]....
        /*08bc*/ 	.word	0x0000cd90
        /*08c0*/ 	.word	0x00000002
        /*08c4*/ 	.word	0x00000080
        /*08c8*/ 	.short	0x010a
        /*08ca*/ 	.byte	0xff
	.zero		1


	//   ....[123]....
        /*08cc*/ 	.word	0x0000cdf0
        /*08d0*/ 	.word	0x00000002
        /*08d4*/ 	.word	0x00000088
        /*08d8*/ 	.short	0x010a
        /*08da*/ 	.byte	0xff
	.zero		1


	//   ....[124]....
        /*08dc*/ 	.word	0x0000ce50
        /*08e0*/ 	.word	0x00000002
        /*08e4*/ 	.word	0x00000090
        /*08e8*/ 	.short	0x010a
        /*08ea*/ 	.byte	0xff
	.zero		1


	//   ....[125]....
        /*08ec*/ 	.word	0x0000ceb0
        /*08f0*/ 	.word	0x00000000
        /*08f4*/ 	.word	0x00000098
        /*08f8*/ 	.short	0x010a
        /*08fa*/ 	.byte	0xff
	.zero		1


	//   ....[126]....
        /*08fc*/ 	.word	0x0000cf10
        /*0900*/ 	.word	0x00000000
        /*0904*/ 	.word	0x00000080
        /*0908*/ 	.short	0x010a
        /*090a*/ 	.byte	0xff
	.zero		1


	//   ....[127]....
        /*090c*/ 	.word	0x0000cf70
        /*0910*/ 	.word	0x00000000
        /*0914*/ 	.word	0x00000088
        /*0918*/ 	.short	0x010a
        /*091a*/ 	.byte	0xff
	.zero		1


	//   ....[128]....
        /*091c*/ 	.word	0x0000cfd0
        /*0920*/ 	.word	0x00000000
        /*0924*/ 	.word	0x00000090
        /*0928*/ 	.short	0x010a
        /*092a*/ 	.byte	0xff
	.zero		1


	//   ....[129]....
        /*092c*/ 	.word	0x0000d030
        /*0930*/ 	.word	0x00000000
        /*0934*/ 	.word	0x000000b0
        /*0938*/ 	.short	0x010a
        /*093a*/ 	.byte	0xff
	.zero		1


	//   ....[130]....
        /*093c*/ 	.word	0x0000d090
        /*0940*/ 	.word	0x00000002
        /*0944*/ 	.word	0x00000060
        /*0948*/ 	.short	0x010a
        /*094a*/ 	.byte	0xff
	.zero		1


	//   ....[131]....
        /*094c*/ 	.word	0x0000d0e0
        /*0950*/ 	.word	0x00000057
        /*0954*/ 	.word	0x000000c0
        /*0958*/ 	.short	0x010a
        /*095a*/ 	.byte	0xff
	.zero		1


	//   ....[132]....
        /*095c*/ 	.word	0x0000d130
        /*0960*/ 	.word	0x00000003
        /*0964*/ 	.word	0x00000060
        /*0968*/ 	.short	0x010a
        /*096a*/ 	.byte	0xff
	.zero		1


	//   ....[133]....
        /*096c*/ 	.word	0x0000d180
        /*0970*/ 	.word	0x00000028
        /*0974*/ 	.word	0x00000060
        /*0978*/ 	.short	0x010a
        /*097a*/ 	.byte	0xff
	.zero		1


	//   ....[134]....
        /*097c*/ 	.word	0x0000d1d0
        /*0980*/ 	.word	0x0000005d
        /*0984*/ 	.word	0x00000060
        /*0988*/ 	.short	0x010a
        /*098a*/ 	.byte	0xff
	.zero		1


	//----- nvinfo : EIATTR_NUM_MBARRIERS
	.align		4
.L_47:
        /*098c*/ 	.byte	0x03, 0x38
        /*098e*/ 	.short	0x001d


	//----- nvinfo : EIATTR_EXIT_INSTR_OFFSETS
	.align		4
        /*0990*/ 	.byte	0x04, 0x1c
        /*0992*/ 	.short	(.L_49 - .L_48)


	//   ....[0]....
.L_48:
        /*0994*/ 	.word	0x00005bc0


	//   ....[1]....
        /*0998*/ 	.word	0x00005e70


	//   ....[2]....
        /*099c*/ 	.word	0x00005ed0


	//   ....[3]....
        /*09a0*/ 	.word	0x00007380


	//   ....[4]....
        /*09a4*/ 	.word	0x00008910


	//   ....[5]....
        /*09a8*/ 	.word	0x00008950


	//   ....[6]....
        /*09ac*/ 	.word	0x0000c490


	//   ....[7]....
        /*09b0*/ 	.word	0x0000c510


	//   ....[8]....
        /*09b4*/ 	.word	0x0000c540


	//   ....[9]....
        /*09b8*/ 	.word	0x0000c5c0


	//----- nvinfo : EIATTR_MAX_THREADS
	.align		4
.L_49:
        /*09bc*/ 	.byte	0x04, 0x05
        /*09be*/ 	.short	(.L_51 - .L_50)
.L_50:
        /*09c0*/ 	.word	0x00000100
        /*09c4*/ 	.word	0x00000001
        /*09c8*/ 	.word	0x00000001


	//----- nvinfo : EIATTR_CRS_STACK_SIZE
	.align		4
.L_51:
        /*09cc*/ 	.byte	0x04, 0x1e
        /*09ce*/ 	.short	(.L_53 - .L_52)
.L_52:
        /*09d0*/ 	.word	0x00000000


	//----- nvinfo : EIATTR_CBANK_PARAM_SIZE
	.align		4
.L_53:
        /*09d4*/ 	.byte	0x03, 0x19
        /*09d6*/ 	.short	0x0900


	//----- nvinfo : EIATTR_PARAM_CBANK
	.align		4
        /*09d8*/ 	.byte	0x04, 0x0a
        /*09da*/ 	.short	(.L_55 - .L_54)
	.align		4
.L_54:
        /*09dc*/ 	.word	index@(.nv.constant0._ZN7cutlass13device_kernelINS_4conv6kernel13ConvUniversalINS1_16ConvProblemShapeILNS1_8OperatorE1ELi3EEENS1_10collective14CollectiveConvINS1_47MainloopSm100TmaUmmaWarpSpecializedImplicitGemmILS5_1ELi6ELi3ELi1ELi2EN4cute5tupleIJNSA_1CILi2EEENSC_ILi1EEESE_EEEEENSB_IJNSC_ILi128EEESH_NSB_IJNSC_ILi64EEEEEEEEENS_10tfloat32_tESL_NSA_8TiledMMAINSA_8MMA_AtomIJNSA_23SM100_MMA_TF32_2x1SM_SSISL_SL_fLi128ELi128ELNSA_4UMMA5MajorE0ELSQ_1ELNSP_7ScaleInE0ELSR_0EEEEEENSA_6LayoutINSB_IJSE_SE_SE_EEENSB_IJNSC_ILi0EEESW_SW_EEEEENSB_IJNSA_10UnderscoreESZ_SZ_EEEEENS7_6detail27Sm100ImplicitGemmTileTraitsINSA_25SM100_TMA_2SM_LOAD_IM2COLENSA_14ComposedLayoutINSA_7SwizzleILi3ELi4ELi3EEENSA_18smem_ptr_flag_bitsILi32EEENSU_INSB_IJNSC_ILi8EEENSC_ILi32EEEEEENSB_IJS1B_SE_EEEEEEEvEENS13_INSA_18SM100_TMA_2SM_LOADENS15_INS16_ILi2ELi5ELi2EEES19_NSU_INSB_IJS1B_NSC_ILi4EEEEEENSB_IJSE_S1B_EEEEEEEvEEEENS_8epilogue10collective18CollectiveEpilogueINS1Q_23Sm100TmaWarpSpecializedILi4ELi2ELi16ELb1ELb0EEEJNSB_IJSI_SH_SJ_EEENSB_IJNSU_ISI_SE_EENSU_INSB_IJNSC_ILi16EEESD_EEENSB_IJSE_SI_EEEEEEEESL_NSB_IJNSB_IJllllEEESE_SW_EEESL_S23_NS1Q_6fusion15FusionCallbacksIS1U_NS24_17LinearCombinationISL_fSL_fLNS_15FloatRoundStyleE2EEES1V_S21_JEEENSA_5SM1004TMEM4LOAD26SM100_TMEM_LOAD_32dp32b16xENSA_20SM90_TMA_LOAD_IM2COLENS15_INS16_ILi2ELi4ELi3EEES19_NSU_INSB_IJS1A_S1X_EEENSB_IJS1X_SE_EEEEEEENSA_39AutoVectorizingCopyWithAssumedAlignmentILi128EEENSA_21SM90_TMA_STORE_IM2COLES2J_S2L_S2L_EEEvvEEEEvNT_6ParamsE)
        /*09e0*/ 	.short	0x0380
        /*09e2*/ 	.short	0x0900


	//----- nvinfo : EIATTR_SW_WAR
	.align		4
.L_55:
        /*09e4*/ 	.byte	0x04, 0x36
        /*09e6*/ 	.short	(.L_57 - .L_56)
.L_56:
        /*09e8*/ 	.word	0x00000008
.L_57:


//--------------------- .nv.callgraph             --------------------------
	.section	.nv.callgraph,"",@"SHT_CUDA_CALLGRAPH"
	.align	4
	.sectionentsize	8
	.align		4
        /*0000*/ 	.word	0x00000000
	.align		4
        /*0004*/ 	.word	0xffffffff
	.align		4
        /*0008*/ 	.word	index@(_ZN7cutlass13device_kernelINS_4conv6kernel13ConvUniversalINS1_16ConvProblemShapeILNS1_8OperatorE1ELi3EEENS1_10collective14CollectiveConvINS1_47MainloopSm100TmaUmmaWarpSpecializedImplicitGemmILS5_1ELi6ELi3ELi1ELi2EN4cute5tupleIJNSA_1CILi2EEENSC_ILi1EEESE_EEEEENSB_IJNSC_ILi128EEESH_NSB_IJNSC_ILi64EEEEEEEEENS_10tfloat32_tESL_NSA_8TiledMMAINSA_8MMA_AtomIJNSA_23SM100_MMA_TF32_2x1SM_SSISL_SL_fLi128ELi128ELNSA_4UMMA5MajorE0ELSQ_1ELNSP_7ScaleInE0ELSR_0EEEEEENSA_6LayoutINSB_IJSE_SE_SE_EEENSB_IJNSC_ILi0EEESW_SW_EEEEENSB_IJNSA_10UnderscoreESZ_SZ_EEEEENS7_6detail27Sm100ImplicitGemmTileTraitsINSA_25SM100_TMA_2SM_LOAD_IM2COLENSA_14ComposedLayoutINSA_7SwizzleILi3ELi4ELi3EEENSA_18smem_ptr_flag_bitsILi32EEENSU_INSB_IJNSC_ILi8EEENSC_ILi32EEEEEENSB_IJS1B_SE_EEEEEEEvEENS13_INSA_18SM100_TMA_2SM_LOADENS15_INS16_ILi2ELi5ELi2EEES19_NSU_INSB_IJS1B_NSC_ILi4EEEEEENSB_IJSE_S1B_EEEEEEEvEEEENS_8epilogue10collective18CollectiveEpilogueINS1Q_23Sm100TmaWarpSpecializedILi4ELi2ELi16ELb1ELb0EEEJNSB_IJSI_SH_SJ_EEENSB_IJNSU_ISI_SE_EENSU_INSB_IJNSC_ILi16EEESD_EEENSB_IJSE_SI_EEEEEEEESL_NSB_IJNSB_IJllllEEESE_SW_EEESL_S23_NS1Q_6fusion15FusionCallbacksIS1U_NS24_17LinearCombinationISL_fSL_fLNS_15FloatRoundStyleE2EEES1V_S21_JEEENSA_5SM1004TMEM4LOAD26SM100_TMEM_LOAD_32dp32b16xENSA_20SM90_TMA_LOAD_IM2COLENS15_INS16_ILi2ELi4ELi3EEES19_NSU_INSB_IJS1A_S1X_EEENSB_IJS1X_SE_EEEEEEENSA_39AutoVectorizingCopyWithAssumedAlignmentILi128EEENSA_21SM90_TMA_STORE_IM2COLES2J_S2L_S2L_EEEvvEEEEvNT_6ParamsE)
	.align		4
        /*000c*/ 	.word	index@(__assertfail)
	.align		4
        /*0010*/ 	.word	0x00000000
	.align		4
        /*0014*/ 	.word	0xfffffffe
	.align		4
        /*0018*/ 	.word	0x00000000
	.align		4
        /*001c*/ 	.word	0xfffffffd
	.align		4
        /*0020*/ 	.word	0x00000000
	.align		4
        /*0024*/ 	.word	0xfffffffc


//--------------------- .nv.constant4             --------------------------
	.section	.nv.constant4,"a",@progbits
	.align	8
	.align		8
.nv.constant4:
        /*0000*/ 	.dword	__assertfail
	.align		8
        /*0008*/ 	.dword	__unnamed_1
	.align		8
        /*0010*/ 	.dword	__unnamed_2
	.align		8
        /*0018*/ 	.dword	_ZN39_INTERNAL_bac77485_4_k_cu_5596085c_32184cuda3std3__45__cpo5beginE
	.align		8
        /*0020*/ 	.dword	_ZN39_INTERNAL_bac77485_4_k_cu_5596085c_32184cuda3std3__45__cpo3endE
	.align		8
        /*0028*/ 	.dword	_ZN39_INTERNAL_bac77485_4_k_cu_5596085c_32184cuda3std3__45__cpo6cbeginE
	.align		8
        /*0030*/ 	.dword	_ZN39_INTERNAL_bac77485_4_k_cu_5596085c_32184cuda3std3__45__cpo4cendE
	.align		8
        /*0038*/ 	.dword	_ZN39_INTERNAL_bac77485_4_k_cu_5596085c_32184cuda3std3__441_GLOBAL__N__bac77485_4_k_cu_5596085c_32186ignoreE
	.align		8
        /*0040*/ 	.dword	_ZN39_INTERNAL_bac77485_4_k_cu_5596085c_32184cuda3std3__419piecewise_constructE
	.align		8
        /*0048*/ 	.dword	_ZN39_INTERNAL_bac77485_4_k_cu_5596085c_32184cuda3std3__48in_placeE
	.align		8
        /*0050*/ 	.dword	_ZN39_INTERNAL_bac77485_4_k_cu_5596085c_32184cuda3std6ranges3__45__cpo4swapE
	.align		8
        /*0058*/ 	.dword	_ZN39_INTERNAL_bac77485_4_k_cu_5596085c_32184cuda3std6ranges3__45__cpo9iter_moveE
	.align		8
        /*0060*/ 	.dword	_ZN39_INTERNAL_bac77485_4_k_cu_5596085c_32184cute7productE
	.align		8
        /*0068*/ 	.dword	_ZN39_INTERNAL_bac77485_4_k_cu_5596085c_32184cute1_E
	.align		8
        /*0070*/ 	.dword	$str$27
	.align		8
        /*0078*/ 	.dword	$str$28
	.align		8
        /*0080*/ 	.dword	$str$29
	.align		8
        /*0088*/ 	.dword	$str$30


//--------------------- .text._ZN7cutlass13device_kernelINS_4conv6kernel13ConvUniversalINS1_16ConvProblemShapeILNS1_8OperatorE1ELi3EEENS1_10collective14CollectiveConvINS1_47MainloopSm100TmaUmmaWarpSpecializedImplicitGemmILS5_1ELi6ELi3ELi1ELi2EN4cute5tupleIJNSA_1CILi2EEENSC_ILi1EEESE_EEEEENSB_IJNSC_ILi128EEESH_NSB_IJNSC_ILi64EEEEEEEEENS_10tfloat32_tESL_NSA_8TiledMMAINSA_8MMA_AtomIJNSA_23SM100_MMA_TF32_2x1SM_SSISL_SL_fLi128ELi128ELNSA_4UMMA5MajorE0ELSQ_1ELNSP_7ScaleInE0ELSR_0EEEEEENSA_6LayoutINSB_IJSE_SE_SE_EEENSB_IJNSC_ILi0EEESW_SW_EEEEENSB_IJNSA_10UnderscoreESZ_SZ_EEEEENS7_6detail27Sm100ImplicitGemmTileTraitsINSA_25SM100_TMA_2SM_LOAD_IM2COLENSA_14ComposedLayoutINSA_7SwizzleILi3ELi4ELi3EEENSA_18smem_ptr_flag_bitsILi32EEENSU_INSB_IJNSC_ILi8EEENSC_ILi32EEEEEENSB_IJS1B_SE_EEEEEEEvEENS13_INSA_18SM100_TMA_2SM_LOADENS15_INS16_ILi2ELi5ELi2EEES19_NSU_INSB_IJS1B_NSC_ILi4EEEEEENSB_IJSE_S1B_EEEEEEEvEEEENS_8epilogue10collective18CollectiveEpilogueINS1Q_23Sm100TmaWarpSpecializedILi4ELi2ELi16ELb1ELb0EEEJNSB_IJSI_SH_SJ_EEENSB_IJNSU_ISI_SE_EENSU_INSB_IJNSC_ILi16EEESD_EEENSB_IJSE_SI_EEEEEEEESL_NSB_IJNSB_IJllllEEESE_SW_EEESL_S23_NS1Q_6fusion15FusionCallbacksIS1U_NS24_17LinearCombinationISL_fSL_fLNS_15FloatRoundStyleE2EEES1V_S21_JEEENSA_5SM1004TMEM4LOAD26SM100_TMEM_LOAD_32dp32b16xENSA_20SM90_TMA_LOAD_IM2COLENS15_INS16_ILi2ELi4ELi3EEES19_NSU_INSB_IJS1A_S1X_EEENSB_IJS1X_SE_EEEEEEENSA_39AutoVectorizingCopyWithAssumedAlignmentILi128EEENSA_21SM90_TMA_STORE_IM2COLES2J_S2L_S2L_EEEvvEEEEvNT_6ParamsE --------------------------
	.section	.text._ZN7cutlass13device_kernelINS_4conv6kernel13ConvUniversalINS1_16ConvProblemShapeILNS1_8OperatorE1ELi3EEENS1_10collective14CollectiveConvINS1_47MainloopSm100TmaUmmaWarpSpecializedImplicitGemmILS5_1ELi6ELi3ELi1ELi2EN4cute5tupleIJNSA_1CILi2EEENSC_ILi1EEESE_EEEEENSB_IJNSC_ILi128EEESH_NSB_IJNSC_ILi64EEEEEEEEENS_10tfloat32_tESL_NSA_8TiledMMAINSA_8MMA_AtomIJNSA_23SM100_MMA_TF32_2x1SM_SSISL_SL_fLi128ELi128ELNSA_4UMMA5MajorE0ELSQ_1ELNSP_7ScaleInE0ELSR_0EEEEEENSA_6LayoutINSB_IJSE_SE_SE_EEENSB_IJNSC_ILi0EEESW_SW_EEEEENSB_IJNSA_10UnderscoreESZ_SZ_EEEEENS7_6detail27Sm100ImplicitGemmTileTraitsINSA_25SM100_TMA_2SM_LOAD_IM2COLENSA_14ComposedLayoutINSA_7SwizzleILi3ELi4ELi3EEENSA_18smem_ptr_flag_bitsILi32EEENSU_INSB_IJNSC_ILi8EEENSC_ILi32EEEEEENSB_IJS1B_SE_EEEEEEEvEENS13_INSA_18SM100_TMA_2SM_LOADENS15_INS16_ILi2ELi5ELi2EEES19_NSU_INSB_IJS1B_NSC_ILi4EEEEEENSB_IJSE_S1B_EEEEEEEvEEEENS_8epilogue10collective18CollectiveEpilogueINS1Q_23Sm100TmaWarpSpecializedILi4ELi2ELi16ELb1ELb0EEEJNSB_IJSI_SH_SJ_EEENSB_IJNSU_ISI_SE_EENSU_INSB_IJNSC_ILi16EEESD_EEENSB_IJSE_SI_EEEEEEEESL_NSB_IJNSB_IJllllEEESE_SW_EEESL_S23_NS1Q_6fusion15FusionCallbacksIS1U_NS24_17LinearCombinationISL_fSL_fLNS_15FloatRoundStyleE2EEES1V_S21_JEEENSA_5SM1004TMEM4LOAD26SM100_TMEM_LOAD_32dp32b16xENSA_20SM90_TMA_LOAD_IM2COLENS15_INS16_ILi2ELi4ELi3EEES19_NSU_INSB_IJS1A_S1X_EEENSB_IJS1X_SE_EEEEEEENSA_39AutoVectorizingCopyWithAssumedAlignmentILi128EEENSA_21SM90_TMA_STORE_IM2COLES2J_S2L_S2L_EEEvvEEEEvNT_6ParamsE,"ax",@progbits
	.align	128
.text._ZN7cutlass13device_kernelINS_4conv6kernel13ConvUniversalINS1_16ConvProblemShapeILNS1_8OperatorE1ELi3EEENS1_10collective14CollectiveConvINS1_47MainloopSm100TmaUmmaWarpSpecializedImplicitGemmILS5_1ELi6ELi3ELi1ELi2EN4cute5tupleIJNSA_1CILi2EEENSC_ILi1EEESE_EEEEENSB_IJNSC_ILi128EEESH_NSB_IJNSC_ILi64EEEEEEEEENS_10tfloat32_tESL_NSA_8TiledMMAINSA_8MMA_AtomIJNSA_23SM100_MMA_TF32_2x1SM_SSISL_SL_fLi128ELi128ELNSA_4UMMA5MajorE0ELSQ_1ELNSP_7ScaleInE0ELSR_0EEEEEENSA_6LayoutINSB_IJSE_SE_SE_EEENSB_IJNSC_ILi0EEESW_SW_EEEEENSB_IJNSA_10UnderscoreESZ_SZ_EEEEENS7_6detail27Sm100ImplicitGemmTileTraitsINSA_25SM100_TMA_2SM_LOAD_IM2COLENSA_14ComposedLayoutINSA_7SwizzleILi3ELi4ELi3EEENSA_18smem_ptr_flag_bitsILi32EEENSU_INSB_IJNSC_ILi8EEENSC_ILi32EEEEEENSB_IJS1B_SE_EEEEEEEvEENS13_INSA_18SM100_TMA_2SM_LOADENS15_INS16_ILi2ELi5ELi2EEES19_NSU_INSB_IJS1B_NSC_ILi4EEEEEENSB_IJSE_S1B_EEEEEEEvEEEENS_8epilogue10collective18CollectiveEpilogueINS1Q_23Sm100TmaWarpSpecializedILi4ELi2ELi16ELb1ELb0EEEJNSB_IJSI_SH_SJ_EEENSB_IJNSU_ISI_SE_EENSU_INSB_IJNSC_ILi16EEESD_EEENSB_IJSE_SI_EEEEEEEESL_NSB_IJNSB_IJllllEEESE_SW_EEESL_S23_NS1Q_6fusion15FusionCallbacksIS1U_NS24_17LinearCombinationISL_fSL_fLNS_15FloatRoundStyleE2EEES1V_S21_JEEENSA_5SM1004TMEM4LOAD26SM100_TMEM_LOAD_32dp32b16xENSA_20SM90_TMA_LOAD_IM2COLENS15_INS16_ILi2ELi4ELi3EEES19_NSU_INSB_IJS1A_S1X_EEENSB_IJS1X_SE_EEEEEEENSA_39AutoVectorizingCopyWithAssumedAlignmentILi128EEENSA_21SM90_TMA_STORE_IM2COLES2J_S2L_S2L_EEEvvEEEEvNT_6ParamsE:
        .type           _ZN7cutlass13device_kernelINS_4conv6kernel13ConvUniversalINS1_16ConvProblemShapeILNS1_8OperatorE1ELi3EEENS1_10collective14CollectiveConvINS1_47MainloopSm100TmaUmmaWarpSpecializedImplicitGemmILS5_1ELi6ELi3ELi1ELi2EN4cute5tupleIJNSA_1CILi2EEENSC_ILi1EEESE_EEEEENSB_IJNSC_ILi128EEESH_NSB_IJNSC_ILi64EEEEEEEEENS_10tfloat32_tESL_NSA_8TiledMMAINSA_8MMA_AtomIJNSA_23SM100_MMA_TF32_2x1SM_SSISL_SL_fLi128ELi128ELNSA_4UMMA5MajorE0ELSQ_1ELNSP_7ScaleInE0ELSR_0EEEEEENSA_6LayoutINSB_IJSE_SE_SE_EEENSB_IJNSC_ILi0EEESW_SW_EEEEENSB_IJNSA_10UnderscoreESZ_SZ_EEEEENS7_6detail27Sm100ImplicitGemmTileTraitsINSA_25SM100_TMA_2SM_LOAD_IM2COLENSA_14ComposedLayoutINSA_7SwizzleILi3ELi4ELi3EEENSA_18smem_ptr_flag_bitsILi32EEENSU_INSB_IJNSC_ILi8EEENSC_ILi32EEEEEENSB_IJS1B_SE_EEEEEEEvEENS13_INSA_18SM100_TMA_2SM_LOADENS15_INS16_ILi2ELi5ELi2EEES19_NSU_INSB_IJS1B_NSC_ILi4EEEEEENSB_IJSE_S1B_EEEEEEEvEEEENS_8epilogue10collective18CollectiveEpilogueINS1Q_23Sm100TmaWarpSpecializedILi4ELi2ELi16ELb1ELb0EEEJNSB_IJSI_SH_SJ_EEENSB_IJNSU_ISI_SE_EENSU_INSB_IJNSC_ILi16EEESD_EEENSB_IJSE_SI_EEEEEEEESL_NSB_IJNSB_IJllllEEESE_SW_EEESL_S23_NS1Q_6fusion15FusionCallbacksIS1U_NS24_17LinearCombinationISL_fSL_fLNS_15FloatRoundStyleE2EEES1V_S21_JEEENSA_5SM1004TMEM4LOAD26SM100_TMEM_LOAD_32dp32b16xENSA_20SM90_TMA_LOAD_IM2COLENS15_INS16_ILi2ELi4ELi3EEES19_NSU_INSB_IJS1A_S1X_EEENSB_IJS1X_SE_EEEEEEENSA_39AutoVectorizingCopyWithAssumedAlignmentILi128EEENSA_21SM90_TMA_STORE_IM2COLES2J_S2L_S2L_EEEvvEEEEvNT_6ParamsE,@function
        .size           _ZN7cutlass13device_kernelINS_4conv6kernel13ConvUniversalINS1_16ConvProblemShapeILNS1_8OperatorE1ELi3EEENS1_10collective14CollectiveConvINS1_47MainloopSm100TmaUmmaWarpSpecializedImplicitGemmILS5_1ELi6ELi3ELi1ELi2EN4cute5tupleIJNSA_1CILi2EEENSC_ILi1EEESE_EEEEENSB_IJNSC_ILi128EEESH_NSB_IJNSC_ILi64EEEEEEEEENS_10tfloat32_tESL_NSA_8TiledMMAINSA_8MMA_AtomIJNSA_23SM100_MMA_TF32_2x1SM_SSISL_SL_fLi128ELi128ELNSA_4UMMA5MajorE0ELSQ_1ELNSP_7ScaleInE0ELSR_0EEEEEENSA_6LayoutINSB_IJSE_SE_SE_EEENSB_IJNSC_ILi0EEESW_SW_EEEEENSB_IJNSA_10UnderscoreESZ_SZ_EEEEENS7_6detail27Sm100ImplicitGemmTileTraitsINSA_25SM100_TMA_2SM_LOAD_IM2COLENSA_14ComposedLayoutINSA_7SwizzleILi3ELi4ELi3EEENSA_18smem_ptr_flag_bitsILi32EEENSU_INSB_IJNSC_ILi8EEENSC_ILi32EEEEEENSB_IJS1B_SE_EEEEEEEvEENS13_INSA_18SM100_TMA_2SM_LOADENS15_INS16_ILi2ELi5ELi2EEES19_NSU_INSB_IJS1B_NSC_ILi4EEEEEENSB_IJSE_S1B_EEEEEEEvEEEENS_8epilogue10collective18CollectiveEpilogueINS1Q_23Sm100TmaWarpSpecializedILi4ELi2ELi16ELb1ELb0EEEJNSB_IJSI_SH_SJ_EEENSB_IJNSU_ISI_SE_EENSU_INSB_IJNSC_ILi16EEESD_EEENSB_IJSE_SI_EEEEEEEESL_NSB_IJNSB_IJllllEEESE_SW_EEESL_S23_NS1Q_6fusion15FusionCallbacksIS1U_NS24_17LinearCombinationISL_fSL_fLNS_15FloatRoundStyleE2EEES1V_S21_JEEENSA_5SM1004TMEM4LOAD26SM100_TMEM_LOAD_32dp32b16xENSA_20SM90_TMA_LOAD_IM2COLENS15_INS16_ILi2ELi4ELi3EEES19_NSU_INSB_IJS1A_S1X_EEENSB_IJS1X_SE_EEEEEEENSA_39AutoVectorizingCopyWithAssumedAlignmentILi128EEENSA_21SM90_TMA_STORE_IM2COLES2J_S2L_S2L_EEEvvEEEEvNT_6ParamsE,(.L_x_193 - _ZN7cutlass13device_kernelINS_4conv6kernel13ConvUniversalINS1_16ConvProblemShapeILNS1_8OperatorE1ELi3EEENS1_10collective14CollectiveConvINS1_47MainloopSm100TmaUmmaWarpSpecializedImplicitGemmILS5_1ELi6ELi3ELi1ELi2EN4cute5tupleIJNSA_1CILi2EEENSC_ILi1EEESE_EEEEENSB_IJNSC_ILi128EEESH_NSB_IJNSC_ILi64EEEEEEEEENS_10tfloat32_tESL_NSA_8TiledMMAINSA_8MMA_AtomIJNSA_23SM100_MMA_TF32_2x1SM_SSISL_SL_fLi128ELi128ELNSA_4UMMA5MajorE0ELSQ_1ELNSP_7ScaleInE0ELSR_0EEEEEENSA_6LayoutINSB_IJSE_SE_SE_EEENSB_IJNSC_ILi0EEESW_SW_EEEEENSB_IJNSA_10UnderscoreESZ_SZ_EEEEENS7_6detail27Sm100ImplicitGemmTileTraitsINSA_25SM100_TMA_2SM_LOAD_IM2COLENSA_14ComposedLayoutINSA_7SwizzleILi3ELi4ELi3EEENSA_18smem_ptr_flag_bitsILi32EEENSU_INSB_IJNSC_ILi8EEENSC_ILi32EEEEEENSB_IJS1B_SE_EEEEEEEvEENS13_INSA_18SM100_TMA_2SM_LOADENS15_INS16_ILi2ELi5ELi2EEES19_NSU_INSB_IJS1B_NSC_ILi4EEEEEENSB_IJSE_S1B_EEEEEEEvEEEENS_8epilogue10collective18CollectiveEpilogueINS1Q_23Sm100TmaWarpSpecializedILi4ELi2ELi16ELb1ELb0EEEJNSB_IJSI_SH_SJ_EEENSB_IJNSU_ISI_SE_EENSU_INSB_IJNSC_ILi16EEESD_EEENSB_IJSE_SI_EEEEEEEESL_NSB_IJNSB_IJllllEEESE_SW_EEESL_S23_NS1Q_6fusion15FusionCallbacksIS1U_NS24_17LinearCombinationISL_fSL_fLNS_15FloatRoundStyleE2EEES1V_S21_JEEENSA_5SM1004TMEM4LOAD26SM100_TMEM_LOAD_32dp32b16xENSA_20SM90_TMA_LOAD_IM2COLENS15_INS16_ILi2ELi4ELi3EEES19_NSU_INSB_IJS1A_S1X_EEENSB_IJS1X_SE_EEEEEEENSA_39AutoVectorizingCopyWithAssumedAlignmentILi128EEENSA_21SM90_TMA_STORE_IM2COLES2J_S2L_S2L_EEEvvEEEEvNT_6ParamsE)
        .other          _ZN7cutlass13device_kernelINS_4conv6kernel13ConvUniversalINS1_16ConvProblemShapeILNS1_8OperatorE1ELi3EEENS1_10collective14CollectiveConvINS1_47MainloopSm100TmaUmmaWarpSpecializedImplicitGemmILS5_1ELi6ELi3ELi1ELi2EN4cute5tupleIJNSA_1CILi2EEENSC_ILi1EEESE_EEEEENSB_IJNSC_ILi128EEESH_NSB_IJNSC_ILi64EEEEEEEEENS_10tfloat32_tESL_NSA_8TiledMMAINSA_8MMA_AtomIJNSA_23SM100_MMA_TF32_2x1SM_SSISL_SL_fLi128ELi128ELNSA_4UMMA5MajorE0ELSQ_1ELNSP_7ScaleInE0ELSR_0EEEEEENSA_6LayoutINSB_IJSE_SE_SE_EEENSB_IJNSC_ILi0EEESW_SW_EEEEENSB_IJNSA_10UnderscoreESZ_SZ_EEEEENS7_6detail27Sm100ImplicitGemmTileTraitsINSA_25SM100_TMA_2SM_LOAD_IM2COLENSA_14ComposedLayoutINSA_7SwizzleILi3ELi4ELi3EEENSA_18smem_ptr_flag_bitsILi32EEENSU_INSB_IJNSC_ILi8EEENSC_ILi32EEEEEENSB_IJS1B_SE_EEEEEEEvEENS13_INSA_18SM100_TMA_2SM_LOADENS15_INS16_ILi2ELi5ELi2EEES19_NSU_INSB_IJS1B_NSC_ILi4EEEEEENSB_IJSE_S1B_EEEEEEEvEEEENS_8epilogue10collective18CollectiveEpilogueINS1Q_23Sm100TmaWarpSpecializedILi4ELi2ELi16ELb1ELb0EEEJNSB_IJSI_SH_SJ_EEENSB_IJNSU_ISI_SE_EENSU_INSB_IJNSC_ILi16EEESD_EEENSB_IJSE_SI_EEEEEEEESL_NSB_IJNSB_IJllllEEESE_SW_EEESL_S23_NS1Q_6fusion15FusionCallbacksIS1U_NS24_17LinearCombinationISL_fSL_fLNS_15FloatRoundStyleE2EEES1V_S21_JEEENSA_5SM1004TMEM4LOAD26SM100_TMEM_LOAD_32dp32b16xENSA_20SM90_TMA_LOAD_IM2COLENS15_INS16_ILi2ELi4ELi3EEES19_NSU_INSB_IJS1A_S1X_EEENSB_IJS1X_SE_EEEEEEENSA_39AutoVectorizingCopyWithAssumedAlignmentILi128EEENSA_21SM90_TMA_STORE_IM2COLES2J_S2L_S2L_EEEvvEEEEvNT_6ParamsE,@"STO_CUDA_ENTRY STV_DEFAULT"
_ZN7cutlass13device_kernelINS_4conv6kernel13ConvUniversalINS1_16ConvProblemShapeILNS1_8OperatorE1ELi3EEENS1_10collective14CollectiveConvINS1_47MainloopSm100TmaUmmaWarpSpecializedImplicitGemmILS5_1ELi6ELi3ELi1ELi2EN4cute5tupleIJNSA_1CILi2EEENSC_ILi1EEESE_EEEEENSB_IJNSC_ILi128EEESH_NSB_IJNSC_ILi64EEEEEEEEENS_10tfloat32_tESL_NSA_8TiledMMAINSA_8MMA_AtomIJNSA_23SM100_MMA_TF32_2x1SM_SSISL_SL_fLi128ELi128ELNSA_4UMMA5MajorE0ELSQ_1ELNSP_7ScaleInE0ELSR_0EEEEEENSA_6LayoutINSB_IJSE_SE_SE_EEENSB_IJNSC_ILi0EEESW_SW_EEEEENSB_IJNSA_10UnderscoreESZ_SZ_EEEEENS7_6detail27Sm100ImplicitGemmTileTraitsINSA_25SM100_TMA_2SM_LOAD_IM2COLENSA_14ComposedLayoutINSA_7SwizzleILi3ELi4ELi3EEENSA_18smem_ptr_flag_bitsILi32EEENSU_INSB_IJNSC_ILi8EEENSC_ILi32EEEEEENSB_IJS1B_SE_EEEEEEEvEENS13_INSA_18SM100_TMA_2SM_LOADENS15_INS16_ILi2ELi5ELi2EEES19_NSU_INSB_IJS1B_NSC_ILi4EEEEEENSB_IJSE_S1B_EEEEEEEvEEEENS_8epilogue10collective18CollectiveEpilogueINS1Q_23Sm100TmaWarpSpecializedILi4ELi2ELi16ELb1ELb0EEEJNSB_IJSI_SH_SJ_EEENSB_IJNSU_ISI_SE_EENSU_INSB_IJNSC_ILi16EEESD_EEENSB_IJSE_SI_EEEEEEEESL_NSB_IJNSB_IJllllEEESE_SW_EEESL_S23_NS1Q_6fusion15FusionCallbacksIS1U_NS24_17LinearCombinationISL_fSL_fLNS_15FloatRoundStyleE2EEES1V_S21_JEEENSA_5SM1004TMEM4LOAD26SM100_TMEM_LOAD_32dp32b16xENSA_20SM90_TMA_LOAD_IM2COLENS15_INS16_ILi2ELi4ELi3EEES19_NSU_INSB_IJS1A_S1X_EEENSB_IJS1X_SE_EEEEEEENSA_39AutoVectorizingCopyWithAssumedAlignmentILi128EEENSA_21SM90_TMA_STORE_IM2COLES2J_S2L_S2L_EEEvvEEEEvNT_6ParamsE:
[----:B------:R-:W1:Y:S01]  /*0000*/  LDC R1, c[0x0][0x37c] ;  /* 0x0000df00ff017b82 */ /* 0x000e620000000800 */
[----:B------:R-:W2:Y:S01]  /*0010*/  S2R R74, SR_TID.X ;  /* 0x00000000004a7919 */ /* 0x000ea20000002100 */
[----:B------:R-:W3:Y:S06]  /*0020*/  LDCU.64 UR8, c[0x0][0x990] ;  /* 0x00013200ff0877ac */ /* 0x000eec0008000a00 */
[----:B------:R-:W4:Y:S01]  /*0030*/  S2UR UR4, SR_CgaCtaId ;  /* 0x00000000000479c3 */ /* 0x000f220000008800 */
[----:B-1----:R-:W-:Y:S01]  /*0040*/  VIADD R1, R1, 0xfffffff8 ;  /* 0xfffffff801017836 */ /* 0x002fe20000000000 */
[----:B------:R-:W-:-:S02]  /*0050*/  PRMT R62, RZ, 0x7610, R62 ;  /* 0x00007610ff3e7816 */ /* 0x000fc4000000003e */
[----:B------:R-:W-:Y:S02]  /*0060*/  ELECT P1, URZ, PT ;  /* 0x0000000000ff782f */ /* 0x000fe40003820000 */
[----:B------:R-:W-:Y:S01]  /*0070*/  R2UR UR43, R1 ;  /* 0x00000000012b72ca */ /* 0x000fe200000e0000 */
[----:B---3--:R-:W-:-:S04]  /*0080*/  UISETP.NE.U32.AND UP0, UPT, UR8, URZ, UPT ;  /* 0x000000ff0800728c */ /* 0x008fc8000bf05070 */
[----:B------:R-:W-:Y:S02]  /*0090*/  UISETP.NE.AND.EX UP0, UPT, UR9, URZ, UPT, UP0 ;  /* 0x000000ff0900728c */ /* 0x000fe4000bf05300 */
[----:B----4-:R-:W-:Y:S02]  /*00a0*/  ULOP3.LUT UR50, UR4, 0x1, URZ, 0xc0, !UPT ;  /* 0x0000000104327892 */ /* 0x010fe4000f8ec0ff */
[----:B------:R-:W-:Y:S01]  /*00b0*/  ULOP3.LUT UR49, UR4, 0x1, URZ, 0x3c, !UPT ;  /* 0x0000000104317892 */ /* 0x000fe2000f8e3cff */
[----:B--2---:R-:W-:-:S05]  /*00c0*/  SHF.R.U32.HI R63, RZ, 0x5, R74 ;  /* 0x00000005ff3f7819 */ /* 0x004fca000001164a */
[----:B------:R-:W1:Y:S02]  /*00d0*/  SHFL.IDX PT, R0, R63, RZ, 0x1f ;  /* 0x00001fff3f007589 */ /* 0x000e6400000e0000 */
[----:B-1----:R-:W-:Y:S01]  /*00e0*/  R2UR UR18, R0 ;  /* 0x00000000001272ca */ /* 0x002fe200000e0000 */
[----:B------:R-:W-:-:S14]  /*00f0*/  BRA.U UP0, `(.L_x_0) ;  /* 0x0000000100307547 */ /* 0x000fdc000b800000 */
[----:B------:R-:W1:Y:S02]  /*0100*/  LDCU.64 UR4, c[0x0][0x988] ;  /* 0x00013100ff0477ac */ /* 0x000e640008000a00 */
[----:B-1----:R-:W-:-:S04]  /*0110*/  UISETP.NE.U32.AND UP0, UPT, UR4, URZ, UPT ;  /* 0x000000ff0400728c */ /* 0x002fc8000bf05070 */
[----:B------:R-:W-:-:S09]  /*0120*/  UISETP.NE.AND.EX UP0, UPT, UR5, URZ, UPT, UP0 ;  /* 0x000000ff0500728c */ /* 0x000fd2000bf05300 */
[----:B------:R-:W-:Y:S05]  /*0130*/  BRA.U !UP0, `(.L_x_1) ;  /* 0x0000000108147547 */ /* 0x000fea000b800000 */
[----:B------:R-:W1:Y:S01]  /*0140*/  LDC.64 R2, c[0x0][0x988] ;  /* 0x00026200ff027b82 */ /* 0x000e620000000a00 */
[----:B------:R-:W1:Y:S02]  /*0150*/  LDCU.64 UR4, c[0x0][0x358] ;  /* 0x00006b00ff0477ac */ /* 0x000e640008000a00 */
[----:B-1----:R1:W5:Y:S01]  /*0160*/  LDG.E R27, desc[UR4][R2.64] ;  /* 0x00000004021b7981 */ /* 0x002362000c1e1900 */
[----:B------:R-:W-:Y:S01]  /*0170*/  HFMA2 R62, -RZ, RZ, 0, 5.9604644775390625e-08 ;  /* 0x00000001ff3e7431 */ /* 0x000fe200000001ff */
[----:B------:R-:W-:Y:S05]  /*0180*/  BRA `(.L_x_0) ;  /* 0x00000000000c7947 */ /* 0x000fea0003800000 */
.L_x_1:
[----:B------:R-:W1:Y:S01]  /*0190*/  LDCU UR4, c[0x0][0x980] ;  /* 0x00013000ff0477ac */ /* 0x000e620008000800 */
[----:B------:R-:W-:Y:S01]  /*01a0*/  HFMA2 R62, -RZ, RZ, 0, 5.9604644775390625e-08 ;  /* 0x00000001ff3e7431 */ /* 0x000fe200000001ff */
[----:B-1----:R-:W-:-:S07]  /*01b0*/  MOV R27, UR4 ;  /* 0x00000004001b7c02 */ /* 0x002fce0008000f00 */
.L_x_0:
[----:B------:R-:W2:Y:S02]  /*01c0*/  LDCU.64 UR4, c[0x0][0x9b0] ;  /* 0x00013600ff0477ac */ /* 0x000ea40008000a00 */
[----:B--2---:R-:W-:-:S04]  /*01d0*/  UISETP.NE.U32.AND UP0, UPT, UR4, URZ, UPT ;  /* 0x000000ff0400728c */ /* 0x004fc8000bf05070 */
[----:B------:R-:W-:-:S09]  /*01e0*/  UISETP.NE.AND.EX UP0, UPT, UR5, URZ, UPT, UP0 ;  /* 0x000000ff0500728c */ /* 0x000fd2000bf05300 */
[----:B------:R-:W-:Y:S05]  /*01f0*/  BRA.U UP0, `(.L_x_2) ;  /* 0x0000000100287547 */ /* 0x000fea000b800000 */
[----:B------:R-:W2:Y:S02]  /*0200*/  LDCU.64 UR4, c[0x0][0x9a8] ;  /* 0x00013500ff0477ac */ /* 0x000ea40008000a00 */
[----:B--2---:R-:W-:-:S04]  /*0210*/  UISETP.NE.U32.AND UP0, UPT, UR4, URZ, UPT ;  /* 0x000000ff0400728c */ /* 0x004fc8000bf05070 */
[----:B------:R-:W-:-:S09]  /*0220*/  UISETP.NE.AND.EX UP0, UPT, UR5, URZ, UPT, UP0 ;  /* 0x000000ff0500728c */ /* 0x000fd2000bf05300 */
[----:B------:R-:W-:Y:S05]  /*0230*/  BRA.U !UP0, `(.L_x_3) ;  /* 0x0000000108107547 */ /* 0x000fea000b800000 */
[----:B------:R-:W2:Y:S01]  /*0240*/  LDC.64 R24, c[0x0][0x9a8] ;  /* 0x00026a00ff187b82 */ /* 0x000ea20000000a00 */
[----:B------:R-:W2:Y:S02]  /*0250*/  LDCU.64 UR4, c[0x0][0x358] ;  /* 0x00006b00ff0477ac */ /* 0x000ea40008000a00 */
[----:B--2---:R2:W5:Y:S01]  /*0260*/  LDG.E R24, desc[UR4][R24.64] ;  /* 0x0000000418187981 */ /* 0x004562000c1e1900 */
[----:B------:R-:W-:Y:S05]  /*0270*/  BRA `(.L_x_2) ;  /* 0x0000000000087947 */ /* 0x000fea0003800000 */
.L_x_3:
[----:B------:R-:W2:Y:S02]  /*0280*/  LDCU UR4, c[0x0][0x9a0] ;  /* 0x00013400ff0477ac */ /* 0x000ea40008000800 */
[----:B--2---:R-:W-:Y:S02]  /*0290*/  MOV R24, UR4 ;  /* 0x0000000400187c02 */ /* 0x004fe40008000f00 */
.L_x_2:
[----:B------:R-:W-:Y:S01]  /*02a0*/  IMAD.U32 R0, RZ, RZ, UR18 ;  /* 0x00000012ff007e24 */ /* 0x000fe2000f8e00ff */
[----:B------:R-:W-:Y:S04]  /*02b0*/  BSSY.RECONVERGENT B0, `(.L_x_4) ;  /* 0x000000c000007945 */ /* 0x000fe80003800200 */
[C---:B------:R-:W-:Y:S02]  /*02c0*/  ISETP.NE.OR P2, PT, R0.reuse, 0x1, !P1 ;  /* 0x000000010000780c */ /* 0x040fe40004f45670 */
[----:B------:R-:W-:-:S11]  /*02d0*/  ISETP.NE.OR P0, PT, R0, 0x3, !P1 ;  /* 0x000000030000780c */ /* 0x000fd60004f05670 */
[----:B------:R-:W-:Y:S05]  /*02e0*/  @P2 BRA `(.L_x_5) ;  /* 0x0000000000202947 */ /* 0x000fea0003800000 */
[----:B------:R-:W3:Y:S02]  /*02f0*/  LDCU.64 UR4, c[0x0][0x348] ;  /* 0x00006900ff0477ac */ /* 0x000ee40008000a00 */
[----:B---3--:R-:W-:Y:S02]  /*0300*/  UIADD3 UR6, UP1, UPT, UR4, 0x80, URZ ;  /* 0x0000008004067890 */ /* 0x008fe4000ff3e0ff */
[----:B------:R-:W-:Y:S02]  /*0310*/  UIADD3 UR4, UP0, UPT, UR4, 0x200, URZ ;  /* 0x0000020004047890 */ /* 0x000fe4000ff1e0ff */
[----:B------:R-:W-:Y:S02]  /*0320*/  UIADD3.X UR7, UPT, UPT, URZ, UR5, URZ, UP1, !UPT ;  /* 0x00000005ff077290 */ /* 0x000fe40008ffe4ff */
[----:B------:R-:W-:-:S07]  /*0330*/  UIADD3.X UR5, UPT, UPT, URZ, UR5, URZ, UP0, !UPT ;  /* 0x00000005ff057290 */ /* 0x000fce00087fe4ff */
[----:B------:R3:W-:Y:S02]  /*0340*/  UTMACCTL.PF [UR6] ;  /* 0x00000000060079b9 */ /* 0x0007e40008040000 */
[----:B------:R3:W-:Y:S02]  /*0350*/  UTMACCTL.PF [UR4] ;  /* 0x00000000040079b9 */ /* 0x0007e40008040000 */
[----:B---3--:R-:W-:Y:S01]  /*0360*/  NOP ;  /* 0x0000000000007918 */ /* 0x008fe20000000000 */
.L_x_5:
[----:B------:R-:W-:Y:S05]  /*0370*/  BSYNC.RECONVERGENT B0 ;  /* 0x0000000000007941 */ /* 0x000fea0003800200 */
.L_x_4:
[----:B------:R-:W-:Y:S04]  /*0380*/  BSSY.RECONVERGENT B0, `(.L_x_6) ;  /* 0x000000a000007945 */ /* 0x000fe80003800200 */
        /* <DEDUP_REMOVED lines=9> */
.L_x_7:
[----:B------:R-:W-:Y:S05]  /*0420*/  BSYNC.RECONVERGENT B0 ;  /* 0x0000000000007941 */ /* 0x000fea0003800200 */
.L_x_6:
[----:B------:R-:W3:Y:S01]  /*0430*/  LDCU.64 UR4, c[0x0][0x988] ;  /* 0x00013100ff0477ac */ /* 0x000ee20008000a00 */
[----:B------:R-:W-:Y:S02]  /*0440*/  UISETP.EQ.U32.AND UP2, UPT, UR8, URZ, UPT ;  /* 0x000000ff0800728c */ /* 0x000fe4000bf42070 */
[----:B------:R-:W-:Y:S02]  /*0450*/  UPLOP3.LUT UP3, UPT, UPT, UPT, UPT, 0x80, 0x8 ;  /* 0x000000000008789c */ /* 0x000fe40003f6f070 */
[----:B---3--:R-:W-:-:S04]  /*0460*/  UISETP.NE.U32.AND UP0, UPT, UR4, URZ, UPT ;  /* 0x000000ff0400728c */ /* 0x008fc8000bf05070 */
[----:B------:R-:W-:-:S04]  /*0470*/  UISETP.NE.AND.EX UP1, UPT, UR5, URZ, UPT, UP0 ;  /* 0x000000ff0500728c */ /* 0x000fc8000bf25300 */
[----:B------:R-:W-:-:S04]  /*0480*/  UISETP.EQ.OR.EX UP4, UPT, UR9, URZ, !UP1, UP2 ;  /* 0x000000ff0900728c */ /* 0x000fc8000cf82720 */
[----:B------:R-:W-:-:S06]  /*0490*/  UP2UR UR4, UPR, URZ, 0x10 ;  /* 0x00000010ff047883 */ /* 0x000fcc0008000000 */
[----:B------:R-:W-:Y:S01]  /*04a0*/  MOV R66, UR4 ;  /* 0x0000000400427c02 */ /* 0x000fe20008000f00 */
[----:B------:R-:W-:Y:S06]  /*04b0*/  BRA.U !UP4, `(.L_x_8) ;  /* 0x000000010c207547 */ /* 0x000fec000b800000 */
[----:B------:R-:W-:Y:S01]  /*04c0*/  UISETP.NE.U32.AND UP2, UPT, UR8, URZ, UPT ;  /* 0x000000ff0800728c */ /* 0x000fe2000bf45070 */
[----:B-----5:R-:W-:Y:S01]  /*04d0*/  FSETP.NEU.AND P0, PT, R27, RZ, PT ;  /* 0x000000ff1b00720b */ /* 0x020fe20003f0d000 */
[----:B------:R-:W-:Y:S02]  /*04e0*/  USEL UR4, URZ, 0xffffffff, UP1 ;  /* 0xffffffffff047887 */ /* 0x000fe40008800000 */
[----:B------:R-:W-:-:S10]  /*04f0*/  UISETP.NE.AND.EX UP2, UPT, UR9, URZ, UPT, UP2 ;  /* 0x000000ff0900728c */ /* 0x000fd4000bf45320 */
[----:B------:R-:W-:Y:S01]  /*0500*/  VOTEU.ANY UP0, P0 ;  /* 0x0000000000ff7886 */ /* 0x000fe20000000100 */
[----:B------:R-:W-:-:S04]  /*0510*/  @!UP2 USEL UR4, URZ, 0xffffffff, UP0 ;  /* 0xffffffffff04a887 */ /* 0x000fc80008000000 */
[----:B------:R-:W-:-:S04]  /*0520*/  ULOP3.LUT UR4, UR4, 0x1, URZ, 0xc0, !UPT ;  /* 0x0000000104047892 */ /* 0x000fc8000f8ec0ff */
[----:B------:R-:W-:-:S11]  /*0530*/  UISETP.NE.U32.AND UP3, UPT, UR4, 0x1, UPT ;  /* 0x000000010400788c */ /* 0x000fd6000bf65070 */
.L_x_8:
[----:B------:R-:W3:Y:S01]  /*0540*/  SHFL.IDX PT, R0, R63, RZ, 0x1f ;  /* 0x00001fff3f007589 */ /* 0x000ee200000e0000 */
[----:B------:R-:W-:Y:S02]  /*0550*/  UISETP.NE.AND UP5, UPT, UR18, 0x2, UPT ;  /* 0x000000021200788c */ /* 0x000fe4000bfa5270 */
[----:B------:R-:W-:Y:S02]  /*0560*/  UISETP.NE.AND UP0, UPT, UR18, 0x2, UPT ;  /* 0x000000021200788c */ /* 0x000fe4000bf05270 */
[----:B------:R-:W-:Y:S02]  /*0570*/  UISETP.NE.OR UP2, UPT, UR50, URZ, UP5 ;  /* 0x000000ff3200728c */ /* 0x000fe4000af45670 */
[----:B------:R-:W-:-:S04]  /*0580*/  USEL UR69, URZ, 0x1, UP0 ;  /* 0x00000001ff457887 */ /* 0x000fc80008000000 */
[----:B------:R-:W-:Y:S02]  /*0590*/  PLOP3.LUT P3, PT, P1, PT, UP2, 0xae, 0xea ;  /* 0x0000000000ea781c */ /* 0x000fe40000f6f52e */
[----:B---3--:R-:W-:-:S13]  /*05a0*/  ISETP.NE.AND P0, PT, R0, RZ, PT ;  /* 0x000000ff0000720c */ /* 0x008fda0003f05270 */
[----:B------:R-:W-:Y:S05]  /*05b0*/  @P0 BRA `(.L_x_9) ;  /* 0x0000000000580947 */ /* 0x000fea0003800000 */
[----:B------:R-:W3:Y:S01]  /*05c0*/  S2UR UR5, SR_CgaCtaId ;  /* 0x00000000000579c3 */ /* 0x000ee20000008800 */
[----:B------:R-:W-:Y:S01]  /*05d0*/  UMOV UR4, 0x400 ;  /* 0x0000040000047882 */ /* 0x000fe20000000000 */
[----:B------:R-:W-:Y:S01]  /*05e0*/  UMOV UR6, 0x1 ;  /* 0x0000000100067882 */ /* 0x000fe20000000000 */
[----:B------:R-:W-:Y:S01]  /*05f0*/  ELECT P0, URZ, PT ;  /* 0x0000000000ff782f */ /* 0x000fe20003800000 */
[----:B------:R-:W-:-:S04]  /*0600*/  UIADD3 UR6, UPT, UPT, -UR6, 0x100000, URZ ;  /* 0x0010000006067890 */ /* 0x000fc8000fffe1ff */
[----:B------:R-:W-:Y:S02]  /*0610*/  USHF.L.U32 UR7, UR6, 0xb, URZ ;  /* 0x0000000b06077899 */ /* 0x000fe400080006ff */
[----:B------:R-:W-:Y:S02]  /*0620*/  USHF.L.U32 UR6, UR6, 0x1, URZ ;  /* 0x0000000106067899 */ /* 0x000fe400080006ff */
[----:B---3--:R-:W-:Y:S01]  /*0630*/  ULEA UR4, UR5, UR4, 0x18 ;  /* 0x0000000405047291 */ /* 0x008fe2000f8ec0ff */
[----:B------:R-:W3:Y:S11]  /*0640*/  FENCE.VIEW.ASYNC.S ;  /* 0x00000000000073c6 */ /* 0x000ef60000000000 */
[----:B---3--:R3:W4:Y:S01]  /*0650*/  SYNCS.EXCH.64 URZ, [UR4], UR6 ;  /* 0x0000000604ff75b2 */ /* 0x0087220008000100 */
[----:B------:R3:W1:Y:S01]  /*0660*/  SYNCS.EXCH.64 URZ, [UR4+0x30], UR6 ;  /* 0x0000300604ff75b2 */ /* 0x0006620008000100 */
        /* <DEDUP_REMOVED lines=10> */
[----:B------:R-:W-:Y:S01]  /*0710*/  NOP ;  /* 0x0000000000007918 */ /* 0x000fe20000000000 */
.L_x_9:
[----:B------:R-:W2:Y:S01]  /*0720*/  SHFL.IDX PT, R0, R63, RZ, 0x1f ;  /* 0x00001fff3f007589 */ /* 0x000ea200000e0000 */
[----:B------:R-:W-:Y:S01]  /*0730*/  NOP ;  /* 0x0000000000007918 */ /* 0x000fe20000000000 */
[----:B--2---:R-:W-:-:S13]  /*0740*/  ISETP.NE.AND P0, PT, R0, 0x1, PT ;  /* 0x000000010000780c */ /* 0x004fda0003f05270 */
[----:B------:R-:W-:Y:S05]  /*0750*/  @P0 BRA `(.L_x_10) ;  /* 0x0000000000580947 */ /* 0x000fea0003800000 */
[----:B------:R-:W2:Y:S01]  /*0760*/  S2UR UR5, SR_CgaCtaId ;  /* 0x00000000000579c3 */ /* 0x000ea20000008800 */
[----:B---3--:R-:W-:Y:S01]  /*0770*/  UMOV UR4, 0x400 ;  /* 0x0000040000047882 */ /* 0x008fe20000000000 */
[----:B------:R-:W-:Y:S01]  /*0780*/  UMOV UR8, 0x20 ;  /* 0x0000002000087882 */ /* 0x000fe20000000000 */
[----:B------:R-:W-:Y:S01]  /*0790*/  UMOV UR6, 0x80 ;  /* 0x0000008000067882 */ /* 0x000fe20000000000 */
[----:B------:R-:W-:-:S04]  /*07a0*/  UIADD3 UR8, UPT, UPT, -UR8, 0x100000, URZ ;  /* 0x0010000008087890 */ /* 0x000fc8000fffe1ff */
[----:B------:R-:W-:Y:S02]  /*07b0*/  USHF.L.U32 UR9, UR8, 0xb, URZ ;  /* 0x0000000b08097899 */ /* 0x000fe400080006ff */
[----:B------:R-:W-:Y:S02]  /*07c0*/  USHF.L.U32 UR8, UR8, 0x1, URZ ;  /* 0x0000000108087899 */ /* 0x000fe400080006ff */
[----:B------:R-:W-:-:S04]  /*07d0*/  UIADD3 UR6, UPT, UPT, -UR6, 0x100000, URZ ;  /* 0x0010000006067890 */ /* 0x000fc8000fffe1ff */
[----:B------:R-:W-:Y:S02]  /*07e0*/  USHF.L.U32 UR7, UR6, 0xb, URZ ;  /* 0x0000000b06077899 */ /* 0x000fe400080006ff */
[----:B------:R-:W-:Y:S01]  /*07f0*/  USHF.L.U32 UR6, UR6, 0x1, URZ ;  /* 0x0000000106067899 */ /* 0x000fe200080006ff */
[----:B------:R-:W-:Y:S01]  /*0800*/  ELECT P0, URZ, PT ;  /* 0x0000000000ff782f */ /* 0x000fe20003800000 */
[----:B--2---:R-:W-:Y:S01]  /*0810*/  ULEA UR4, UR5, UR4, 0x18 ;  /* 0x0000000405047291 */ /* 0x004fe2000f8ec0ff */
[----:B------:R-:W2:Y:S11]  /*0820*/  FENCE.VIEW.ASYNC.S ;  /* 0x00000000000073c6 */ /* 0x000eb60000000000 */
[----:B--2---:R2:W3:Y:S01]  /*0830*/  SYNCS.EXCH.64 URZ, [UR4+0x60], UR8 ;  /* 0x0000600804ff75b2 */ /* 0x0044e20008000100 */
        /* <DEDUP_REMOVED lines=8> */
.L_x_10:
[----:B------:R-:W4:Y:S01]  /*08c0*/  SHFL.IDX PT, R0, R63, RZ, 0x1f ;  /* 0x00001fff3f007589 */ /* 0x000f2200000e0000 */
[----:B------:R-:W-:Y:S01]  /*08d0*/  NOP ;  /* 0x0000000000007918 */ /* 0x000fe20000000000 */
[----:B----4-:R-:W-:-:S13]  /*08e0*/  ISETP.NE.AND P0, PT, R0, 0x3, PT ;  /* 0x000000030000780c */ /* 0x010fda0003f05270 */
[----:B------:R-:W-:Y:S05]  /*08f0*/  @P0 BRA `(.L_x_11) ;  /* 0x0000000000300947 */ /* 0x000fea0003800000 */
[----:B------:R-:W4:Y:S01]  /*0900*/  S2UR UR5, SR_CgaCtaId ;  /* 0x00000000000579c3 */ /* 0x000f220000008800 */
[----:B--23--:R-:W-:Y:S01]  /*0910*/  UMOV UR4, 0x400 ;  /* 0x0000040000047882 */ /* 0x00cfe20000000000 */
[----:B------:R-:W-:Y:S01]  /*0920*/  UMOV UR6, 0x20 ;  /* 0x0000002000067882 */ /* 0x000fe20000000000 */
[----:B------:R-:W-:Y:S01]  /*0930*/  ELECT P0, URZ, PT ;  /* 0x0000000000ff782f */ /* 0x000fe20003800000 */
[----:B------:R-:W-:-:S04]  /*0940*/  UIADD3 UR6, UPT, UPT, -UR6, 0x100000, URZ ;  /* 0x0010000006067890 */ /* 0x000fc8000fffe1ff */
[----:B------:R-:W-:Y:S02]  /*0950*/  USHF.L.U32 UR7, UR6, 0xb, URZ ;  /* 0x0000000b06077899 */ /* 0x000fe400080006ff */
[----:B------:R-:W-:Y:S02]  /*0960*/  USHF.L.U32 UR6, UR6, 0x1, URZ ;  /* 0x0000000106067899 */ /* 0x000fe400080006ff */
[----:B----4-:R-:W-:Y:S01]  /*0970*/  ULEA UR4, UR5, UR4, 0x18 ;  /* 0x0000000405047291 */ /* 0x010fe2000f8ec0ff */
[----:B------:R-:W2:Y:S11]  /*0980*/  FENCE.VIEW.ASYNC.S ;  /* 0x00000000000073c6 */ /* 0x000eb60000000000 */
[----:B--2---:R4:W2:Y:S01]  /*0990*/  SYNCS.EXCH.64 URZ, [UR4+0xa0], UR6 ;  /* 0x0000a00604ff75b2 */ /* 0x0048a20008000100 */
[----:B------:R4:W3:Y:S02]  /*09a0*/  SYNCS.EXCH.64 URZ, [UR4+0xa8], UR6 ;  /* 0x0000a80604ff75b2 */ /* 0x0008e40008000100 */
[----:B----4-:R-:W-:Y:S01]  /*09b0*/  NOP ;  /* 0x0000000000007918 */ /* 0x010fe20000000000 */
.L_x_11:
[----:B------:R-:W4:Y:S01]  /*09c0*/  SHFL.IDX PT, R0, R63, RZ, 0x1f ;  /* 0x00001fff3f007589 */ /* 0x000f2200000e0000 */
[----:B------:R-:W-:Y:S01]  /*09d0*/  NOP ;  /* 0x0000000000007918 */ /* 0x000fe20000000000 */
[----:B----4-:R-:W-:-:S13]  /*09e0*/  ISETP.NE.AND P0, PT, R0, 0x4, PT ;  /* 0x000000040000780c */ /* 0x010fda0003f05270 */
[----:B------:R-:W-:Y:S05]  /*09f0*/  @P0 BRA `(.L_x_12) ;  /* 0x0000000000440947 */ /* 0x000fea0003800000 */
[----:B------:R-:W4:Y:S01]  /*0a00*/  S2UR UR5, SR_CgaCtaId ;  /* 0x00000000000579c3 */ /* 0x000f220000008800 */
[----:B--23--:R-:W-:Y:S01]  /*0a10*/  UMOV UR4, 0x1e0 ;  /* 0x000001e000047882 */ /* 0x00cfe20000000000 */
[----:B------:R-:W-:Y:S01]  /*0a20*/  UMOV UR6, 0x400 ;  /* 0x0000040000067882 */ /* 0x000fe20000000000 */
[----:B------:R-:W-:Y:S01]  /*0a30*/  USEL UR4, UR4, 0x1a0, UP3 ;  /* 0x000001a004047887 */ /* 0x000fe20009800000 */
[----:B------:R-:W-:Y:S01]  /*0a40*/  UMOV UR8, 0x1 ;  /* 0x0000000100087882 */ /* 0x000fe20000000000 */
[----:B------:R-:W-:Y:S01]  /*0a50*/  ELECT P0, URZ, PT ;  /* 0x0000000000ff782f */ /* 0x000fe20003800000 */
[----:B------:R-:W-:-:S04]  /*0a60*/  UIADD3 UR8, UPT, UPT, -UR8, 0x100000, URZ ;  /* 0x0010000008087890 */ /* 0x000fc8000fffe1ff */
[----:B------:R-:W-:Y:S02]  /*0a70*/  USHF.L.U32 UR9, UR8, 0xb, URZ ;  /* 0x0000000b08097899 */ /* 0x000fe400080006ff */
[----:B------:R-:W-:Y:S02]  /*0a80*/  USHF.L.U32 UR8, UR8, 0x1, URZ ;  /* 0x0000000108087899 */ /* 0x000fe400080006ff */
[----:B----4-:R-:W-:Y:S02]  /*0a90*/  ULEA UR6, UR5, UR6, 0x18 ;  /* 0x0000000605067291 */ /* 0x010fe4000f8ec0ff */
[----:B------:R-:W-:-:S04]  /*0aa0*/  UIADD3 UR4, UPT, UPT, -UR4, 0x100000, URZ ;  /* 0x0010000004047890 */ /* 0x000fc8000fffe1ff */
[----:B------:R-:W-:Y:S02]  /*0ab0*/  USHF.L.U32 UR5, UR4, 0xb, URZ ;  /* 0x0000000b04057899 */ /* 0x000fe400080006ff */
[----:B------:R-:W-:Y:S01]  /*0ac0*/  USHF.L.U32 UR4, UR4, 0x1, URZ ;  /* 0x0000000104047899 */ /* 0x000fe200080006ff */
[----:B------:R-:W2:Y:S03]  /*0ad0*/  FENCE.VIEW.ASYNC.S ;  /* 0x00000000000073c6 */ /* 0x000ea60000000000 */
[----:B--2---:R4:W2:Y:S08]  /*0ae0*/  SYNCS.EXCH.64 URZ, [UR6+0xb0], UR8 ;  /* 0x0000b00806ff75b2 */ /* 0x0048b00008000100 */
[----:B------:R4:W3:Y:S02]  /*0af0*/  SYNCS.EXCH.64 URZ, [UR6+0xb8], UR4 ;  /* 0x0000b80406ff75b2 */ /* 0x0008e40008000100 */
[----:B----4-:R-:W-:Y:S01]  /*0b00*/  NOP ;  /* 0x0000000000007918 */ /* 0x010fe20000000000 */
.L_x_12:
[----:B------:R-:W4:Y:S01]  /*0b10*/  SHFL.IDX PT, R0, R63, RZ, 0x1f ;  /* 0x00001fff3f007589 */ /* 0x000f2200000e0000 */
[----:B------:R-:W-:Y:S01]  /*0b20*/  ISETP.NE.OR P1, PT, RZ, UR18, !P1 ;  /* 0x00000012ff007c0c */ /* 0x000fe2000cf25670 */
[----:B------:R-:W-:Y:S01]  /*0b30*/  NOP ;  /* 0x0000000000007918 */ /* 0x000fe20000000000 */
[----:B----4-:R-:W-:-:S13]  /*0b40*/  ISETP.NE.AND P0, PT, R0, 0x5, PT ;  /* 0x000000050000780c */ /* 0x010fda0003f05270 */
[----:B------:R-:W-:Y:S05]  /*0b50*/  @P0 BRA `(.L_x_13) ;  /* 0x0000000000480947 */ /* 0x000fea0003800000 */
[----:B------:R-:W4:Y:S01]  /*0b60*/  S2UR UR5, SR_CgaCtaId ;  /* 0x00000000000579c3 */ /* 0x000f220000008800 */
[----:B--23--:R-:W-:Y:S01]  /*0b70*/  UMOV UR4, 0x400 ;  /* 0x0000040000047882 */ /* 0x00cfe20000000000 */
        /* <DEDUP_REMOVED lines=9> */
[----:B----4-:R-:W-:Y:S01]  /*0c10*/  ULEA UR4, UR5, UR4, 0x18 ;  /* 0x0000000405047291 */ /* 0x010fe2000f8ec0ff */
[----:B------:R-:W2:Y:S11]  /*0c20*/  FENCE.VIEW.ASYNC.S ;  /* 0x00000000000073c6 */ /* 0x000eb60000000000 */
[----:B--2---:R4:W2:Y:S01]  /*0c30*/  SYNCS.EXCH.64 URZ, [UR4+0xc0], UR6 ;  /* 0x0000c00604ff75b2 */ /* 0x0048a20008000100 */
[----:B------:R4:W3:Y:S01]  /*0c40*/  SYNCS.EXCH.64 URZ, [UR4+0xd0], UR8 ;  /* 0x0000d00804ff75b2 */ /* 0x0008e20008000100 */
[----:B------:R4:W1:Y:S01]  /*0c50*/  SYNCS.EXCH.64 URZ, [UR4+0xc8], UR6 ;  /* 0x0000c80604ff75b2 */ /* 0x0008620008000100 */
[----:B------:R4:W1:Y:S02]  /*0c60*/  SYNCS.EXCH.64 URZ, [UR4+0xd8], UR8 ;  /* 0x0000d80804ff75b2 */ /* 0x0008640008000100 */
[----:B----4-:R-:W-:Y:S01]  /*0c70*/  NOP ;  /* 0x0000000000007918 */ /* 0x010fe20000000000 */
.L_x_13:
[----:B--23--:R-:W2:Y:S01]  /*0c80*/  S2UR UR7, SR_CgaCtaId ;  /* 0x00000000000779c3 */ /* 0x00cea20000008800 */
[----:B------:R-:W-:Y:S01]  /*0c90*/  VOTEU.ALL UP0, P1 ;  /* 0x0000000000ff7886 */ /* 0x000fe20000800000 */
[----:B------:R-:W-:Y:S01]  /*0ca0*/  UMOV UR4, 0x20 ;  /* 0x0000002000047882 */ /* 0x000fe20000000000 */
[----:B------:R-:W-:Y:S01]  /*0cb0*/  NOP ;  /* 0x0000000000007918 */ /* 0x000fe20000000000 */
[----:B------:R-:W-:Y:S01]  /*0cc0*/  LOP3.LUT R0, R74, 0x1f, RZ, 0xc0, !PT ;  /* 0x0000001f4a007812 */ /* 0x000fe200078ec0ff */
[----:B------:R-:W-:Y:S01]  /*0cd0*/  UISETP.NE.AND UP4, UPT, UR18, URZ, UPT ;  /* 0x000000ff1200728c */ /* 0x000fe2000bf85270 */
[----:B------:R-:W-:Y:S01]  /*0ce0*/  @!UP0 UMOV UR6, 0x400 ;  /* 0x0000040000068882 */ /* 0x000fe20000000000 */
[----:B------:R-:W-:-:S04]  /*0cf0*/  @!UP0 UIADD3 UR4, UPT, UPT, -UR4, 0x100000, URZ ;  /* 0x0010000004048890 */ /* 0x000fc8000fffe1ff */
[----:B------:R-:W-:Y:S02]  /*0d00*/  @!UP0 USHF.L.U32 UR5, UR4, 0xb, URZ ;  /* 0x0000000b04058899 */ /* 0x000fe400080006ff */
[----:B------:R-:W-:Y:S02]  /*0d10*/  @!UP0 USHF.L.U32 UR4, UR4, 0x1, URZ ;  /* 0x0000000104048899 */ /* 0x000fe400080006ff */
[----:B--2---:R-:W-:Y:S01]  /*0d20*/  @!UP0 ULEA UR6, UR7, UR6, 0x18 ;  /* 0x0000000607068291 */ /* 0x004fe2000f8ec0ff */
[----:B------:R-:W2:Y:S01]  /*0d30*/  LDCU UR7, c[0x0][0x36c] ;  /* 0x00006d80ff0777ac */ /* 0x000ea20008000800 */
[----:B------:R-:W-:Y:S01]  /*0d40*/  VOTEU.ALL UP0, P1 ;  /* 0x0000000000ff7886 */ /* 0x000fe20000800000 */
[----:B------:R-:W3:Y:S09]  /*0d50*/  FENCE.VIEW.ASYNC.S ;  /* 0x00000000000073c6 */ /* 0x000ef20000000000 */
[----:B---3--:R3:W4:Y:S01]  /*0d60*/  @!UP0 SYNCS.EXCH.64 URZ, [UR6+0xe0], UR4 ;  /* 0x0000e00406ff85b2 */ /* 0x0087220008000100 */
[----:B--2---:R-:W-:-:S09]  /*0d70*/  UISETP.EQ.U32.AND UP6, UPT, UR7, 0x1, UPT ;  /* 0x000000010700788c */ /* 0x004fd2000bfc2070 */
[----:B---3--:R-:W-:Y:S05]  /*0d80*/  BRA.U !UP6, `(.L_x_14) ;  /* 0x000000010e087547 */ /* 0x008fea000b800000 */
[----:B-1--4-:R-:W-:Y:S01]  /*0d90*/  UCGABAR_ARV ;  /* 0x00000000000079c7 */ /* 0x012fe20008000000 */
[----:B------:R-:W-:Y:S05]  /*0da0*/  BRA `(.L_x_15) ;  /* 0x0000000000047947 */ /* 0x000fea0003800000 */
.L_x_14:
[----:B-1--4-:R-:W-:Y:S01]  /*0db0*/  NOP ;  /* 0x0000000000007918 */ /* 0x012fe20000000000 */
.L_x_15:
[----:B------:R-:W1:Y:S01]  /*0dc0*/  S2UR UR22, SR_CTAID.X ;  /* 0x00000000001679c3 */ /* 0x000e620000002500 */
[----:B------:R-:W-:-:S05]  /*0dd0*/  CS2R.32 R65, SR_CgaSize ;  /* 0x0000000000417805 */ /* 0x000fca0000008a00 */
[----:B------:R-:W-:-:S05]  /*0de0*/  IMAD R65, R65, -0xa0, RZ ;  /* 0xffffff6041417824 */ /* 0x000fca00078e02ff */
[----:B------:R-:W-:-:S14]  /*0df0*/  R2UR UR5, R65 ;  /* 0x00000000410572ca */ /* 0x000fdc00000e0000 */
[----:B------:R-:W2:Y:S01]  /*0e00*/  LDCU UR5, c[0x0][UR5+0x2b0] ;  /* 0x00005600050577ac */ /* 0x000ea20008000800 */
[----:B------:R-:W-:-:S05]  /*0e10*/  CS2R.32 R65, SR_CgaSize ;  /* 0x0000000000417805 */ /* 0x000fca0000008a00 */
[----:B------:R-:W-:-:S05]  /*0e20*/  IMAD R65, R65, -0xa0, RZ ;  /* 0xffffff6041417824 */ /* 0x000fca00078e02ff */
[----:B------:R-:W-:-:S14]  /*0e30*/  R2UR UR4, R65 ;  /* 0x00000000410472ca */ /* 0x000fdc00000e0000 */
[----:B------:R-:W3:Y:S01]  /*0e40*/  LDCU UR4, c[0x0][UR4+0x2b4] ;  /* 0x00005680040477ac */ /* 0x000ee20008000800 */
[----:B------:R-:W4:Y:S01]  /*0e50*/  S2UR UR19, SR_CTAID.Y ;  /* 0x00000000001379c3 */ /* 0x000f220000002600 */
[----:B------:R-:W-:-:S05]  /*0e60*/  CS2R.32 R65, SR_CgaSize ;  /* 0x0000000000417805 */ /* 0x000fca0000008a00 */
[----:B------:R-:W-:-:S05]  /*0e70*/  IMAD R65, R65, -0xa0, RZ ;  /* 0xffffff6041417824 */ /* 0x000fca00078e02ff */
[----:B------:R-:W-:-:S14]  /*0e80*/  R2UR UR7, R65 ;  /* 0x00000000410772ca */ /* 0x000fdc00000e0000 */
[----:B------:R-:W3:Y:S01]  /*0e90*/  LDCU UR7, c[0x0][UR7+0x2a0] ;  /* 0x00005400070777ac */ /* 0x000ee20008000800 */
[----:B------:R-:W-:-:S05]  /*0ea0*/  CS2R.32 R65, SR_CgaSize ;  /* 0x0000000000417805 */ /* 0x000fca0000008a00 */
[----:B------:R-:W-:-:S05]  /*0eb0*/  IMAD R65, R65, -0xa0, RZ ;  /* 0xffffff6041417824 */ /* 0x000fca00078e02ff */
[----:B------:R-:W-:-:S14]  /*0ec0*/  R2UR UR8, R65 ;  /* 0x00000000410872ca */ /* 0x000fdc00000e0000 */
[----:B------:R-:W3:Y:S01]  /*0ed0*/  LDCU UR8, c[0x0][UR8+0x2a4] ;  /* 0x00005480080877ac */ /* 0x000ee20008000800 */
[----:B------:R-:W3:Y:S01]  /*0ee0*/  LDCU UR20, c[0x0][0xc24] ;  /* 0x00018480ff1477ac */ /* 0x000ee20008000800 */
[----:B------:R-:W3:Y:S01]  /*0ef0*/  LDCU UR39, c[0x0][0xc24] ;  /* 0x00018480ff2777ac */ /* 0x000ee20008000800 */
[----:B-1----:R-:W-:Y:S01]  /*0f00*/  I2FP.F32.U32 R3, UR22 ;  /* 0x0000001600037c45 */ /* 0x002fe20008201000 */
[----:B------:R-:W1:Y:S04]  /*0f10*/  LDCU UR24, c[0x0][0xc30] ;  /* 0x00018600ff1877ac */ /* 0x000e680008000800 */
[----:B--2---:R-:W-:Y:S01]  /*0f20*/  FMUL R3, R3, UR5 ;  /* 0x0000000503037c20 */ /* 0x004fe20008400000 */
[----:B----4-:R-:W-:-:S05]  /*0f30*/  I2FP.F32.U32 R2, UR19 ;  /* 0x0000001300027c45 */ /* 0x010fca0008201000 */
[----:B------:R-:W2:Y:S01]  /*0f40*/  F2I.U32.TRUNC.NTZ R3, R3 ;  /* 0x0000000300037305 */ /* 0x000ea2000020f000 */
[----:B---3--:R-:W-:-:S07]  /*0f50*/  FMUL R2, R2, UR4 ;  /* 0x0000000402027c20 */ /* 0x008fce0008400000 */
[----:B------:R-:W3:Y:S01]  /*0f60*/  F2I.U32.TRUNC.NTZ R2, R2 ;  /* 0x0000000200027305 */ /* 0x000ee2000020f000 */
[----:B--2---:R-:W-:Y:S02]  /*0f70*/  R2UR UR4, R3 ;  /* 0x00000000030472ca */ /* 0x004fe400000e0000 */
[----:B------:R-:W-:Y:S02]  /*0f80*/  PRMT R3, RZ, 0x7610, R3 ;  /* 0x00007610ff037816 */ /* 0x000fe40000000003 */
[----:B---3--:R-:W-:Y:S02]  /*0f90*/  R2UR UR6, R2 ;  /* 0x00000000020672ca */ /* 0x008fe400000e0000 */
[----:B------:R-:W-:-:S07]  /*0fa0*/  PRMT R2, RZ, 0x7610, R2 ;  /* 0x00007610ff027816 */ /* 0x000fce0000000002 */
[----:B------:R-:W-:-:S04]  /*0fb0*/  UIADD3 UR5, UPT, UPT, -UR4, URZ, URZ ;  /* 0x000000ff04057290 */ /* 0x000fc8000fffe1ff */
[----:B------:R-:W-:Y:S02]  /*0fc0*/  UIMAD UR5, UR7, UR5, UR22 ;  /* 0x00000005070572a4 */ /* 0x000fe4000f8e0216 */
[----:B------:R-:W-:-:S04]  /*0fd0*/  UIADD3 UR4, UPT, UPT, -UR6, URZ, URZ ;  /* 0x000000ff06047290 */ /* 0x000fc8000fffe1ff */
[----:B------:R-:W-:Y:S01]  /*0fe0*/  IMAD.U32 R65, RZ, RZ, UR5 ;  /* 0x00000005ff417e24 */ /* 0x000fe2000f8e00ff */
[----:B------:R-:W-:-:S06]  /*0ff0*/  UIMAD UR4, UR8, UR4, UR19 ;  /* 0x00000004080472a4 */ /* 0x000fcc000f8e0213 */
[----:B------:R-:W-:Y:S01]  /*1000*/  IMAD.U32 R64, RZ, RZ, UR4 ;  /* 0x00000004ff407e24 */ /* 0x000fe2000f8e00ff */
[----:B-1----:R-:W-:Y:S06]  /*1010*/  BRA.U UP4, `(.L_x_16) ;  /* 0x0000000104307547 */ /* 0x002fec000b800000 */
[----:B------:R-:W-:Y:S01]  /*1020*/  R2UR UR5, R64 ;  /* 0x00000000400572ca */ /* 0x000fe200000e0000 */
[----:B------:R-:W-:Y:S01]  /*1030*/  UMOV UR7, 0x3 ;  /* 0x0000000300077882 */ /* 0x000fe20000000000 */
[----:B------:R-:W-:-:S11]  /*1040*/  R2UR UR4, R65 ;  /* 0x00000000410472ca */ /* 0x000fd600000e0000 */
[----:B------:R-:W-:-:S04]  /*1050*/  UISETP.NE.AND UP0, UPT, UR5, URZ, UPT ;  /* 0x000000ff0500728c */ /* 0x000fc8000bf05270 */
[----:B------:R-:W-:Y:S02]  /*1060*/  UISETP.LT.U32.OR UP0, UPT, UR4, 0x2, !UP0 ;  /* 0x000000020400788c */ /* 0x000fe4000c701470 */
[----:B------:R-:W-:Y:S02]  /*1070*/  ULOP3.LUT UR4, UR4, 0xfffffffe, URZ, 0xc0, !UPT ;  /* 0xfffffffe04047892 */ /* 0x000fe4000f8ec0ff */
[----:B------:R-:W-:Y:S02]  /*1080*/  USEL UR6, URZ, 0x1, !UP0 ;  /* 0x00000001ff067887 */ /* 0x000fe4000c000000 */
[----:B------:R-:W-:Y:S02]  /*1090*/  USEL UR5, URZ, 0x2, !UP0 ;  /* 0x00000002ff057887 */ /* 0x000fe4000c000000 */
[----:B------:R-:W-:Y:S02]  /*10a0*/  USHF.L.U32 UR4, UR7, UR4, URZ ;  /* 0x0000000407047299 */ /* 0x000fe400080006ff */
[----:B------:R-:W-:-:S04]  /*10b0*/  UIADD3 UR5, UPT, UPT, UR6, UR5, URZ ;  /* 0x0000000506057290 */ /* 0x000fc8000fffe0ff */
[----:B------:R-:W-:Y:S02]  /*10c0*/  IMAD.U32 R2, RZ, RZ, UR4 ;  /* 0x00000004ff027e24 */ /* 0x000fe4000f8e00ff */
[----:B------:R-:W-:-:S07]  /*10d0*/  IMAD.U32 R3, RZ, RZ, UR5 ;  /* 0x00000005ff037e24 */ /* 0x000fce000f8e00ff */
.L_x_16:
[----:B------:R-:W1:Y:S01]  /*10e0*/  S2UR UR48, SR_CTAID.Z ;  /* 0x00000000003079c3 */ /* 0x000e620000002700 */
[----:B------:R-:W-:Y:S01]  /*10f0*/  UISETP.GE.AND UP0, UPT, UR20, 0x1, UPT ;  /* 0x000000011400788c */ /* 0x000fe2000bf06270 */
[----:B------:R-:W-:-:S08]  /*1100*/  UMOV UR45, UR22 ;  /* 0x00000016002d7c82 */ /* 0x000fd00008000000 */
[----:B------:R-:W-:Y:S05]  /*1110*/  BRA.U !UP0, `(.L_x_17) ;  /* 0x0000000108d47547 */ /* 0x000fea000b800000 */
[----:B------:R-:W2:Y:S01]  /*1120*/  LDCU.128 UR12, c[0x0][0xc10] ;  /* 0x00018200ff0c77ac */ /* 0x000ea20008000c00 */
[----:B------:R-:W3:Y:S01]  /*1130*/  LDCU UR21, c[0x0][0xc0c] ;  /* 0x00018180ff1577ac */ /* 0x000ee20008000800 */
[----:B------:R-:W4:Y:S01]  /*1140*/  LDCU UR6, c[0x0][0x370] ;  /* 0x00006e00ff0677ac */ /* 0x000f220008000800 */
[----:B------:R-:W1:Y:S01]  /*1150*/  LDCU UR7, c[0x0][0x374] ;  /* 0x00006e80ff0777ac */ /* 0x000e620008000800 */
[----:B------:R-:W1:Y:S01]  /*1160*/  LDCU UR23, c[0x0][0xc20] ;  /* 0x00018400ff1777ac */ /* 0x000e620008000800 */
[----:B--2---:R-:W-:Y:S02]  /*1170*/  UIMAD.WIDE.U32 UR4, UR22, UR12, URZ ;  /* 0x0000000c160472a5 */ /* 0x004fe4000f8e00ff */
[----:B---3--:R-:W-:Y:S01]  /*1180*/  UISETP.NE.AND UP0, UPT, UR21, 0x1, UPT ;  /* 0x000000011500788c */ /* 0x008fe2000bf05270 */
[----:B------:R-:W2:Y:S01]  /*1190*/  LDCU.64 UR8, c[0x0][0xc28] ;  /* 0x00018500ff0877ac */ /* 0x000ea20008000a00 */
[----:B----4-:R-:W-:-:S03]  /*11a0*/  UIMAD.WIDE.U32 UR10, UR6, UR12, URZ ;  /* 0x0000000c060a72a5 */ /* 0x010fc6000f8e00ff */
[----:B------:R-:W-:Y:S01]  /*11b0*/  UMOV UR4, UR5 ;  /* 0x0000000500047c82 */ /* 0x000fe20008000000 */
[----:B------:R-:W-:Y:S02]  /*11c0*/  UISETP.NE.AND UP2, UPT, UR20, 0x1, UPT ;  /* 0x000000011400788c */ /* 0x000fe4000bf45270 */
[----:B------:R-:W-:Y:S01]  /*11d0*/  USHF.R.U32.HI UR4, URZ, UR13, UR4 ;  /* 0x0000000dff047299 */ /* 0x000fe20008011604 */
[----:B------:R-:W-:Y:S01]  /*11e0*/  UMOV UR10, UR11 ;  /* 0x0000000b000a7c82 */ /* 0x000fe20008000000 */
[----:B------:R-:W-:Y:S02]  /*11f0*/  UIMAD.WIDE.U32 UR16, UR19, UR15, URZ ;  /* 0x0000000f131072a5 */ /* 0x000fe4000f8e00ff */
[----:B------:R-:W-:Y:S02]  /*1200*/  USEL UR5, UR22, UR4, !UP0 ;  /* 0x0000000416057287 */ /* 0x000fe4000c000000 */
[----:B------:R-:W-:Y:S02]  /*1210*/  @UP0 USHF.R.U32.HI UR6, URZ, UR13, UR10 ;  /* 0x0000000dff060299 */ /* 0x000fe4000801160a */
[----:B------:R-:W-:-:S02]  /*1220*/  UISETP.NE.AND UP0, UPT, UR14, 0x1, UPT ;  /* 0x000000010e00788c */ /* 0x000fc4000bf05270 */
[----:B-1----:R-:W-:Y:S02]  /*1230*/  UIMAD.WIDE.U32 UR10, UR7, UR15, URZ ;  /* 0x0000000f070a72a5 */ /* 0x002fe4000f8e00ff */
[----:B--2---:R-:W-:Y:S01]  /*1240*/  UIMAD.WIDE.U32 UR12, UR6, UR8, URZ ;  /* 0x00000008060c72a5 */ /* 0x004fe2000f8e00ff */
[----:B------:R-:W-:Y:S01]  /*1250*/  UMOV UR4, UR17 ;  /* 0x0000001100047c82 */ /* 0x000fe20008000000 */
[----:B------:R-:W-:-:S03]  /*1260*/  UIADD3 UR45, UPT, UPT, -UR5, URZ, URZ ;  /* 0x000000ff052d7290 */ /* 0x000fc6000fffe1ff */
[----:B------:R-:W-:Y:S01]  /*1270*/  UMOV UR10, UR11 ;  /* 0x0000000b000a7c82 */ /* 0x000fe20008000000 */
[----:B------:R-:W-:Y:S02]  /*1280*/  USHF.R.U32.HI UR4, URZ, UR23, UR4 ;  /* 0x00000017ff047299 */ /* 0x000fe40008011604 */
[----:B------:R-:W-:Y:S01]  /*1290*/  @UP0 USHF.R.U32.HI UR7, URZ, UR23, UR10 ;  /* 0x00000017ff070299 */ /* 0x000fe2000801160a */
[----:B------:R-:W-:Y:S01]  /*12a0*/  UMOV UR12, UR13 ;  /* 0x0000000d000c7c82 */ /* 0x000fe20008000000 */
[----:B------:R-:W-:Y:S02]  /*12b0*/  USEL UR4, UR19, UR4, !UP0 ;  /* 0x0000000413047287 */ /* 0x000fe4000c000000 */
[----:B------:R-:W-:Y:S02]  /*12c0*/  UIMAD.WIDE.U32 UR10, UR7, UR8, URZ ;  /* 0x00000008070a72a5 */ /* 0x000fe4000f8e00ff */
[----:B------:R-:W-:Y:S02]  /*12d0*/  @UP2 USHF.R.U32.HI UR6, URZ, UR9, UR12 ;  /* 0x00000009ff062299 */ /* 0x000fe4000801160c */
[----:B------:R-:W-:-:S02]  /*12e0*/  UIMAD.WIDE.U32 UR12, UR4, UR8, URZ ;  /* 0x00000008040c72a5 */ /* 0x000fc4000f8e00ff */
[----:B------:R-:W-:Y:S01]  /*12f0*/  UIMAD UR45, UR21, UR45, UR22 ;  /* 0x0000002d152d72a4 */ /* 0x000fe2000f8e0216 */
[----:B------:R-:W-:Y:S02]  /*1300*/  UMOV UR10, UR11 ;  /* 0x0000000b000a7c82 */ /* 0x000fe40008000000 */
[----:B------:R-:W-:Y:S02]  /*1310*/  @UP2 USHF.R.U32.HI UR7, URZ, UR9, UR10 ;  /* 0x00000009ff072299 */ /* 0x000fe4000801160a */
[----:B------:R-:W-:Y:S02]  /*1320*/  UIMAD UR10, UR6, UR20, URZ ;  /* 0x00000014060a72a4 */ /* 0x000fe4000f8e02ff */
[----:B------:R-:W-:-:S04]  /*1330*/  UIMAD UR7, UR7, UR20, URZ ;  /* 0x00000014070772a4 */ /* 0x000fc8000f8e02ff */
[----:B------:R-:W-:-:S03]  /*1340*/  UISETP.GE.AND UP0, UPT, UR4, UR7, UPT ;  /* 0x000000070400728c */ /* 0x000fc6000bf06270 */
[----:B------:R-:W-:Y:S01]  /*1350*/  UMOV UR7, UR13 ;  /* 0x0000000d00077c82 */ /* 0x000fe20008000000 */
[----:B------:R-:W-:Y:S02]  /*1360*/  UISETP.GE.OR UP0, UPT, UR5, UR10, UP0 ;  /* 0x0000000a0500728c */ /* 0x000fe40008706670 */
[----:B------:R-:W-:Y:S02]  /*1370*/  UIMAD.WIDE.U32 UR10, UR5, UR8, URZ ;  /* 0x00000008050a72a5 */ /* 0x000fe4000f8e00ff */
[----:B------:R-:W-:Y:S02]  /*1380*/  USHF.R.U32.HI UR7, URZ, UR9, UR7 ;  /* 0x00000009ff077299 */ /* 0x000fe40008011607 */
[----:B------:R-:W-:Y:S02]  /*1390*/  UIADD3 UR10, UPT, UPT, -UR4, URZ, URZ ;  /* 0x000000ff040a7290 */ /* 0x000fe4000fffe1ff */
[----:B------:R-:W-:Y:S02]  /*13a0*/  USEL UR7, UR4, UR7, !UP2 ;  /* 0x0000000704077287 */ /* 0x000fe4000d000000 */
[----:B------:R-:W-:Y:S01]  /*13b0*/  UIMAD UR10, UR14, UR10, UR19 ;  /* 0x0000000a0e0a72a4 */ /* 0x000fe2000f8e0213 */
[----:B------:R-:W-:-:S02]  /*13c0*/  @!UP0 UMOV UR8, UR11 ;  /* 0x0000000b00088c82 */ /* 0x000fc40008000000 */
[----:B------:R-:W-:Y:S02]  /*13d0*/  @!UP0 USHF.R.U32.HI UR8, URZ, UR9, UR8 ;  /* 0x00000009ff088299 */ /* 0x000fe40008011608 */
[----:B------:R-:W-:Y:S02]  /*13e0*/  UIADD3 UR9, UPT, UPT, -UR7, URZ, URZ ;  /* 0x000000ff07097290 */ /* 0x000fe4000fffe1ff */
[----:B------:R-:W-:Y:S02]  /*13f0*/  @!UP0 USEL UR8, UR5, UR8, !UP2 ;  /* 0x0000000805088287 */ /* 0x000fe4000d000000 */
[----:B------:R-:W-:Y:S02]  /*1400*/  UIMAD UR9, UR20, UR9, UR4 ;  /* 0x00000009140972a4 */ /* 0x000fe4000f8e0204 */
[----:B------:R-:W-:Y:S02]  /*1410*/  @!UP0 UIADD3 UR7, UPT, UPT, UR7, -UR8, URZ ;  /* 0x8000000807078290 */ /* 0x000fe4000fffe0ff */
[----:B------:R-:W-:-:S02]  /*1420*/  @!UP0 UIMAD UR6, UR9, UR6, UR8 ;  /* 0x00000006090682a4 */ /* 0x000fc4000f8e0208 */
[----:B------:R-:W-:-:S04]  /*1430*/  @!UP0 UIMAD UR4, UR7, UR20, UR5 ;  /* 0x00000014070482a4 */ /* 0x000fc8000f8e0205 */
[----:B------:R-:W-:Y:S01]  /*1440*/  UIMAD UR19, UR4, UR14, UR10 ;  /* 0x0000000e041372a4 */ /* 0x000fe2000f8e020a */
[----:B------:R-:W-:Y:S02]  /*1450*/  @!UP0 UMOV UR5, UR6 ;  /* 0x0000000600058c82 */ /* 0x000fe40008000000 */
[----:B------:R-:W-:-:S12]  /*1460*/  UIMAD UR45, UR5, UR21, UR45 ;  /* 0x00000015052d72a4 */ /* 0x000fd8000f8e022d */
.L_x_17:
[----:B------:R-:W-:-:S09]  /*1470*/  UISETP.NE.AND UP0, UPT, UR24, 0x1, UPT ;  /* 0x000000011800788c */ /* 0x000fd2000bf05270 */
[----:B------:R-:W-:Y:S05]  /*1480*/  BRA.U UP0, `(.L_x_18) ;  /* 0x0000000100407547 */ /* 0x000fea000b800000 */
[----:B------:R-:W2:Y:S01]  /*1490*/  LDCU.128 UR8, c[0x0][0xc10] ;  /* 0x00018200ff0877ac */ /* 0x000ea20008000c00 */
[----:B------:R-:W3:Y:S01]  /*14a0*/  LDCU UR12, c[0x0][0xc0c] ;  /* 0x00018180ff0c77ac */ /* 0x000ee20008000800 */
[----:B------:R-:W4:Y:S01]  /*14b0*/  LDCU UR13, c[0x0][0xc20] ;  /* 0x00018400ff0d77ac */ /* 0x000f220008000800 */
[----:B--2---:R-:W-:Y:S02]  /*14c0*/  UIMAD.WIDE.U32 UR4, UR45, UR8, URZ ;  /* 0x000000082d0472a5 */ /* 0x004fe4000f8e00ff */
[----:B------:R-:W-:Y:S02]  /*14d0*/  UIMAD.WIDE.U32 UR6, UR19, UR11, URZ ;  /* 0x0000000b130672a5 */ /* 0x000fe4000f8e00ff */
[----:B---3--:R-:W-:Y:S02]  /*14e0*/  UISETP.NE.AND UP0, UPT, UR12, 0x1, UPT ;  /* 0x000000010c00788c */ /* 0x008fe4000bf05270 */
[----:B------:R-:W-:-:S03]  /*14f0*/  USHF.R.U32.HI UR5, URZ, UR9, UR5 ;  /* 0x00000009ff057299 */ /* 0x000fc60008011605 */
[----:B------:R-:W-:Y:S01]  /*1500*/  UMOV UR4, UR7 ;  /* 0x0000000700047c82 */ /* 0x000fe20008000000 */
[----:B------:R-:W-:Y:S02]  /*1510*/  USEL UR5, UR45, UR5, !UP0 ;  /* 0x000000052d057287 */ /* 0x000fe4000c000000 */
[----:B------:R-:W-:Y:S02]  /*1520*/  UISETP.NE.AND UP0, UPT, UR10, 0x1, UPT ;  /* 0x000000010a00788c */ /* 0x000fe4000bf05270 */
[----:B----4-:R-:W-:-:S04]  /*1530*/  USHF.R.U32.HI UR4, URZ, UR13, UR4 ;  /* 0x0000000dff047299 */ /* 0x010fc80008011604 */
[----:B------:R-:W-:-:S04]  /*1540*/  USEL UR4, UR19, UR4, !UP0 ;  /* 0x0000000413047287 */ /* 0x000fc8000c000000 */
[----:B------:R-:W-:Y:S02]  /*1550*/  UIADD3 UR6, UPT, UPT, -UR4, UR5, URZ ;  /* 0x0000000504067290 */ /* 0x000fe4000fffe1ff */
[----:B------:R-:W-:Y:S02]  /*1560*/  UIADD3 UR4, UPT, UPT, UR4, -UR5, URZ ;  /* 0x8000000504047290 */ /* 0x000fe4000fffe0ff */
[----:B------:R-:W-:Y:S02]  /*1570*/  UIMAD UR19, UR6, UR10, UR19 ;  /* 0x0000000a061372a4 */ /* 0x000fe4000f8e0213 */
[----:B------:R-:W-:-:S12]  /*1580*/  UIMAD UR45, UR4, UR12, UR45 ;  /* 0x0000000c042d72a4 */ /* 0x000fd8000f8e022d */
.L_x_18:
[----:B------:R-:W-:Y:S05]  /*1590*/  BRA.U !UP6, `(.L_x_19) ;  /* 0x000000010e0c7547 */ /* 0x000fea000b800000 */
[----:B------:R-:W-:Y:S01]  /*15a0*/  UCGABAR_WAIT ;  /* 0x0000000000007dc7 */ /* 0x000fe20008000000 */
[----:B------:R-:W-:Y:S01]  /*15b0*/  CCTL.IVALL ;  /* 0x00000000ff00798f */ /* 0x000fe20002000000 */
[----:B------:R-:W-:Y:S05]  /*15c0*/  BRA `(.L_x_20) ;  /* 0x0000000000047947 */ /* 0x000fea0003800000 */
.L_x_19:
[----:B------:R-:W-:Y:S06]  /*15d0*/  BAR.SYNC.DEFER_BLOCKING 0x0 ;  /* 0x0000000000007b1d */ /* 0x000fec0000010000 */
.L_x_20:
[----:B------:R-:W-:Y:S05]  /*15e0*/  BRA.U UP5, `(.L_x_21) ;  /* 0x00000045057c7547 */ /* 0x000fea000b800000 */
[----:B------:R-:W2:Y:S01]  /*15f0*/  LDCU UR5, c[0x0][0x388] ;  /* 0x00007100ff0577ac */ /* 0x000ea20008000800 */
[----:B------:R-:W-:Y:S02]  /*1600*/  PLOP3.LUT P1, PT, PT, PT, UP3, 0x80, 0x8 ;  /* 0x000000000008781c */ /* 0x000fe40003f2f038 */
[----:B------:R-:W-:Y:S01]  /*1610*/  ISETP.EQ.OR P2, PT, R0, RZ, P3 ;  /* 0x000000ff0000720c */ /* 0x000fe20001f42670 */
[----:B------:R-:W3:Y:S01]  /*1620*/  LDCU UR8, c[0x0][0x38c] ;  /* 0x00007180ff0877ac */ /* 0x000ee20008000800 */
[----:B------:R-:W-:Y:S01]  /*1630*/  PLOP3.LUT P1, PT, P1, PT, PT, 0x8, 0x80 ;  /* 0x000000000080781c */ /* 0x000fe20000f2e170 */
[----:B------:R-:W-:Y:S01]  /*1640*/  IMAD.MOV.U32 R0, RZ, RZ, RZ ;  /* 0x000000ffff007224 */ /* 0x000fe200078e00ff */
[----:B------:R-:W4:Y:S01]  /*1650*/  LDCU.64 UR6, c[0x0][0x390] ;  /* 0x00007200ff0677ac */ /* 0x000f220008000a00 */
[----:B------:R-:W-:Y:S01]  /*1660*/  UISETP.NE.AND UP1, UPT, UR18, URZ, UPT ;  /* 0x000000ff1200728c */ /* 0x000fe2000bf25270 */
[----:B------:R-:W-:Y:S01]  /*1670*/  UMOV UR31, 0x1 ;  /* 0x00000001001f7882 */ /* 0x000fe20000000000 */
[----:B------:R-:W-:Y:S01]  /*1680*/  UMOV UR55, URZ ;  /* 0x000000ff00377c82 */ /* 0x000fe20008000000 */
[----:B------:R-:W-:Y:S01]  /*1690*/  UMOV UR47, URZ ;  /* 0x000000ff002f7c82 */ /* 0x000fe20008000000 */
[----:B--2---:R-:W-:-:S04]  /*16a0*/  UIADD3 UR5, UPT, UPT, UR5, 0x3f, URZ ;  /* 0x0000003f05057890 */ /* 0x004fc8000fffe0ff */
[----:B------:R-:W-:-:S04]  /*16b0*/  USHF.R.S32.HI UR4, URZ, 0x1f, UR5 ;  /* 0x0000001fff047899 */ /* 0x000fc80008011405 */
[----:B------:R-:W-:Y:S02]  /*16c0*/  ULEA.HI UR4, UR4, UR5, URZ, 0x6 ;  /* 0x0000000504047291 */ /* 0x000fe4000f8f30ff */
[----:B------:R-:W-:Y:S02]  /*16d0*/  USHF.L.U32 UR5, UR22, 0x6, URZ ;  /* 0x0000000616057899 */ /* 0x000fe400080006ff */
[----:B------:R-:W-:Y:S02]  /*16e0*/  USHF.R.S32.HI UR4, URZ, 0x6, UR4 ;  /* 0x00000006ff047899 */ /* 0x000fe40008011404 */
[----:B------:R-:W-:Y:S02]  /*16f0*/  ULOP3.LUT UR5, UR5, 0x40, URZ, 0xc0, !UPT ;  /* 0x0000004005057892 */ /* 0x000fe4000f8ec0ff */
[----:B---3--:R-:W-:-:S04]  /*1700*/  UIMAD UR4, UR4, UR8, URZ ;  /* 0x00000008040472a4 */ /* 0x008fc8000f8e02ff */
[----:B----4-:R-:W-:Y:S01]  /*1710*/  UIMAD UR4, UR4, UR6, URZ ;  /* 0x00000006040472a4 */ /* 0x010fe2000f8e02ff */
[----:B-----5:R-:W-:-:S03]  /*1720*/  MOV R27, UR5 ;  /* 0x00000005001b7c02 */ /* 0x020fc60008000f00 */
[----:B------:R-:W-:Y:S02]  /*1730*/  UIMAD UR6, UR4, UR7, URZ ;  /* 0x00000007040672a4 */ /* 0x000fe4000f8e02ff */
[----:B------:R-:W-:Y:S02]  /*1740*/  USEL UR7, UR69, 0x2, UP1 ;  /* 0x0000000245077887 */ /* 0x000fe40008800000 */
[----:B------:R-:W-:Y:S02]  /*1750*/  UISETP.NE.AND UP2, UPT, UR6, URZ, UPT ;  /* 0x000000ff0600728c */ /* 0x000fe4000bf45270 */
[----:B------:R-:W-:Y:S01]  /*1760*/  UISETP.LT.U32.AND UP0, UPT, UR6, 0x6, UPT ;  /* 0x000000060600788c */ /* 0x000fe2000bf01070 */
[----:B------:R-:W-:Y:S01]  /*1770*/  IMAD.U32 R26, RZ, RZ, UR6 ;  /* 0x00000006ff1a7e24 */ /* 0x000fe2000f8e00ff */
[----:B------:R-:W2:Y:S01]  /*1780*/  LDCU UR4, c[0x0][0x370] ;  /* 0x00006e00ff0477ac */ /* 0x000ea20008000800 */
[----:B------:R-:W-:Y:S01]  /*1790*/  MOV R16, UR7 ;  /* 0x0000000700107c02 */ /* 0x000fe20008000f00 */
[----:B------:R-:W3:Y:S01]  /*17a0*/  LDCU UR8, c[0x0][0x374] ;  /* 0x00006e80ff0877ac */ /* 0x000ee20008000800 */
[----:B--2---:R-:W-:Y:S01]  /*17b0*/  IMAD.U32 R18, RZ, RZ, UR4 ;  /* 0x00000004ff127e24 */ /* 0x004fe2000f8e00ff */
[----:B------:R-:W-:Y:S01]  /*17c0*/  USEL UR4, UR6, 0x6, UP0 ;  /* 0x0000000606047887 */ /* 0x000fe20008000000 */
[----:B---3--:R-:W-:-:S03]  /*17d0*/  IMAD.U32 R17, RZ, RZ, UR8 ;  /* 0x00000008ff117e24 */ /* 0x008fc6000f8e00ff */
[----:B------:R-:W-:Y:S02]  /*17e0*/  UIADD3 UR5, UPT, UPT, UR4, -0x1, URZ ;  /* 0xffffffff04057890 */ /* 0x000fe4000fffe0ff */
[----:B------:R-:W-:Y:S02]  /*17f0*/  @!UP2 UIADD3 UR5, UPT, UPT, UR4, URZ, URZ ;  /* 0x000000ff0405a290 */ /* 0x000fe4000fffe0ff */
[----:B------:R-:W-:Y:S02]  /*1800*/  UIADD3 UR6, UPT, UPT, UR6, -UR4, URZ ;  /* 0x8000000406067290 */ /* 0x000fe4000fffe0ff */
[----:B------:R-:W-:-:S04]  /*1810*/  UIADD3 UR4, UPT, UPT, UR5, 0x1, URZ ;  /* 0x0000000105047890 */ /* 0x000fc8000fffe0ff */
[----:B------:R-:W-:Y:S02]  /*1820*/  IMAD.U32 R25, RZ, RZ, UR6 ;  /* 0x00000006ff197e24 */ /* 0x000fe4000f8e00ff */
[----:B------:R-:W-:Y:S01]  /*1830*/  MOV R15, UR4 ;  /* 0x00000004000f7c02 */ /* 0x000fe20008000f00 */
[----:B------:R-:W-:Y:S02]  /*1840*/  UMOV UR4, URZ ;  /* 0x000000ff00047c82 */ /* 0x000fe40008000000 */
[----:B------:R-:W-:-:S07]  /*1850*/  MOV R24, UR4 ;  /* 0x0000000400187c02 */ /* 0x000fce0008000f00 */
.L_x_39:
[----:B------:R-:W2:Y:S01]  /*1860*/  S2UR UR63, SR_CgaCtaId ;  /* 0x00000000003f79c3 */ /* 0x000ea20000008800 */
[----:B------:R-:W-:Y:S01]  /*1870*/  UMOV UR4, 0x400 ;  /* 0x0000040000047882 */ /* 0x000fe20000000000 */
[----:B------:R-:W-:Y:S01]  /*1880*/  R2UR UR5, R26 ;  /* 0x000000001a0572ca */ /* 0x000fe200000e0000 */
[----:B------:R-:W-:Y:S01]  /*1890*/  IMAD.U32 R2, RZ, RZ, UR31 ;  /* 0x0000001fff027e24 */ /* 0x000fe2000f8e00ff */
[----:B------:R-:W-:Y:S01]  /*18a0*/  R2UR UR6, R27 ;  /* 0x000000001b0672ca */ /* 0x000fe200000e0000 */
[----:B------:R-:W-:-:S03]  /*18b0*/  UMOV UR23, URZ ;  /* 0x000000ff00177c82 */ /* 0x000fc60008000000 */
[----:B------:R-:W-:-:S07]  /*18c0*/  SHF.L.U32 R2, R2, 0x1f, RZ ;  /* 0x0000001f02027819 */ /* 0x000fce00000006ff */
[----:B------:R-:W-:Y:S02]  /*18d0*/  UISETP.NE.AND UP0, UPT, UR5, URZ, UPT ;  /* 0x000000ff0500728c */ /* 0x000fe4000bf05270 */
[----:B------:R-:W-:Y:S01]  /*18e0*/  ULEA UR7, UR19, UR6, 0x7 ;  /* 0x0000000613077291 */ /* 0x000fe2000f8e38ff */
[----:B------:R-:W-:Y:S02]  /*18f0*/  UMOV UR5, URZ ;  /* 0x000000ff00057c82 */ /* 0x000fe40008000000 */
[----:B------:R-:W-:-:S03]  /*1900*/  MOV R22, UR5 ;  /* 0x0000000500167c02 */ /* 0x000fc60008000f00 */
[----:B------:R-:W-:Y:S01]  /*1910*/  IMAD.U32 R14, RZ, RZ, UR7 ;  /* 0x00000007ff0e7e24 */ /* 0x000fe2000f8e00ff */
[----:B--2---:R-:W-:-:S04]  /*1920*/  ULEA UR63, UR63, UR4, 0x18 ;  /* 0x000000043f3f7291 */ /* 0x004fc8000f8ec0ff */
[----:B------:R-:W-:-:S09]  /*1930*/  ULEA UR4, UR55, UR63, 0x3 ;  /* 0x0000003f37047291 */ /* 0x000fd2000f8e18ff */
[----:B------:R2:W3:Y:S01]  /*1940*/  SYNCS.PHASECHK.TRANS64.TRYWAIT P0, [UR4+0x30], R2 ;  /* 0x00003002ff0075a7 */ /* 0x0004e20008001104 */
[----:B------:R-:W-:-:S04]  /*1950*/  ULEA.HI UR4, UR45, UR45, URZ, 0x1 ;  /* 0x0000002d2d047291 */ /* 0x000fc8000f8f08ff */
[----:B------:R-:W-:-:S04]  /*1960*/  USHF.L.U32 UR4, UR4, 0x6, URZ ;  /* 0x0000000604047899 */ /* 0x000fc800080006ff */
[----:B------:R-:W-:-:S03]  /*1970*/  ULOP3.LUT UR71, UR6, 0xffffff80, UR4, 0xf8, !UPT ;  /* 0xffffff8006477892 */ /* 0x000fc6000f8ef804 */
[----:B------:R-:W-:Y:S01]  /*1980*/  UMOV UR6, URZ ;  /* 0x000000ff00067c82 */ /* 0x000fe20008000000 */
[----:B------:R-:W-:Y:S01]  /*1990*/  UMOV UR4, URZ ;  /* 0x000000ff00047c82 */ /* 0x000fe20008000000 */
[----:B------:R-:W-:Y:S01]  /*19a0*/  MOV R23, UR6 ;  /* 0x0000000600177c02 */ /* 0x000fe20008000f00 */
[----:B------:R-:W-:Y:S01]  /*19b0*/  IMAD.U32 R21, RZ, RZ, UR4 ;  /* 0x00000004ff157e24 */ /* 0x000fe2000f8e00ff */
[----:B------:R-:W-:Y:S06]  /*19c0*/  BRA.U !UP0, `(.L_x_22) ;  /* 0x0000001908e87547 */ /* 0x000fec000b800000 */
[----:B------:R-:W4:Y:S01]  /*19d0*/  LDCU.128 UR4, c[0x0][0x480] ;  /* 0x00009000ff0477ac */ /* 0x000f220008000c00 */
[----:B------:R-:W-:Y:S02]  /*19e0*/  R2UR UR58, R15 ;  /* 0x000000000f3a72ca */ /* 0x000fe400000e0000 */
[----:B------:R-:W-:Y:S01]  /*19f0*/  R2UR UR57, R14 ;  /* 0x000000000e3972ca */ /* 0x000fe200000e0000 */
[----:B------:R-:W-:Y:S02]  /*1a00*/  UIADD3 UR50, UPT, UPT, UR71, 0x8, URZ ;  /* 0x0000000847327890 */ /* 0x000fe4000fffe0ff */
[----:B------:R-:W-:Y:S02]  /*1a10*/  UIADD3 UR49, UPT, UPT, UR71, 0x10, URZ ;  /* 0x0000001047317890 */ /* 0x000fe4000fffe0ff */
[----:B-1----:R-:W-:Y:S02]  /*1a20*/  UIADD3 UR48, UPT, UPT, UR71, 0x18, URZ ;  /* 0x0000001847307890 */ /* 0x002fe4000fffe0ff */
[----:B------:R-:W-:-:S02]  /*1a30*/  UIADD3 UR46, UPT, UPT, UR71, 0x20, URZ ;  /* 0x00000020472e7890 */ /* 0x000fc4000fffe0ff */
[----:B------:R-:W-:Y:S02]  /*1a40*/  UIADD3 UR45, UPT, UPT, UR71, 0x28, URZ ;  /* 0x00000028472d7890 */ /* 0x000fe4000fffe0ff */
[----:B------:R-:W-:Y:S02]  /*1a50*/  UIADD3 UR44, UPT, UPT, UR71, 0x30, URZ ;  /* 0x00000030472c7890 */ /* 0x000fe4000fffe0ff */
[----:B------:R-:W-:Y:S02]  /*1a60*/  UIADD3 UR38, UPT, UPT, UR71, 0x38, URZ ;  /* 0x0000003847267890 */ /* 0x000fe4000fffe0ff */
[----:B----4-:R-:W-:Y:S02]  /*1a70*/  UIMAD.WIDE.U32 UR12, UR50, UR5, URZ ;  /* 0x00000005320c72a5 */ /* 0x010fe4000f8e00ff */
[----:B------:R-:W-:Y:S02]  /*1a80*/  UIMAD.WIDE.U32 UR14, UR49, UR5, URZ ;  /* 0x00000005310e72a5 */ /* 0x000fe4000f8e00ff */
[----:B------:R-:W-:-:S02]  /*1a90*/  UIMAD.WIDE.U32 UR24, UR71, UR5, URZ ;  /* 0x00000005471872a5 */ /* 0x000fc4000f8e00ff */
[----:B------:R-:W-:Y:S02]  /*1aa0*/  UIMAD.WIDE.U32 UR16, UR48, UR5, URZ ;  /* 0x00000005301072a5 */ /* 0x000fe4000f8e00ff */
[----:B------:R-:W-:Y:S02]  /*1ab0*/  UIMAD.WIDE.U32 UR18, UR46, UR5, URZ ;  /* 0x000000052e1272a5 */ /* 0x000fe4000f8e00ff */
[----:B------:R-:W-:Y:S02]  /*1ac0*/  UIMAD.WIDE.U32 UR20, UR45, UR5, URZ ;  /* 0x000000052d1472a5 */ /* 0x000fe4000f8e00ff */
[----:B------:R-:W-:Y:S02]  /*1ad0*/  UIMAD.WIDE.U32 UR22, UR44, UR5, URZ ;  /* 0x000000052c1672a5 */ /* 0x000fe4000f8e00ff */
[----:B------:R-:W-:Y:S01]  /*1ae0*/  UIMAD.WIDE.U32 UR26, UR38, UR5, URZ ;  /* 0x00000005261a72a5 */ /* 0x000fe2000f8e00ff */
[----:B------:R-:W1:Y:S02]  /*1af0*/  LDCU.128 UR8, c[0x0][0x490] ;  /* 0x00009200ff0877ac */ /* 0x000e640008000c00 */
[----:B------:R-:W-:Y:S01]  /*1b00*/  UMOV UR5, UR13 ;  /* 0x0000000d00057c82 */ /* 0x000fe20008000000 */
[----:B------:R-:W-:-:S02]  /*1b10*/  UISETP.NE.AND UP0, UPT, UR4, 0x1, UPT ;  /* 0x000000010400788c */ /* 0x000fc4000bf05270 */
[----:B------:R-:W-:Y:S02]  /*1b20*/  USHF.R.U32.HI UR28, URZ, UR6, UR5 ;  /* 0x00000006ff1c7299 */ /* 0x000fe40008011605 */
[----:B------:R-:W-:Y:S01]  /*1b30*/  UISETP.NE.AND UP1, UPT, UR7, 0x1, UPT ;  /* 0x000000010700788c */ /* 0x000fe2000bf25270 */
[----:B------:R-:W-:Y:S01]  /*1b40*/  UMOV UR5, UR15 ;  /* 0x0000000f00057c82 */ /* 0x000fe20008000000 */
[----:B------:R-:W-:Y:S02]  /*1b50*/  USEL UR16, UR50, UR28, !UP0 ;  /* 0x0000001c32107287 */ /* 0x000fe4000c000000 */
[----:B------:R-:W-:Y:S02]  /*1b60*/  USHF.R.U32.HI UR15, URZ, UR6, UR5 ;  /* 0x00000006ff0f7299 */ /* 0x000fe40008011605 */
[----:B------:R-:W-:Y:S01]  /*1b70*/  UIADD3 UR29, UPT, UPT, -UR16, URZ, URZ ;  /* 0x000000ff101d7290 */ /* 0x000fe2000fffe1ff */
[----:B------:R-:W-:Y:S01]  /*1b80*/  UMOV UR5, UR17 ;  /* 0x0000001100057c82 */ /* 0x000fe20008000000 */
[----:B------:R-:W-:-:S02]  /*1b90*/  USEL UR15, UR49, UR15, !UP0 ;  /* 0x0000000f310f7287 */ /* 0x000fc4000c000000 */
[----:B------:R-:W-:Y:S02]  /*1ba0*/  USHF.R.U32.HI UR14, URZ, UR6, UR5 ;  /* 0x00000006ff0e7299 */ /* 0x000fe40008011605 */
[----:B------:R-:W-:Y:S01]  /*1bb0*/  UIADD3 UR28, UPT, UPT, -UR15, URZ, URZ ;  /* 0x000000ff0f1c7290 */ /* 0x000fe2000fffe1ff */
[----:B------:R-:W-:Y:S01]  /*1bc0*/  UMOV UR5, UR19 ;  /* 0x0000001300057c82 */ /* 0x000fe20008000000 */
[----:B------:R-:W-:Y:S02]  /*1bd0*/  USEL UR14, UR48, UR14, !UP0 ;  /* 0x0000000e300e7287 */ /* 0x000fe4000c000000 */
[----:B------:R-:W-:Y:S02]  /*1be0*/  USHF.R.U32.HI UR13, URZ, UR6, UR5 ;  /* 0x00000006ff0d7299 */ /* 0x000fe40008011605 */
[----:B-1----:R-:W-:Y:S01]  /*1bf0*/  UIMAD.WIDE.U32 UR32, UR14, UR8, URZ ;  /* 0x000000080e2072a5 */ /* 0x002fe2000f8e00ff */
[----:B------:R-:W-:Y:S01]  /*1c00*/  UMOV UR5, UR21 ;  /* 0x0000001500057c82 */ /* 0x000fe20008000000 */
[----:B------:R-:W-:-:S02]  /*1c10*/  USEL UR13, UR46, UR13, !UP0 ;  /* 0x0000000d2e0d7287 */ /* 0x000fc4000c000000 */
[----:B------:R-:W-:Y:S02]  /*1c20*/  USHF.R.U32.HI UR12, URZ, UR6, UR5 ;  /* 0x00000006ff0c7299 */ /* 0x000fe40008011605 */
[----:B------:R-:W-:Y:S01]  /*1c30*/  UIMAD.WIDE.U32 UR20, UR16, UR8, URZ ;  /* 0x00000008101472a5 */ /* 0x000fe2000f8e00ff */
[----:B------:R-:W-:Y:S01]  /*1c40*/  UMOV UR5, UR23 ;  /* 0x0000001700057c82 */ /* 0x000fe20008000000 */
[----:B------:R-:W-:Y:S02]  /*1c50*/  USEL UR12, UR45, UR12, !UP0 ;  /* 0x0000000c2d0c7287 */ /* 0x000fe4000c000000 */
[----:B------:R-:W-:Y:S02]  /*1c60*/  USHF.R.U32.HI UR18, URZ, UR6, UR5 ;  /* 0x00000006ff127299 */ /* 0x000fe40008011605 */
[----:B------:R-:W-:Y:S01]  /*1c70*/  UIMAD.WIDE.U32 UR22, UR15, UR8, URZ ;  /* 0x000000080f1672a5 */ /* 0x000fe2000f8e00ff */
[----:B------:R-:W-:Y:S01]  /*1c80*/  UMOV UR5, UR25 ;  /* 0x0000001900057c82 */ /* 0x000fe20008000000 */
[----:B------:R-:W-:-:S02]  /*1c90*/  UIMAD.WIDE.U32 UR34, UR13, UR8, URZ ;  /* 0x000000080d2272a5 */ /* 0x000fc4000f8e00ff */
[----:B------:R-:W-:Y:S02]  /*1ca0*/  USHF.R.U32.HI UR17, URZ, UR6, UR5 ;  /* 0x00000006ff117299 */ /* 0x000fe40008011605 */
[----:B------:R-:W-:Y:S01]  /*1cb0*/  UIMAD.WIDE.U32 UR36, UR12, UR8, URZ ;  /* 0x000000080c2472a5 */ /* 0x000fe2000f8e00ff */
[----:B------:R-:W-:Y:S01]  /*1cc0*/  UMOV UR5, UR27 ;  /* 0x0000001b00057c82 */ /* 0x000fe20008000000 */
[----:B------:R-:W-:Y:S02]  /*1cd0*/  USEL UR17, UR71, UR17, !UP0 ;  /* 0x0000001147117287 */ /* 0x000fe4000c000000 */
[----:B------:R-:W-:Y:S02]  /*1ce0*/  USHF.R.U32.HI UR5, URZ, UR6, UR5 ;  /* 0x00000006ff057299 */ /* 0x000fe40008011605 */
[----:B------:R-:W-:Y:S02]  /*1cf0*/  USEL UR6, UR44, UR18, !UP0 ;  /* 0x000000122c067287 */ /* 0x000fe4000c000000 */
[----:B------:R-:W-:-:S02]  /*1d00*/  USEL UR5, UR38, UR5, !UP0 ;  /* 0x0000000526057287 */ /* 0x000fc4000c000000 */
[----:B------:R-:W-:Y:S02]  /*1d10*/  UIMAD.WIDE.U32 UR18, UR17, UR8, URZ ;  /* 0x00000008111272a5 */ /* 0x000fe4000f8e00ff */
[----:B------:R-:W-:Y:S02]  /*1d20*/  UIMAD.WIDE.U32 UR40, UR6, UR8, URZ ;  /* 0x00000008062872a5 */ /* 0x000fe4000f8e00ff */
[----:B------:R-:W-:Y:S02]  /*1d30*/  UIMAD.WIDE.U32 UR42, UR5, UR8, URZ ;  /* 0x00000008052a72a5 */ /* 0x000fe4000f8e00ff */
[----:B------:R-:W-:Y:S02]  /*1d40*/  UIADD3 UR27, UPT, UPT, -UR14, URZ, URZ ;  /* 0x000000ff0e1b7290 */ /* 0x000fe4000fffe1ff */
[----:B------:R-:W-:Y:S02]  /*1d50*/  UIADD3 UR26, UPT, UPT, -UR13, URZ, URZ ;  /* 0x000000ff0d1a7290 */ /* 0x000fe4000fffe1ff */
[----:B------:R-:W-:-:S02]  /*1d60*/  UIADD3 UR25, UPT, UPT, -UR12, URZ, URZ ;  /* 0x000000ff0c197290 */ /* 0x000fc4000fffe1ff */
[----:B------:R-:W-:Y:S02]  /*1d70*/  UIADD3 UR24, UPT, UPT, -UR6, URZ, URZ ;  /* 0x000000ff06187290 */ /* 0x000fe4000fffe1ff */
[----:B------:R-:W-:Y:S02]  /*1d80*/  UIADD3 UR30, UPT, UPT, -UR17, URZ, URZ ;  /* 0x000000ff111e7290 */ /* 0x000fe4000fffe1ff */
[----:B------:R-:W-:Y:S02]  /*1d90*/  UIADD3 UR8, UPT, UPT, -UR5, URZ, URZ ;  /* 0x000000ff05087290 */ /* 0x000fe4000fffe1ff */
[----:B------:R-:W-:Y:S02]  /*1da0*/  UIMAD UR53, UR4, UR29, UR50 ;  /* 0x0000001d043572a4 */ /* 0x000fe4000f8e0232 */
[----:B------:R-:W-:Y:S02]  /*1db0*/  UIMAD UR50, UR4, UR28, UR49 ;  /* 0x0000001c043272a4 */ /* 0x000fe4000f8e0231 */
[----:B------:R-:W-:-:S02]  /*1dc0*/  UIMAD UR67, UR4, UR27, UR48 ;  /* 0x0000001b044372a4 */ /* 0x000fc4000f8e0230 */
[----:B------:R-:W-:Y:S02]  /*1dd0*/  UIMAD UR59, UR4, UR26, UR46 ;  /* 0x0000001a043b72a4 */ /* 0x000fe4000f8e022e */
[----:B------:R-:W-:Y:S02]  /*1de0*/  UIMAD UR51, UR4, UR25, UR45 ;  /* 0x00000019043372a4 */ /* 0x000fe4000f8e022d */
[----:B------:R-:W-:Y:S02]  /*1df0*/  UIMAD UR49, UR4, UR24, UR44 ;  /* 0x00000018043172a4 */ /* 0x000fe4000f8e022c */
[----:B------:R-:W-:Y:S02]  /*1e00*/  UIMAD UR48, UR4, UR30, UR71 ;  /* 0x0000001e043072a4 */ /* 0x000fe4000f8e0247 */
[----:B------:R-:W-:Y:S01]  /*1e10*/  UIMAD UR38, UR4, UR8, UR38 ;  /* 0x00000008042672a4 */ /* 0x000fe2000f8e0226 */
[----:B------:R-:W1:Y:S02]  /*1e20*/  LDCU UR56, c[0x0][0x4a0] ;  /* 0x00009400ff3877ac */ /* 0x000e640008000800 */
[----:B------:R-:W-:Y:S01]  /*1e30*/  UMOV UR4, UR19 ;  /* 0x0000001300047c82 */ /* 0x000fe20008000000 */
[----:B------:R-:W-:-:S02]  /*1e40*/  UISETP.NE.AND UP0, UPT, UR10, 0x1, UPT ;  /* 0x000000010a00788c */ /* 0x000fc4000bf05270 */
[----:B------:R-:W-:Y:S01]  /*1e50*/  USHF.R.U32.HI UR24, URZ, UR9, UR4 ;  /* 0x00000009ff187299 */ /* 0x000fe20008011604 */
[----:B------:R-:W4:Y:S02]  /*1e60*/  LDCU UR40, c[0x0][0x4ec] ;  /* 0x00009d80ff2877ac */ /* 0x000f240008000800 */
[----:B------:R-:W-:Y:S01]  /*1e70*/  UMOV UR4, UR21 ;  /* 0x0000001500047c82 */ /* 0x000fe20008000000 */
[----:B------:R-:W-:Y:S02]  /*1e80*/  USEL UR32, UR17, UR24, !UP1 ;  /* 0x0000001811207287 */ /* 0x000fe4000c800000 */
[----:B------:R-:W-:Y:S02]  /*1e90*/  USHF.R.U32.HI UR29, URZ, UR9, UR4 ;  /* 0x00000009ff1d7299 */ /* 0x000fe40008011604 */
[----:B------:R-:W-:Y:S01]  /*1ea0*/  UIADD3 UR22, UPT, UPT, -UR32, URZ, URZ ;  /* 0x000000ff20167290 */ /* 0x000fe2000fffe1ff */
[----:B------:R-:W-:Y:S01]  /*1eb0*/  UMOV UR4, UR23 ;  /* 0x0000001700047c82 */ /* 0x000fe20008000000 */
[----:B------:R-:W-:-:S02]  /*1ec0*/  USEL UR29, UR16, UR29, !UP1 ;  /* 0x0000001d101d7287 */ /* 0x000fc4000c800000 */
[----:B------:R-:W-:Y:S01]  /*1ed0*/  USHF.R.U32.HI UR21, URZ, UR9, UR4 ;  /* 0x00000009ff157299 */ /* 0x000fe20008011604 */
[----:B------:R-:W1:Y:S02]  /*1ee0*/  LDCU.64 UR76, c[0x0][0x390] ;  /* 0x00007200ff4c77ac */ /* 0x000e640008000a00 */
        /* <DEDUP_REMOVED lines=11> */
[----:B------:R-:W-:Y:S01]  /*1fa0*/  UIMAD UR37, UR7, UR22, UR17 ;  /* 0x00000016072572a4 */ /* 0x000fe2000f8e0211 */
[----:B------:R-:W-:Y:S01]  /*1fb0*/  UMOV UR4, UR41 ;  /* 0x0000002900047c82 */ /* 0x000fe20008000000 */
[----:B------:R-:W-:-:S02]  /*1fc0*/  USEL UR25, UR12, UR18, !UP1 ;  /* 0x000000120c197287 */ /* 0x000fc4000c800000 */
[----:B------:R-:W-:Y:S02]  /*1fd0*/  USHF.R.U32.HI UR8, URZ, UR9, UR4 ;  /* 0x00000009ff087299 */ /* 0x000fe40008011604 */
[----:B------:R-:W-:Y:S01]  /*1fe0*/  UIADD3 UR18, UPT, UPT, -UR26, URZ, URZ ;  /* 0x000000ff1a127290 */ /* 0x000fe2000fffe1ff */
[----:B------:R-:W-:Y:S01]  /*1ff0*/  UMOV UR4, UR43 ;  /* 0x0000002b00047c82 */ /* 0x000fe20008000000 */
[----:B------:R-:W-:Y:S02]  /*2000*/  USEL UR24, UR6, UR8, !UP1 ;  /* 0x0000000806187287 */ /* 0x000fe4000c800000 */
[----:B------:R-:W-:Y:S02]  /*2010*/  USHF.R.U32.HI UR9, URZ, UR9, UR4 ;  /* 0x00000009ff097299 */ /* 0x000fe40008011604 */
[----:B------:R-:W-:Y:S02]  /*2020*/  UIADD3 UR8, UPT, UPT, -UR24, URZ, URZ ;  /* 0x000000ff18087290 */ /* 0x000fe4000fffe1ff */
[----:B------:R-:W-:-:S02]  /*2030*/  USEL UR23, UR5, UR9, !UP1 ;  /* 0x0000000905177287 */ /* 0x000fc4000c800000 */
[----:B------:R-:W-:Y:S02]  /*2040*/  UIADD3 UR9, UPT, UPT, -UR25, URZ, URZ ;  /* 0x000000ff19097290 */ /* 0x000fe4000fffe1ff */
[----:B------:R-:W-:Y:S02]  /*2050*/  UIADD3 UR4, UPT, UPT, -UR23, URZ, URZ ;  /* 0x000000ff17047290 */ /* 0x000fe4000fffe1ff */
[----:B------:R-:W-:Y:S02]  /*2060*/  UIMAD UR52, UR7, UR9, UR12 ;  /* 0x00000009073472a4 */ /* 0x000fe4000f8e020c */
[----:B------:R-:W-:Y:S02]  /*2070*/  UIMAD UR22, UR7, UR4, UR5 ;  /* 0x00000004071672a4 */ /* 0x000fe4000f8e0205 */
[----:B------:R-:W-:Y:S02]  /*2080*/  UIMAD.WIDE.U32 UR4, UR32, UR11, URZ ;  /* 0x0000000b200472a5 */ /* 0x000fe4000f8e00ff */
[----:B------:R-:W-:-:S02]  /*2090*/  UIMAD UR44, UR7, UR8, UR6 ;  /* 0x00000008072c72a4 */ /* 0x000fc4000f8e0206 */
[----:B------:R-:W-:Y:S02]  /*20a0*/  UIADD3 UR19, UPT, UPT, -UR27, URZ, URZ ;  /* 0x000000ff1b137290 */ /* 0x000fe4000fffe1ff */
[----:B------:R-:W-:Y:S02]  /*20b0*/  UIMAD.WIDE.U32 UR8, UR29, UR11, URZ ;  /* 0x0000000b1d0872a5 */ /* 0x000fe4000f8e00ff */
[----:B------:R-:W-:Y:S02]  /*20c0*/  UIMAD UR60, UR7, UR18, UR13 ;  /* 0x00000012073c72a4 */ /* 0x000fe4000f8e020d */
[----:B------:R-:W-:Y:S02]  /*20d0*/  UIMAD.WIDE.U32 UR12, UR28, UR11, URZ ;  /* 0x0000000b1c0c72a5 */ /* 0x000fe4000f8e00ff */
[----:B------:R-:W-:Y:S02]  /*20e0*/  UIMAD UR36, UR7, UR21, UR16 ;  /* 0x00000015072472a4 */ /* 0x000fe4000f8e0210 */
[----:B------:R-:W-:-:S02]  /*20f0*/  UIMAD UR33, UR7, UR20, UR15 ;  /* 0x00000014072172a4 */ /* 0x000fc4000f8e020f */
[----:B------:R-:W-:Y:S01]  /*2100*/  UIMAD UR68, UR7, UR19, UR14 ;  /* 0x00000013074472a4 */ /* 0x000fe2000f8e020e */
[----:B------:R-:W-:Y:S01]  /*2110*/  UMOV UR4, UR5 ;  /* 0x0000000500047c82 */ /* 0x000fe20008000000 */
[----:B------:R-:W-:Y:S02]  /*2120*/  UIMAD.WIDE.U32 UR14, UR27, UR11, URZ ;  /* 0x0000000b1b0e72a5 */ /* 0x000fe4000f8e00ff */
[----:B------:R-:W-:Y:S02]  /*2130*/  UIMAD.WIDE.U32 UR16, UR26, UR11, URZ ;  /* 0x0000000b1a1072a5 */ /* 0x000fe4000f8e00ff */
[----:B------:R-:W-:Y:S02]  /*2140*/  UIMAD.WIDE.U32 UR18, UR25, UR11, URZ ;  /* 0x0000000b191272a5 */ /* 0x000fe4000f8e00ff */
[----:B------:R-:W-:Y:S02]  /*2150*/  UIMAD.WIDE.U32 UR20, UR24, UR11, URZ ;  /* 0x0000000b181472a5 */ /* 0x000fe4000f8e00ff */
[----:B------:R-:W-:-:S02]  /*2160*/  UIMAD.WIDE.U32 UR34, UR23, UR11, URZ ;  /* 0x0000000b172272a5 */ /* 0x000fc4000f8e00ff */
[----:B-1----:R-:W-:Y:S01]  /*2170*/  USHF.R.U32.HI UR11, URZ, UR56, UR4 ;  /* 0x00000038ff0b7299 */ /* 0x002fe20008011604 */
[----:B------:R-:W4:Y:S02]  /*2180*/  LDCU.64 UR6, c[0x0][0x4c0] ;  /* 0x00009800ff0677ac */ /* 0x000f240008000a00 */
[----:B------:R-:W-:Y:S01]  /*2190*/  UMOV UR4, UR9 ;  /* 0x0000000900047c82 */ /* 0x000fe20008000000 */
[----:B------:R-:W1:Y:S01]  /*21a0*/  LDCU UR16, c[0x0][0x4c8] ;  /* 0x00009900ff1077ac */ /* 0x000e620008000800 */
[----:B------:R-:W-:Y:S02]  /*21b0*/  USHF.R.U32.HI UR8, URZ, UR56, UR4 ;  /* 0x00000038ff087299 */ /* 0x000fe40008011604 */
[----:B------:R-:W-:Y:S01]  /*21c0*/  USEL UR65, UR32, UR11, !UP0 ;  /* 0x0000000b20417287 */ /* 0x000fe2000c000000 */
[----:B------:R-:W-:Y:S01]  /*21d0*/  UMOV UR4, UR13 ;  /* 0x0000000d00047c82 */ /* 0x000fe20008000000 */
[----:B------:R-:W-:Y:S02]  /*21e0*/  USEL UR64, UR29, UR8, !UP0 ;  /* 0x000000081d407287 */ /* 0x000fe4000c000000 */
[----:B------:R-:W-:-:S02]  /*21f0*/  USHF.R.U32.HI UR5, URZ, UR56, UR4 ;  /* 0x00000038ff057299 */ /* 0x000fc40008011604 */
[----:B------:R-:W-:Y:S01]  /*2200*/  IMAD.U32 R28, RZ, RZ, UR65 ;  /* 0x00000041ff1c7e24 */ /* 0x000fe2000f8e00ff */
[----:B------:R-:W-:Y:S02]  /*2210*/  UIADD3 UR13, UPT, UPT, -UR64, URZ, URZ ;  /* 0x000000ff400d7290 */ /* 0x000fe4000fffe1ff */
[----:B------:R-:W-:Y:S01]  /*2220*/  USEL UR61, UR28, UR5, !UP0 ;  /* 0x000000051c3d7287 */ /* 0x000fe2000c000000 */
[----:B------:R-:W-:Y:S01]  /*2230*/  IMAD.U32 R10, RZ, RZ, UR64 ;  /* 0x00000040ff0a7e24 */ /* 0x000fe2000f8e00ff */
[----:B------:R-:W-:Y:S01]  /*2240*/  UMOV UR4, UR15 ;  /* 0x0000000f00047c82 */ /* 0x000fe20008000000 */
[----:B------:R-:W-:Y:S02]  /*2250*/  UIMAD UR13, UR10, UR13, UR29 ;  /* 0x0000000d0a0d72a4 */ /* 0x000fe4000f8e021d */
[----:B------:R-:W-:Y:S01]  /*2260*/  UIADD3 UR12, UPT, UPT, -UR61, URZ, URZ ;  /* 0x000000ff3d0c7290 */ /* 0x000fe2000fffe1ff */
[----:B------:R-:W-:Y:S01]  /*2270*/  MOV R6, UR61 ;  /* 0x0000003d00067c02 */ /* 0x000fe20008000f00 */
[----:B------:R-:W-:-:S02]  /*2280*/  USHF.R.U32.HI UR70, URZ, UR56, UR4 ;  /* 0x00000038ff467299 */ /* 0x000fc40008011604 */
[----:B------:R-:W-:Y:S01]  /*2290*/  UIMAD UR12, UR10, UR12, UR28 ;  /* 0x0000000c0a0c72a4 */ /* 0x000fe2000f8e021c */
[----:B------:R-:W5:Y:S01]  /*22a0*/  LDCU.64 UR28, c[0x0][0x4f0] ;  /* 0x00009e00ff1c77ac */ /* 0x000f620008000a00 */
[----:B------:R-:W-:Y:S01]  /*22b0*/  UMOV UR4, UR17 ;  /* 0x0000001100047c82 */ /* 0x000fe20008000000 */
[----:B------:R-:W-:Y:S02]  /*22c0*/  USEL UR70, UR27, UR70, !UP0 ;  /* 0x000000461b467287 */ /* 0x000fe4000c000000 */
[----:B------:R-:W-:Y:S02]  /*22d0*/  USHF.R.U32.HI UR62, URZ, UR56, UR4 ;  /* 0x00000038ff3e7299 */ /* 0x000fe40008011604 */
[----:B------:R-:W-:Y:S01]  /*22e0*/  UIADD3 UR11, UPT, UPT, -UR70, URZ, URZ ;  /* 0x000000ff460b7290 */ /* 0x000fe2000fffe1ff */
[----:B------:R-:W-:Y:S01]  /*22f0*/  UMOV UR4, UR19 ;  /* 0x0000001300047c82 */ /* 0x000fe20008000000 */
[----:B----4-:R-:W-:Y:S02]  /*2300*/  UIMAD UR18, UR53, UR6, UR40 ;  /* 0x00000006351272a4 */ /* 0x010fe4000f8e0228 */
[----:B------:R-:W-:-:S02]  /*2310*/  USHF.R.U32.HI UR54, URZ, UR56, UR4 ;  /* 0x00000038ff367299 */ /* 0x000fc40008011604 */
[----:B------:R-:W-:Y:S01]  /*2320*/  UIMAD UR11, UR10, UR11, UR27 ;  /* 0x0000000b0a0b72a4 */ /* 0x000fe2000f8e021b */
[----:B------:R-:W-:Y:S01]  /*2330*/  UMOV UR4, UR21 ;  /* 0x0000001500047c82 */ /* 0x000fe20008000000 */
[----:B------:R-:W-:Y:S01]  /*2340*/  UIMAD UR17, UR50, UR6, UR40 ;  /* 0x00000006321172a4 */ /* 0x000fe2000f8e0228 */
[----:B------:R-:W-:Y:S01]  /*2350*/  IMAD.U32 R9, RZ, RZ, UR18 ;  /* 0x00000012ff097e24 */ /* 0x000fe2000f8e00ff */
[----:B------:R-:W-:Y:S02]  /*2360*/  USHF.R.U32.HI UR46, URZ, UR56, UR4 ;  /* 0x00000038ff2e7299 */ /* 0x000fe40008011604 */
[----:B------:R-:W-:Y:S01]  /*2370*/  USEL UR54, UR25, UR54, !UP0 ;  /* 0x0000003619367287 */ /* 0x000fe2000c000000 */
[----:B------:R-:W-:Y:S01]  /*2380*/  UMOV UR4, UR35 ;  /* 0x0000002300047c82 */ /* 0x000fe20008000000 */
[----:B------:R-:W-:Y:S01]  /*2390*/  UIMAD UR19, UR48, UR6, UR40 ;  /* 0x00000006301372a4 */ /* 0x000fe2000f8e0228 */
[----:B------:R-:W-:Y:S01]  /*23a0*/  MOV R5, UR17 ;  /* 0x0000001100057c02 */ /* 0x000fe20008000f00 */
[----:B------:R-:W-:-:S02]  /*23b0*/  USHF.R.U32.HI UR4, URZ, UR56, UR4 ;  /* 0x00000038ff047299 */ /* 0x000fc40008011604 */
[----:B------:R-:W-:Y:S02]  /*23c0*/  UIMAD UR67, UR67, UR6, UR40 ;  /* 0x00000006434372a4 */ /* 0x000fe4000f8e0228 */
[----:B------:R-:W-:Y:S01]  /*23d0*/  USEL UR30, UR23, UR4, !UP0 ;  /* 0x00000004171e7287 */ /* 0x000fe2000c000000 */
[----:B------:R-:W-:Y:S01]  /*23e0*/  MOV R13, UR19 ;  /* 0x00000013000d7c02 */ /* 0x000fe20008000f00 */
[----:B------:R-:W-:Y:S02]  /*23f0*/  UIMAD UR59, UR59, UR6, UR40 ;  /* 0x000000063b3b72a4 */ /* 0x000fe4000f8e0228 */
[----:B------:R-:W-:Y:S02]  /*2400*/  UIMAD UR51, UR51, UR6, UR40 ;  /* 0x00000006333372a4 */ /* 0x000fe4000f8e0228 */
[----:B------:R-:W-:Y:S02]  /*2410*/  UIMAD UR43, UR49, UR6, UR40 ;  /* 0x00000006312b72a4 */ /* 0x000fe4000f8e0228 */
[----:B------:R-:W-:-:S02]  /*2420*/  UIMAD UR27, UR38, UR6, UR40 ;  /* 0x00000006261b72a4 */ /* 0x000fc4000f8e0228 */
[----:B-----5:R-:W-:Y:S02]  /*2430*/  UIMAD UR6, UR33, UR7, UR28 ;  /* 0x00000007210672a4 */ /* 0x020fe4000f8e021c */
[----:B------:R-:W-:Y:S02]  /*2440*/  UIADD3 UR14, UPT, UPT, -UR65, URZ, URZ ;  /* 0x000000ff410e7290 */ /* 0x000fe4000fffe1ff */
[----:B------:R-:W-:Y:S02]  /*2450*/  UIADD3 UR8, UPT, UPT, -UR54, URZ, URZ ;  /* 0x000000ff36087290 */ /* 0x000fe4000fffe1ff */
[----:B------:R-:W-:Y:S01]  /*2460*/  UIADD3 UR4, UPT, UPT, -UR30, URZ, URZ ;  /* 0x000000ff1e047290 */ /* 0x000fe2000fffe1ff */
[----:B------:R-:W-:Y:S01]  /*2470*/  IMAD.U32 R4, RZ, RZ, UR6 ;  /* 0x00000006ff047e24 */ /* 0x000fe2000f8e00ff */
[----:B------:R-:W-:Y:S02]  /*2480*/  USEL UR62, UR26, UR62, !UP0 ;  /* 0x0000003e1a3e7287 */ /* 0x000fe4000c000000 */
[----:B------:R-:W-:-:S02]  /*2490*/  USEL UR46, UR24, UR46, !UP0 ;  /* 0x0000002e182e7287 */ /* 0x000fc4000c000000 */
[----:B------:R-:W-:Y:S02]  /*24a0*/  UIMAD UR18, UR37, UR7, UR28 ;  /* 0x00000007251272a4 */ /* 0x000fe4000f8e021c */
[----:B------:R-:W-:Y:S02]  /*24b0*/  UIMAD UR17, UR36, UR7, UR28 ;  /* 0x00000007241172a4 */ /* 0x000fe4000f8e021c */
[----:B------:R-:W-:Y:S02]  /*24c0*/  UIMAD UR68, UR68, UR7, UR28 ;  /* 0x00000007444472a4 */ /* 0x000fe4000f8e021c */
[----:B------:R-:W-:Y:S01]  /*24d0*/  UIMAD UR60, UR60, UR7, UR28 ;  /* 0x000000073c3c72a4 */ /* 0x000fe2000f8e021c */
[----:B------:R-:W-:Y:S01]  /*24e0*/  IMAD.U32 R12, RZ, RZ, UR18 ;  /* 0x00000012ff0c7e24 */ /* 0x000fe2000f8e00ff */
[----:B------:R-:W-:Y:S01]  /*24f0*/  UIMAD UR52, UR52, UR7, UR28 ;  /* 0x00000007343472a4 */ /* 0x000fe2000f8e021c */
[----:B------:R-:W-:Y:S01]  /*2500*/  MOV R8, UR17 ;  /* 0x0000001100087c02 */ /* 0x000fe20008000f00 */
[----:B------:R-:W-:-:S02]  /*2510*/  UIMAD UR44, UR44, UR7, UR28 ;  /* 0x000000072c2c72a4 */ /* 0x000fc4000f8e021c */
[----:B------:R-:W-:Y:S02]  /*2520*/  UIMAD UR14, UR10, UR14, UR32 ;  /* 0x0000000e0a0e72a4 */ /* 0x000fe4000f8e0220 */
[----:B------:R-:W-:Y:S02]  /*2530*/  UIMAD UR28, UR22, UR7, UR28 ;  /* 0x00000007161c72a4 */ /* 0x000fe4000f8e021c */
[----:B------:R-:W-:Y:S02]  /*2540*/  UIMAD UR8, UR10, UR8, UR25 ;  /* 0x000000080a0872a4 */ /* 0x000fe4000f8e0219 */
[----:B------:R-:W-:Y:S02]  /*2550*/  UIMAD UR23, UR10, UR4, UR23 ;  /* 0x000000040a1772a4 */ /* 0x000fe4000f8e0217 */
[----:B-1----:R-:W-:Y:S02]  /*2560*/  UIMAD UR7, UR13, UR16, UR29 ;  /* 0x000000100d0772a4 */ /* 0x002fe4000f8e021d */
[----:B------:R-:W-:-:S02]  /*2570*/  UIMAD UR6, UR12, UR16, UR29 ;  /* 0x000000100c0672a4 */ /* 0x000fc4000f8e021d */
[----:B------:R-:W-:Y:S02]  /*2580*/  UIADD3 UR9, UPT, UPT, -UR62, URZ, URZ ;  /* 0x000000ff3e097290 */ /* 0x000fe4000fffe1ff */
[----:B------:R-:W-:Y:S01]  /*2590*/  UIADD3 UR5, UPT, UPT, -UR46, URZ, URZ ;  /* 0x000000ff2e057290 */ /* 0x000fe2000fffe1ff */
[----:B------:R-:W-:Y:S01]  /*25a0*/  IMAD.U32 R7, RZ, RZ, UR7 ;  /* 0x00000007ff077e24 */ /* 0x000fe2000f8e00ff */
[----:B------:R-:W-:Y:S01]  /*25b0*/  UIADD3 UR4, UPT, UPT, UR58, UR47, URZ ;  /* 0x0000002f3a047290 */ /* 0x000fe2000fffe0ff */
[----:B------:R-:W-:Y:S01]  /*25c0*/  MOV R3, UR6 ;  /* 0x0000000600037c02 */ /* 0x000fe20008000f00 */
[----:B------:R-:W-:Y:S02]  /*25d0*/  UIMAD UR14, UR14, UR16, UR29 ;  /* 0x000000100e0e72a4 */ /* 0x000fe4000f8e021d */
[----:B------:R-:W-:Y:S02]  /*25e0*/  UIMAD UR9, UR10, UR9, UR26 ;  /* 0x000000090a0972a4 */ /* 0x000fe4000f8e021a */
[----:B------:R-:W-:Y:S01]  /*25f0*/  UIMAD UR45, UR10, UR5, UR24 ;  /* 0x000000050a2d72a4 */ /* 0x000fe2000f8e0218 */
[----:B------:R-:W-:Y:S01]  /*2600*/  IMAD.U32 R24, RZ, RZ, UR4 ;  /* 0x00000004ff187e24 */ /* 0x000fe2000f8e00ff */
[----:B------:R-:W-:Y:S01]  /*2610*/  UIMAD UR53, UR8, UR16, UR29 ;  /* 0x00000010083572a4 */ /* 0x000fe2000f8e021d */
[----:B------:R-:W-:Y:S01]  /*2620*/  MOV R11, UR14 ;  /* 0x0000000e000b7c02 */ /* 0x000fe20008000f00 */
[----:B------:R-:W-:Y:S01]  /*2630*/  UMOV UR7, URZ ;  /* 0x000000ff00077c82 */ /* 0x000fe20008000000 */
[----:B------:R-:W-:Y:S01]  /*2640*/  UMOV UR8, URZ ;  /* 0x000000ff00087c82 */ /* 0x000fe20008000000 */
[----:B------:R-:W-:Y:S01]  /*2650*/  UMOV UR6, URZ ;  /* 0x000000ff00067c82 */ /* 0x000fe20008000000 */
[----:B------:R-:W-:Y:S01]  /*2660*/  IMAD.U32 R21, RZ, RZ, UR8 ;  /* 0x00000008ff157e24 */ /* 0x000fe2000f8e00ff */
[----:B------:R-:W-:Y:S01]  /*2670*/  MOV R23, UR6 ;  /* 0x0000000600177c02 */ /* 0x000fe20008000f00 */
[----:B------:R-:W-:Y:S01]  /*2680*/  IMAD.U32 R22, RZ, RZ, UR7 ;  /* 0x00000007ff167e24 */ /* 0x000fe2000f8e00ff */
[----:B------:R-:W-:-:S02]  /*2690*/  UIMAD UR69, UR11, UR16, UR29 ;  /* 0x000000100b4572a4 */ /* 0x000fc4000f8e021d */
[----:B------:R-:W-:Y:S02]  /*26a0*/  UIMAD UR61, UR9, UR16, UR29 ;  /* 0x00000010093d72a4 */ /* 0x000fe4000f8e021d */
[----:B------:R-:W-:Y:S02]  /*26b0*/  UIMAD UR45, UR45, UR16, UR29 ;  /* 0x000000102d2d72a4 */ /* 0x000fe4000f8e021d */
[----:B------:R-:W-:Y:S01]  /*26c0*/  UIMAD UR29, UR23, UR16, UR29 ;  /* 0x00000010171d72a4 */ /* 0x000fe2000f8e021d */
[----:B------:R-:W1:Y:S01]  /*26d0*/  LDCU UR15, c[0x0][0x4cc] ;  /* 0x00009980ff0f77ac */ /* 0x000e620008000800 */
[----:B------:R-:W4:Y:S01]  /*26e0*/  LDCU.64 UR4, c[0x0][0x4f8] ;  /* 0x00009f00ff0477ac */ /* 0x000f220008000a00 */
[----:B------:R-:W1:Y:S01]  /*26f0*/  LDCU.64 UR72, c[0x0][0x4d0] ;  /* 0x00009a00ff4877ac */ /* 0x000e620008000a00 */
[----:B------:R-:W-:Y:S01]  /*2700*/  UIADD3 UR10, UPT, UPT, UR57, 0x20, URZ ;  /* 0x00000020390a7890 */ /* 0x000fe2000fffe0ff */
[----:B------:R-:W-:Y:S01]  /*2710*/  UMOV UR9, UR55 ;  /* 0x0000003700097c82 */ /* 0x000fe20008000000 */
[----:B------:R-:W-:-:S10]  /*2720*/  UMOV UR23, URZ ;  /* 0x000000ff00177c82 */ /* 0x000fd40008000000 */
.L_x_28:
[----:B------:R-:W-:Y:S01]  /*2730*/  @!P3 MOV R29, 0x10000 ;  /* 0x00010000001db802 */ /* 0x000fe20000000f00 */
[----:B------:R-:W-:Y:S01]  /*2740*/  ULEA UR7, UR9, UR63, 0x3 ;  /* 0x0000003f09077291 */ /* 0x000fe2000f8e18ff */
[----:B---3--:R-:W-:Y:S11]  /*2750*/  @P0 BRA `(.L_x_23) ;  /* 0x0000000000100947 */ /* 0x008ff60003800000 */
[----:B--2---:R-:W-:Y:S04]  /*2760*/  MOV R2, UR31 ;  /* 0x0000001f00027c02 */ /* 0x004fe80008000f00 */
[----:B------:R-:W-:Y:S04]  /*2770*/  SHF.L.U32 R31, R2, 0x1f, RZ ;  /* 0x0000001f021f7819 */ /* 0x000fe800000006ff */
[----:B------:R-:W2:Y:S02]  /*2780*/  SYNCS.PHASECHK.TRANS64.TRYWAIT P0, [UR7+0x30], R31 ;  /* 0x0000301fff0075a7 */ /* 0x000ea40008001107 */
[----:B--2---:R-:W-:Y:S05]  /*2790*/  @!P0 BRA `(.L_x_24) ;  /* 0x0000009c008c8947 */ /* 0x004fea0003800000 */
.L_x_23:
[----:B------:R3:W-:Y:S01]  /*27a0*/  @!P3 SYNCS.ARRIVE.TRANS64 RZ, [UR7], R29 ;  /* 0x0000001dffffb9a7 */ /* 0x0007e20008000007 */
[----:B------:R-:W-:Y:S11]  /*27b0*/  R2UR UR6, R16 ;  /* 0x00000000100672ca */ /* 0x000ff600000e0000 */
[----:B------:R-:W-:Y:S02]  /*27c0*/  @!UPT UIADD3 URZ, UPT, UPT, URZ, URZ, URZ ;  /* 0x000000fffffff290 */ /* 0x000fe4000fffe0ff */
[----:B------:R-:W-:Y:S04]  /*27d0*/  ULOP3.LUT UR6, UR6, 0x2, URZ, 0xfc, !UPT ;  /* 0x0000000206067892 */ /* 0x000fe8000f8efcff */
[----:B------:R-:W-:Y:S09]  /*27e0*/  UISETP.NE.AND UP0, UPT, UR6, 0x2, UPT ;  /* 0x000000020600788c */ /* 0x000ff2000bf05270 */
[----:B---3--:R-:W-:Y:S05]  /*27f0*/  BRA.U UP0, `(.L_x_25) ;  /* 0x0000000100047547 */ /* 0x008fea000b800000 */
[----:B-1--4-:R-:W-:Y:S05]  /*2800*/  BPT.TRAP 0x1 ;  /* 0x000000040000795c */ /* 0x012fea0000300000 */
.L_x_25:
[----:B------:R-:W-:Y:S04]  /*2810*/  BSSY.RECONVERGENT B0, `(.L_x_26) ;  /* 0x0000003000007945 */ /* 0x000fe80003800200 */
[----:B------:R-:W-:Y:S05]  /*2820*/  @P2 BRA `(.L_x_27) ;  /* 0x0000000000042947 */ /* 0x000fea0003800000 */
[----:B-1--4-:R-:W-:Y:S05]  /*2830*/  BPT.TRAP 0x1 ;  /* 0x000000040000795c */ /* 0x012fea0000300000 */
.L_x_27:
[----:B-1--4-:R-:W-:Y:S05]  /*2840*/  BSYNC.RECONVERGENT B0 ;  /* 0x0000000000007941 */ /* 0x012fea0003800200 */
.L_x_26:
[----:B------:R-:W1:Y:S01]  /*2850*/  LDCU UR6, c[0x0][0x500] ;  /* 0x0000a000ff0677ac */ /* 0x000e620008000800 */
[----:B------:R-:W-:Y:S02]  /*2860*/  R2UR UR8, R21 ;  /* 0x00000000150872ca */ /* 0x000fe400000e0000 */
[----:B------:R-:W-:Y:S01]  /*2870*/  R2UR UR18, R22 ;  /* 0x00000000161272ca */ /* 0x000fe200000e0000 */
[----:B------:R-:W3:Y:S01]  /*2880*/  LDCU.64 UR16, c[0x0][0x348] ;  /* 0x00006900ff1077ac */ /* 0x000ee20008000a00 */
[----:B------:R-:W-:Y:S02]  /*2890*/  R2UR UR14, R23 ;  /* 0x00000000170e72ca */ /* 0x000fe400000e0000 */
[----:B------:R-:W-:Y:S01]  /*28a0*/  R2UR UR35, R13 ;  /* 0x000000000d2372ca */ /* 0x000fe200000e0000 */
[----:B------:R-:W-:Y:S01]  /*28b0*/  UIADD3 UR11, UPT, UPT, UR9, 0x1, URZ ;  /* 0x00000001090b7890 */ /* 0x000fe2000fffe0ff */
[----:B------:R-:W-:Y:S01]  /*28c0*/  R2UR UR36, R12 ;  /* 0x000000000c2472ca */ /* 0x000fe200000e0000 */
[----:B------:R-:W-:Y:S01]  /*28d0*/  ULOP3.LUT UR33, UR7, 0xfefffff8, URZ, 0xc0, !UPT ;  /* 0xfefffff807217892 */ /* 0x000fe2000f8ec0ff */
[----:B------:R-:W-:Y:S01]  /*28e0*/  R2UR UR38, R28 ;  /* 0x000000001c2672ca */ /* 0x000fe200000e0000 */
[----:B------:R-:W-:Y:S01]  /*28f0*/  UISETP.NE.AND UP0, UPT, UR11, 0x6, UPT ;  /* 0x000000060b00788c */ /* 0x000fe2000bf05270 */
[----:B------:R-:W-:Y:S01]  /*2900*/  R2UR UR37, R11 ;  /* 0x000000000b2572ca */ /* 0x000fe200000e0000 */
[----:B------:R-:W-:Y:S01]  /*2910*/  UIMAD UR8, UR8, UR15, UR4 ;  /* 0x0000000f080872a4 */ /* 0x000fe2000f8e0204 */
[----:B------:R-:W-:Y:S01]  /*2920*/  MOV.SPILL R37, UR70 ;  /* 0x0000004600257c02 */ /* 0x000fe20009000f00 */
[----:B------:R-:W-:Y:S01]  /*2930*/  UIMAD UR7, UR18, UR72, UR5 ;  /* 0x00000048120772a4 */ /* 0x000fe2000f8e0205 */
[----:B------:R-:W-:Y:S01]  /*2940*/  R2UR UR70, R10 ;  /* 0x000000000a4672ca */ /* 0x000fe200000e0000 */
[----:B------:R-:W-:Y:S01]  /*2950*/  USEL UR13, URZ, 0x1, UP0 ;  /* 0x00000001ff0d7887 */ /* 0x000fe20008000000 */
[----:B------:R-:W-:Y:S01]  /*2960*/  MOV.SPILL R35, UR68 ;  /* 0x0000004400237c02 */ /* 0x000fe20009000f00 */
[----:B------:R-:W-:Y:S01]  /*2970*/  ULEA UR7, UR7, UR8, 0x5 ;  /* 0x0000000807077291 */ /* 0x000fe2000f8e28ff */
[----:B------:R-:W-:Y:S01]  /*2980*/  R2UR UR68, R8 ;  /* 0x00000000084472ca */ /* 0x000fe200000e0000 */
[----:B-1----:R-:W-:Y:S01]  /*2990*/  UIMAD UR6, UR14, UR73, UR6 ;  /* 0x000000490e0672a4 */ /* 0x002fe2000f8e0206 */
[----:B------:R-:W-:Y:S01]  /*29a0*/  MOV.SPILL R34, UR67 ;  /* 0x0000004300227c02 */ /* 0x000fe20009000f00 */
[----:B------:R-:W-:Y:S01]  /*29b0*/  ULOP3.LUT UR31, UR31, UR13, URZ, 0x3c, !UPT ;  /* 0x0000000d1f1f7292 */ /* 0x000fe2000f8e3cff */
[----:B------:R-:W-:Y:S01]  /*29c0*/  R2UR UR67, R9 ;  /* 0x00000000094372ca */ /* 0x000fe200000e0000 */
[----:B---3--:R-:W-:Y:S01]  /*29d0*/  UIADD3 UR12, UP1, UPT, UR16, 0x80, URZ ;  /* 0x00000080100c7890 */ /* 0x008fe2000ff3e0ff */
[----:B------:R-:W-:Y:S01]  /*29e0*/  MOV.SPILL R32, UR46 ;  /* 0x0000002e00207c02 */ /* 0x000fe20009000f00 */
[----:B------:R-:W-:Y:S01]  /*29f0*/  ULEA UR9, UR9, UR63, 0xe ;  /* 0x0000003f09097291 */ /* 0x000fe2000f8e70ff */
[----:B------:R-:W-:Y:S01]  /*2a00*/  R2UR UR46, R6 ;  /* 0x00000000062e72ca */ /* 0x000fe200000e0000 */
[----:B------:R-:W-:Y:S01]  /*2a10*/  USEL UR55, UR11, URZ, UP0 ;  /* 0x000000ff0b377287 */ /* 0x000fe20008000000 */
[----:B------:R-:W-:Y:S01]  /*2a20*/  MOV.SPILL R30, UR44 ;  /* 0x0000002c001e7c02 */ /* 0x000fe20009000f00 */
[----:B------:R-:W-:Y:S01]  /*2a30*/  ULEA UR6, UR6, UR7, 0xa ;  /* 0x0000000706067291 */ /* 0x000fe2000f8e50ff */
[----:B------:R-:W-:Y:S01]  /*2a40*/  R2UR UR44, R4 ;  /* 0x00000000042c72ca */ /* 0x000fe200000e0000 */
[----:B------:R-:W-:Y:S01]  /*2a50*/  USHF.L.U32 UR34, UR23, 0x6, URZ ;  /* 0x0000000617227899 */ /* 0x000fe200080006ff */
[----:B------:R-:W-:Y:S01]  /*2a60*/  MOV.SPILL R29, UR43 ;  /* 0x0000002b001d7c02 */ /* 0x000fe20009000f00 */
[----:B------:R-:W-:Y:S01]  /*2a70*/  UIADD3.X UR13, UPT, UPT, URZ, UR17, URZ, UP1, !UPT ;  /* 0x00000011ff0d7290 */ /* 0x000fe20008ffe4ff */
[----:B------:R-:W-:Y:S01]  /*2a80*/  R2UR UR43, R5 ;  /* 0x00000000052b72ca */ /* 0x000fe200000e0000 */
[----:B------:R-:W-:Y:S01]  /*2a90*/  ULEA UR8, UR55, UR63, 0x3 ;  /* 0x0000003f37087291 */ /* 0x000fe2000f8e18ff */
[----:B--2---:R-:W-:Y:S01]  /*2aa0*/  IMAD.U32 R2, RZ, RZ, UR31 ;  /* 0x0000001fff027e24 */ /* 0x004fe2000f8e00ff */
[----:B------:R-:W-:Y:S01]  /*2ab0*/  UIADD3 UR32, UPT, UPT, UR9, 0x8400, URZ ;  /* 0x0000840009207890 */ /* 0x000fe2000fffe0ff */
[----:B------:R-:W-:Y:S01]  /*2ac0*/  MOV.SPILL R36, UR69 ;  /* 0x0000004500247c02 */ /* 0x000fe20009000f00 */
[----:B------:R-:W-:Y:S01]  /*2ad0*/  UIADD3 UR64, UPT, UPT, UR9, 0x8c00, URZ ;  /* 0x00008c0009407890 */ /* 0x000fe2000fffe0ff */
[----:B------:R-:W-:Y:S01]  /*2ae0*/  R2UR UR69, R7 ;  /* 0x00000000074572ca */ /* 0x000fe200000e0000 */
[----:B------:R-:W-:Y:S01]  /*2af0*/  UIADD3 UR40, UPT, UPT, UR9, 0x9400, URZ ;  /* 0x0000940009287890 */ /* 0x000fe2000fffe0ff */
[----:B------:R-:W-:Y:S01]  /*2b00*/  SHF.L.U32 R40, R2, 0x1f, RZ ;  /* 0x0000001f02287819 */ /* 0x000fe200000006ff */
[----:B------:R-:W-:Y:S01]  /*2b10*/  UIADD3 UR56, UPT, UPT, UR9, 0xa400, URZ ;  /* 0x0000a40009387890 */ /* 0x000fe2000fffe0ff */
[----:B------:R-:W-:Y:S01]  /*2b20*/  MOV.SPILL R31, UR45 ;  /* 0x0000002d001f7c02 */ /* 0x000fe20009000f00 */
[----:B------:R-:W-:Y:S01]  /*2b30*/  UIADD3 UR48, UPT, UPT, UR9, 0xac00, URZ ;  /* 0x0000ac0009307890 */ /* 0x000fe2000fffe0ff */
[----:B------:R1:W2:Y:S01]  /*2b40*/  SYNCS.PHASECHK.TRANS64.TRYWAIT P0, [UR8+0x30], R40 ;  /* 0x00003028ff0075a7 */ /* 0x0002a20008001108 */
[----:B------:R-:W-:Y:S01]  /*2b50*/  UIADD3 UR24, UPT, UPT, UR9, 0xbc00, URZ ;  /* 0x0000bc0009187890 */ /* 0x000fe2000fffe0ff */
[----:B------:R-:W-:Y:S01]  /*2b60*/  R2UR UR45, R3 ;  /* 0x00000000032d72ca */ /* 0x000fe200000e0000 */
[----:B------:R-:W-:Y:S01]  /*2b70*/  UPRMT UR6, UR6, 0x5410, URZ ;  /* 0x0000541006067896 */ /* 0x000fe200080000ff */
[----:B------:R-:W-:Y:S01]  /*2b80*/  MOV.SPILL R33, UR47 ;  /* 0x0000002f00217c02 */ /* 0x000fe20009000f00 */
[----:B------:R-:W-:Y:S01]  /*2b90*/  UMOV UR74, 0x0 ;  /* 0x00000000004a7882 */ /* 0x000fe20000000000 */
[----:B------:R-:W-:Y:S01]  /*2ba0*/  UMOV UR75, 0x10000000 ;  /* 0x10000000004b7882 */ /* 0x000fe20000000000 */
[----:B------:R-:W-:Y:S01]  /*2bb0*/  UMOV UR7, UR34 ;  /* 0x0000002200077c82 */ /* 0x000fe20008000000 */
[----:B------:R-:W-:Y:S01]  /*2bc0*/  UMOV UR17, UR35 ;  /* 0x0000002300117c82 */ /* 0x000fe20008000000 */
[----:B------:R-:W-:Y:S01]  /*2bd0*/  UMOV UR66, UR7 ;  /* 0x0000000700427c82 */ /* 0x000fe20008000000 */
[----:B------:R-:W-:Y:S01]  /*2be0*/  UMOV UR42, UR7 ;  /* 0x00000007002a7c82 */ /* 0x000fe20008000000 */
[----:B------:R-:W-:Y:S01]  /*2bf0*/  UMOV UR58, UR7 ;  /* 0x00000007003a7c82 */ /* 0x000fe20008000000 */
[----:B------:R3:W-:Y:S01]  /*2c00*/  UTMALDG.5D.IM2COL.2CTA [UR32], [UR12], UR6, desc[UR74] ;  /* 0x00004a200c0073b4 */ /* 0x0007e20008261006 */
[----:B------:R-:W-:Y:S01]  /*2c10*/  UMOV UR16, UR36 ;  /* 0x0000002400107c82 */ /* 0x000fe20008000000 */
        /* <DEDUP_REMOVED lines=12> */
[----:B------:R-:W-:Y:S02]  /*2ce0*/  MOV.SPILL R38, UR71 ;  /* 0x0000004700267c02 */ /* 0x000fe40009000f00 */
[----:B------:R-:W-:Y:S02]  /*2cf0*/  R2UR.FILL UR47, R33 ;  /* 0x00000000212f72ca */ /* 0x000fe400004e0000 */
[----:B------:R-:W-:Y:S02]  /*2d00*/  R2UR.FILL UR71, R38 ;  /* 0x00000000264772ca */ /* 0x000fe400004e0000 */
[----:B------:R-:W-:Y:S04]  /*2d10*/  MOV.SPILL R39, UR39 ;  /* 0x0000002700277c02 */ /* 0x000fe80009000f00 */
[----:B------:R-:W-:Y:S05]  /*2d20*/  R2UR.FILL UR39, R39 ;  /* 0x00000000272772ca */ /* 0x000fea00004e0000 */
[----:B------:R-:W-:Y:S02]  /*2d30*/  UIADD3 UR47, UPT, UPT, UR47, 0x1, URZ ;  /* 0x000000012f2f7890 */ /* 0x000fe4000fffe0ff */
[----:B------:R-:W-:Y:S04]  /*2d40*/  MOV.SPILL R33, UR71 ;  /* 0x0000004700217c02 */ /* 0x000fe80009000f00 */
[----:B------:R-:W-:Y:S01]  /*2d50*/  R2UR.FILL UR71, R33 ;  /* 0x00000000214772ca */ /* 0x000fe200004e0000 */
[----:B---3--:R-:W-:Y:S02]  /*2d60*/  UIADD3 UR34, UPT, UPT, UR7, 0x20, URZ ;  /* 0x0000002007227890 */ /* 0x008fe4000fffe0ff */
[----:B------:R-:W-:Y:S01]  /*2d70*/  UIADD3 UR32, UPT, UPT, UR9, 0x8800, URZ ;  /* 0x0000880009207890 */ /* 0x000fe2000fffe0ff */
[----:B------:R-:W-:Y:S01]  /*2d80*/  UMOV UR35, UR17 ;  /* 0x0000001100237c82 */ /* 0x000fe20008000000 */
[----:B------:R-:W-:Y:S01]  /*2d90*/  UMOV UR36, UR16 ;  /* 0x0000001000247c82 */ /* 0x000fe20008000000 */
[----:B------:R-:W-:Y:S01]  /*2da0*/  UMOV UR38, UR8 ;  /* 0x0000000800267c82 */ /* 0x000fe20008000000 */
[----:B------:R-:W-:Y:S01]  /*2db0*/  UMOV UR33, UR11 ;  /* 0x0000000b00217c82 */ /* 0x000fe20008000000 */
[----:B------:R-:W-:Y:S01]  /*2dc0*/  UMOV UR37, UR14 ;  /* 0x0000000e00257c82 */ /* 0x000fe20008000000 */
[----:B------:R-:W-:Y:S03]  /*2dd0*/  UIADD3 UR16, UPT, UPT, UR9, 0x9000, URZ ;  /* 0x0000900009107890 */ /* 0x000fe6000fffe0ff */
        /* <DEDUP_REMOVED lines=8> */
[----:B------:R4:W-:Y:S01]  /*2e60*/  UTMALDG.5D.IM2COL.2CTA [UR64], [UR12], UR6, desc[UR74] ;  /* 0x00004a400c0073b4 */ /* 0x0009e20008261006 */
[----:B------:R-:W-:Y:S02]  /*2e70*/  UMOV UR14, UR69 ;  /* 0x00000045000e7c82 */ /* 0x000fe40008000000 */
[----:B------:R-:W-:Y:S01]  /*2e80*/  UMOV UR21, UR14 ;  /* 0x0000000e00157c82 */ /* 0x000fe20008000000 */
[----:B------:R-:W-:Y:S01]  /*2e90*/  UMOV UR14, UR45 ;  /* 0x0000002d000e7c82 */ /* 0x000fe20008000000 */
[----:B------:R5:W-:Y:S01]  /*2ea0*/  UTMALDG.5D.IM2COL.2CTA [UR16], [UR12], UR6, desc[UR74] ;  /* 0x00004a100c0073b4 */ /* 0x000be20008261006 */
[----:B------:R1:W-:Y:S01]  /*2eb0*/  UTMALDG.5D.IM2COL.2CTA [UR40], [UR12], UR6, desc[UR74] ;  /* 0x00004a280c0073b4 */ /* 0x0003e20008261006 */
[----:B---3--:R-:W-:Y:S01]  /*2ec0*/  UIADD3 UR32, UPT, UPT, UR9, 0x9800, URZ ;  /* 0x0000980009207890 */ /* 0x008fe2000fffe0ff */
[----:B------:R-:W-:Y:S01]  /*2ed0*/  UMOV UR38, UR8 ;  /* 0x0000000800267c82 */ /* 0x000fe20008000000 */
[----:B------:R-:W-:Y:S01]  /*2ee0*/  UMOV UR37, UR14 ;  /* 0x0000000e00257c82 */ /* 0x000fe20008000000 */
[----:B------:R-:W-:Y:S01]  /*2ef0*/  UIADD3 UR8, UPT, UPT, UR9, 0x22400, URZ ;  /* 0x0002240009087890 */ /* 0x000fe2000fffe0ff */
[----:B----4-:R-:W-:Y:S01]  /*2f00*/  R2UR.FILL UR67, R34 ;  /* 0x00000000224372ca */ /* 0x010fe200004e0000 */
[----:B------:R-:W-:Y:S01]  /*2f10*/  UIADD3 UR64, UPT, UPT, UR9, 0x9c00, URZ ;  /* 0x00009c0009407890 */ /* 0x000fe2000fffe0ff */
[----:B------:R-:W-:Y:S02]  /*2f20*/  R2UR.FILL UR70, R37 ;  /* 0x00000000254672ca */ /* 0x000fe400004e0000 */
[----:B------:R-:W-:Y:S02]  /*2f30*/  R2UR.FILL UR69, R36 ;  /* 0x00000000244572ca */ /* 0x000fe400004e0000 */
[----:B------:R-:W-:Y:S01]  /*2f40*/  R2UR.FILL UR68, R35 ;  /* 0x00000000234472ca */ /* 0x000fe200004e0000 */
[----:B-----5:R-:W-:Y:S01]  /*2f50*/  UMOV UR17, UR43 ;  /* 0x0000002b00117c82 */ /* 0x020fe20008000000 */
[----:B------:R-:W-:Y:S01]  /*2f60*/  UMOV UR16, UR44 ;  /* 0x0000002c00107c82 */ /* 0x000fe20008000000 */
[----:B------:R-:W-:Y:S01]  /*2f70*/  UMOV UR35, UR17 ;  /* 0x0000001100237c82 */ /* 0x000fe20008000000 */
[----:B------:R-:W-:Y:S01]  /*2f80*/  UMOV UR36, UR16 ;  /* 0x0000001000247c82 */ /* 0x000fe20008000000 */
[----:B------:R-:W-:Y:S01]  /*2f90*/  UIADD3 UR16, UPT, UPT, UR9, 0xa000, URZ ;  /* 0x0000a00009107890 */ /* 0x000fe2000fffe0ff */
[----:B------:R3:W-:Y:S01]  /*2fa0*/  UTMALDG.5D.IM2COL.2CTA [UR32], [UR12], UR6, desc[UR74] ;  /* 0x00004a200c0073b4 */ /* 0x0007e20008261006 */
[----:B------:R-:W-:Y:S01]  /*2fb0*/  UMOV UR19, UR67 ;  /* 0x0000004300137c82 */ /* 0x000fe20008000000 */
[----:B------:R-:W-:Y:S01]  /*2fc0*/  UMOV UR17, UR11 ;  /* 0x0000000b00117c82 */ /* 0x000fe20008000000 */
[----:B-1----:R-:W-:Y:S01]  /*2fd0*/  R2UR.FILL UR43, R29 ;  /* 0x000000001d2b72ca */ /* 0x002fe200004e0000 */
[----:B------:R-:W-:Y:S01]  /*2fe0*/  UIADD3 UR40, UPT, UPT, UR9, 0xb400, URZ ;  /* 0x0000b40009287890 */ /* 0x000fe2000fffe0ff */
[----:B------:R-:W-:Y:S02]  /*2ff0*/  R2UR.FILL UR46, R32 ;  /* 0x00000000202e72ca */ /* 0x000fe400004e0000 */
[----:B------:R-:W-:Y:S01]  /*3000*/  UMOV UR20, UR68 ;  /* 0x0000004400147c82 */ /* 0x000fe20008000000 */
[----:B------:R-:W-:Y:S01]  /*3010*/  UMOV UR21, UR69 ;  /* 0x0000004500157c82 */ /* 0x000fe20008000000 */
[----:B------:R1:W-:Y:S01]  /*3020*/  UTMALDG.5D.IM2COL.2CTA [UR64], [UR12], UR6, desc[UR74] ;  /* 0x00004a400c0073b4 */ /* 0x0003e20008261006 */
[----:B------:R-:W-:Y:S01]  /*3030*/  UMOV UR22, UR70 ;  /* 0x0000004600167c82 */ /* 0x000fe20008000000 */
[----:B------:R-:W-:Y:S02]  /*3040*/  R2UR.FILL UR45, R31 ;  /* 0x000000001f2d72ca */ /* 0x000fe400004e0000 */
[----:B------:R-:W-:Y:S02]  /*3050*/  R2UR.FILL UR44, R30 ;  /* 0x000000001e2c72ca */ /* 0x000fe400004e0000 */
[----:B------:R-:W-:Y:S01]  /*3060*/  MOV.SPILL R29, UR67 ;  /* 0x00000043001d7c02 */ /* 0x000fe20009000f00 */
[----:B------:R4:W-:Y:S01]  /*3070*/  UTMALDG.5D.IM2COL.2CTA [UR16], [UR12], UR6, desc[UR74] ;  /* 0x00004a100c0073b4 */ /* 0x0009e20008261006 */
[----:B------:R-:W-:Y:S02]  /*3080*/  MOV.SPILL R32, UR70 ;  /* 0x0000004600207c02 */ /* 0x000fe40009000f00 */
[----:B------:R-:W-:Y:S02]  /*3090*/  MOV.SPILL R31, UR69 ;  /* 0x00000045001f7c02 */ /* 0x000fe40009000f00 */
[----:B------:R-:W-:Y:S01]  /*30a0*/  MOV.SPILL R30, UR68 ;  /* 0x00000044001e7c02 */ /* 0x000fe20009000f00 */
[----:B------:R-:W-:Y:S01]  /*30b0*/  UTMALDG.5D.IM2COL.2CTA [UR56], [UR12], UR6, desc[UR74] ;  /* 0x00004a380c0073b4 */ /* 0x000fe20008261006 */
[----:B---3--:R-:W-:Y:S01]  /*30c0*/  UIADD3 UR32, UPT, UPT, UR9, 0xa800, URZ ;  /* 0x0000a80009207890 */ /* 0x008fe2000fffe0ff */
[----:B------:R-:W-:Y:S01]  /*30d0*/  UMOV UR35, UR59 ;  /* 0x0000003b00237c82 */ /* 0x000fe20008000000 */
[----:B------:R-:W-:Y:S01]  /*30e0*/  UMOV UR36, UR60 ;  /* 0x0000003c00247c82 */ /* 0x000fe20008000000 */
[----:B------:R-:W-:Y:S01]  /*30f0*/  UMOV UR37, UR61 ;  /* 0x0000003d00257c82 */ /* 0x000fe20008000000 */
[----:B------:R-:W-:Y:S01]  /*3100*/  UMOV UR38, UR62 ;  /* 0x0000003e00267c82 */ /* 0x000fe20008000000 */
[----:B-1----:R-:W1:Y:S04]  /*3110*/  LDCU.64 UR64, c[0x0][0x348] ;  /* 0x00006900ff4077ac */ /* 0x002e680008000a00 */
[----:B------:R3:W-:Y:S01]  /*3120*/  UTMALDG.5D.IM2COL.2CTA [UR32], [UR12], UR6, desc[UR74] ;  /* 0x00004a200c0073b4 */ /* 0x0007e20008261006 */
[----:B------:R-:W-:Y:S01]  /*3130*/  R2UR UR68, R21 ;  /* 0x00000000154472ca */ /* 0x000fe200000e0000 */
[----:B------:R-:W-:Y:S01]  /*3140*/  UMOV UR67, UR7 ;  /* 0x0000000700437c82 */ /* 0x000fe20008000000 */
[----:B------:R-:W-:Y:S02]  /*3150*/  R2UR UR69, R22 ;  /* 0x00000000164572ca */ /* 0x000fe400000e0000 */
[----:B------:R-:W-:Y:S01]  /*3160*/  R2UR UR70, R23 ;  /* 0x00000000174672ca */ /* 0x000fe200000e0000 */
[----:B----4-:R-:W-:Y:S01]  /*3170*/  UIADD3 UR16, UPT, UPT, UR9, 0xb000, URZ ;  /* 0x0000b00009107890 */ /* 0x010fe2000fffe0ff */
[----:B------:R-:W-:Y:S01]  /*3180*/  UTMALDG.5D.IM2COL.2CTA [UR48], [UR12], UR6, desc[UR74] ;  /* 0x00004a300c0073b4 */ /* 0x000fe20008261006 */
[----:B------:R-:W-:Y:S01]  /*3190*/  UMOV UR19, UR51 ;  /* 0x0000003300137c82 */ /* 0x000fe20008000000 */
[----:B------:R-:W-:Y:S01]  /*31a0*/  UMOV UR20, UR52 ;  /* 0x0000003400147c82 */ /* 0x000fe20008000000 */
[----:B------:R-:W-:Y:S01]  /*31b0*/  UMOV UR21, UR53 ;  /* 0x0000003500157c82 */ /* 0x000fe20008000000 */
[----:B------:R-:W-:Y:S01]  /*31c0*/  UMOV UR22, UR54 ;  /* 0x0000003600167c82 */ /* 0x000fe20008000000 */
[----:B------:R-:W-:Y:S03]  /*31d0*/  R2UR UR66, R24 ;  /* 0x00000000184272ca */ /* 0x000fe600000e0000 */
[----:B------:R4:W-:Y:S01]  /*31e0*/  UTMALDG.5D.IM2COL.2CTA [UR16], [UR12], UR6, desc[UR74] ;  /* 0x00004a100c0073b4 */ /* 0x0009e20008261006 */
[----:B------:R-:W-:Y:S09]  /*31f0*/  UTMALDG.5D.IM2COL.2CTA [UR40], [UR12], UR6, desc[UR74] ;  /* 0x00004a280c0073b4 */ /* 0x000ff20008261006 */
[----:B------:R-:W-:Y:S02]  /*3200*/  MOV.SPILL R2, UR66 ;  /* 0x0000004200027c02 */ /* 0x000fe40009000f00 */
[----:B------:R-:W-:Y:S01]  /*3210*/  R2UR UR66, R14 ;  /* 0x000000000e4272ca */ /* 0x000fe200000e0000 */
[----:B---3--:R-:W-:Y:S01]  /*3220*/  UIADD3 UR32, UPT, UPT, UR9, 0xb800, URZ ;  /* 0x0000b80009207890 */ /* 0x008fe2000fffe0ff */
[----:B------:R-:W-:Y:S01]  /*3230*/  UMOV UR35, UR43 ;  /* 0x0000002b00237c82 */ /* 0x000fe20008000000 */
[----:B------:R-:W-:Y:S01]  /*3240*/  UMOV UR36, UR44 ;  /* 0x0000002c00247c82 */ /* 0x000fe20008000000 */
[----:B------:R-:W-:Y:S01]  /*3250*/  UMOV UR37, UR45 ;  /* 0x0000002d00257c82 */ /* 0x000fe20008000000 */
[----:B------:R-:W-:Y:S05]  /*3260*/  UMOV UR38, UR46 ;  /* 0x0000002e00267c82 */ /* 0x000fea0008000000 */
[----:B------:R1:W-:Y:S01]  /*3270*/  UTMALDG.5D.IM2COL.2CTA [UR32], [UR12], UR6, desc[UR74] ;  /* 0x00004a200c0073b4 */ /* 0x0003e20008261006 */
[----:B----4-:R-:W-:Y:S01]  /*3280*/  UIADD3 UR16, UPT, UPT, UR9, 0xc000, URZ ;  /* 0x0000c00009107890 */ /* 0x010fe2000fffe0ff */
[----:B------:R-:W-:Y:S01]  /*3290*/  UTMALDG.5D.IM2COL.2CTA [UR24], [UR12], UR6, desc[UR74] ;  /* 0x00004a180c0073b4 */ /* 0x000fe20008261006 */
[----:B------:R-:W-:Y:S01]  /*32a0*/  UMOV UR19, UR27 ;  /* 0x0000001b00137c82 */ /* 0x000fe20008000000 */
[----:B------:R-:W-:Y:S01]  /*32b0*/  UMOV UR20, UR28 ;  /* 0x0000001c00147c82 */ /* 0x000fe20008000000 */
[----:B------:R-:W-:Y:S01]  /*32c0*/  UMOV UR21, UR29 ;  /* 0x0000001d00157c82 */ /* 0x000fe20008000000 */
[----:B------:R-:W-:Y:S04]  /*32d0*/  UMOV UR22, UR30 ;  /* 0x0000001e00167c82 */ /* 0x000fe80008000000 */
[----:B------:R3:W-:Y:S01]  /*32e0*/  UTMALDG.5D.IM2COL.2CTA [UR16], [UR12], UR6, desc[UR74] ;  /* 0x00004a100c0073b4 */ /* 0x0007e20008261006 */
[----:B-1----:R-:W-:Y:S02]  /*32f0*/  UIADD3 UR32, UP0, UPT, UR64, 0x200, URZ ;  /* 0x0000020040207890 */ /* 0x002fe4000ff1e0ff */
[----:B------:R-:W-:Y:S02]  /*3300*/  UIADD3 UR64, UPT, UPT, UR9, 0x20400, URZ ;  /* 0x0002040009407890 */ /* 0x000fe4000fffe0ff */
[----:B------:R-:W-:Y:S01]  /*3310*/  UIADD3.X UR33, UPT, UPT, URZ, UR65, URZ, UP0, !UPT ;  /* 0x00000041ff217290 */ /* 0x000fe200087fe4ff */
[----:B------:R-:W-:Y:S02]  /*3320*/  UMOV UR9, UR11 ;  /* 0x0000000b00097c82 */ /* 0x000fe40008000000 */
[----:B------:R-:W-:Y:S01]  /*3330*/  UMOV UR65, UR11 ;  /* 0x0000000b00417c82 */ /* 0x000fe20008000000 */
[----:B------:R-:W-:Y:S01]  /*3340*/  UMOV UR11, UR7 ;  /* 0x00000007000b7c82 */ /* 0x000fe20008000000 */
[----:B------:R-:W1:Y:S04]  /*3350*/  LDCU UR7, c[0x0][0x38c] ;  /* 0x00007180ff0777ac */ /* 0x000e680008000800 */
[----:B------:R4:W-:Y:S01]  /*3360*/  UTMALDG.5D.2CTA [UR64], [UR32], desc[UR74] ;  /* 0x00004a40200075b4 */ /* 0x0009e20008221000 */
[----:B---3--:R-:W-:Y:S01]  /*3370*/  UMOV UR17, UR68 ;  /* 0x0000004400117c82 */ /* 0x008fe20008000000 */
[----:B------:R-:W-:Y:S01]  /*3380*/  UMOV UR6, UR69 ;  /* 0x0000004500067c82 */ /* 0x000fe20008000000 */
[----:B------:R-:W-:Y:S01]  /*3390*/  UMOV UR12, UR17 ;  /* 0x00000011000c7c82 */ /* 0x000fe20008000000 */
[----:B------:R-:W-:Y:S01]  /*33a0*/  UMOV UR13, UR6 ;  /* 0x00000006000d7c82 */ /* 0x000fe20008000000 */
[----:B------:R-:W-:Y:S02]  /*33b0*/  UMOV UR16, UR70 ;  /* 0x0000004600107c82 */ /* 0x000fe40008000000 */
[----:B------:R-:W-:Y:S02]  /*33c0*/  UMOV UR14, UR16 ;  /* 0x00000010000e7c82 */ /* 0x000fe40008000000 */
[----:B------:R3:W-:Y:S01]  /*33d0*/  UTMALDG.5D.2CTA [UR8], [UR32], desc[UR74] ;  /* 0x00004a08200075b4 */ /* 0x0007e20008221000 */
[----:B----4-:R-:W-:Y:S02]  /*33e0*/  R2UR.FILL UR66, R2 ;  /* 0x00000000024272ca */ /* 0x010fe400004e0000 */
[----:B------:R-:W-:Y:S02]  /*33f0*/  R2UR.FILL UR70, R32 ;  /* 0x00000000204672ca */ /* 0x000fe400004e0000 */
[----:B------:R-:W-:Y:S02]  /*3400*/  R2UR.FILL UR69, R31 ;  /* 0x000000001f4572ca */ /* 0x000fe400004e0000 */
[----:B------:R-:W-:Y:S02]  /*3410*/  R2UR.FILL UR68, R30 ;  /* 0x000000001e4472ca */ /* 0x000fe400004e0000 */
[----:B------:R-:W-:Y:S01]  /*3420*/  R2UR.FILL UR67, R29 ;  /* 0x000000001d4372ca */ /* 0x000fe200004e0000 */
[----:B---3--:R-:W-:Y:S02]  /*3430*/  UIADD3 UR8, UPT, UPT, UR17, 0x1, URZ ;  /* 0x0000000111087890 */ /* 0x008fe4000fffe0ff */
[----:B------:R-:W-:Y:S02]  /*3440*/  UIADD3 UR11, UPT, UPT, UR23, 0x1, URZ ;  /* 0x00000001170b7890 */ /* 0x000fe4000fffe0ff */
[----:B-1----:R-:W-:Y:S02]  /*3450*/  UISETP.NE.AND UP2, UPT, UR8, UR7, UPT ;  /* 0x000000070800728c */ /* 0x002fe4000bf45270 */
[----:B------:R-:W-:Y:S02]  /*3460*/  UIADD3 UR7, UPT, UPT, UR6, 0x1, URZ ;  /* 0x0000000106077890 */ /* 0x000fe4000fffe0ff */
[----:B------:R-:W-:Y:S01]  /*3470*/  USEL UR8, UR8, URZ, UP2 ;  /* 0x000000ff08087287 */ /* 0x000fe20009000000 */
[----:B------:R-:W-:Y:S05]  /*3480*/  UMOV UR9, UR55 ;  /* 0x0000003700097c82 */ /* 0x000fea0008000000 */
[----:B------:R-:W-:Y:S01]  /*3490*/  IMAD.U32 R21, RZ, RZ, UR8 ;  /* 0x00000008ff157e24 */ /* 0x000fe2000f8e00ff */
[----:B------:R-:W-:Y:S02]  /*34a0*/  @UP2 UIADD3 UR7, UPT, UPT, UR6, URZ, URZ ;  /* 0x000000ff06072290 */ /* 0x000fe4000fffe0ff */
[----:B------:R-:W-:Y:S02]  /*34b0*/  UIADD3 UR6, UPT, UPT, UR16, 0x1, URZ ;  /* 0x0000000110067890 */ /* 0x000fe4000fffe0ff */
[----:B------:R-:W-:Y:S04]  /*34c0*/  UISETP.NE.AND UP1, UPT, UR7, UR76, UPT ;  /* 0x0000004c0700728c */ /* 0x000fe8000bf25270 */
[----:B------:R-:W-:Y:S06]  /*34d0*/  USEL UR7, UR7, URZ, UP1 ;  /* 0x000000ff07077287 */ /* 0x000fec0008800000 */
[----:B------:R-:W-:Y:S01]  /*34e0*/  IMAD.U32 R22, RZ, RZ, UR7 ;  /* 0x00000007ff167e24 */ /* 0x000fe2000f8e00ff */
[----:B------:R-:W-:Y:S04]  /*34f0*/  @UP1 UIADD3 UR6, UPT, UPT, UR16, URZ, URZ ;  /* 0x000000ff10061290 */ /* 0x000fe8000fffe0ff */
[----:B------:R-:W-:Y:S04]  /*3500*/  UISETP.NE.AND UP0, UPT, UR6, UR77, UPT ;  /* 0x0000004d0600728c */ /* 0x000fe8000bf05270 */
[----:B------:R-:W-:Y:S06]  /*3510*/  USEL UR6, UR6, URZ, UP0 ;  /* 0x000000ff06067287 */ /* 0x000fec0008000000 */
[----:B------:R-:W-:Y:S01]  /*3520*/  IMAD.U32 R23, RZ, RZ, UR6 ;  /* 0x00000006ff177e24 */ /* 0x000fe2000f8e00ff */
[----:B------:R-:W-:Y:S02]  /*3530*/  @UP0 UIADD3 UR11, UPT, UPT, UR23, URZ, URZ ;  /* 0x000000ff170b0290 */ /* 0x000fe4000fffe0ff */
[----:B------:R-:W-:Y:S05]  /*3540*/  UISETP.NE.AND UP0, UPT, UR47, UR66, UPT ;  /* 0x000000422f00728c */ /* 0x000fea000bf05270 */
[----:B------:R-:W-:Y:S04]  /*3550*/  UMOV UR23, UR11 ;  /* 0x0000000b00177c82 */ /* 0x000fe80008000000 */
[----:B--2---:R-:W-:Y:S05]  /*3560*/  BRA.U UP0, `(.L_x_28) ;  /* 0xfffffff100707547 */ /* 0x004fea000b83ffff */
.L_x_22:
[----:B------:R-:W-:Y:S01]  /*3570*/  ULEA UR4, UR55, UR63, 0x3 ;  /* 0x0000003f37047291 */ /* 0x000fe2000f8e18ff */
[----:B--2---:R-:W-:Y:S01]  /*3580*/  IMAD.U32 R2, RZ, RZ, UR31 ;  /* 0x0000001fff027e24 */ /* 0x004fe2000f8e00ff */
[----:B------:R-:W-:Y:S01]  /*3590*/  @!P1 SYNCS.ARRIVE.TRANS64.A1T0 RZ, [UR63+0xa8], RZ ;  /* 0x0000a8ffffff99a7 */ /* 0x000fe2000810003f */
[----:B------:R-:W-:-:S03]  /*35a0*/  R2UR UR5, R25 ;  /* 0x00000000190572ca */ /* 0x000fc600000e0000 */
[----:B------:R-:W-:-:S04]  /*35b0*/  SHF.L.U32 R2, R2, 0x1f, RZ ;  /* 0x0000001f02027819 */ /* 0x000fc800000006ff */
[----:B---3--:R2:W3:Y:S06]  /*35c0*/  SYNCS.PHASECHK.TRANS64.TRYWAIT P0, [UR4+0x30], R2 ;  /* 0x00003002ff0075a7 */ /* 0x0084ec0008001104 */
[----:B------:R-:W-:-:S09]  /*35d0*/  UISETP.GE.AND UP0, UPT, UR5, 0x1, UPT ;  /* 0x000000010500788c */ /* 0x000fd2000bf06270 */
[----:B------:R-:W-:Y:S05]  /*35e0*/  BRA.U !UP0, `(.L_x_29) ;  /* 0x0000001908a47547 */ /* 0x000fea000b800000 */
[----:B------:R-:W4:Y:S01]  /*35f0*/  LDCU.128 UR4, c[0x0][0x480] ;  /* 0x00009000ff0477ac */ /* 0x000f220008000c00 */
[----:B------:R-:W-:Y:S02]  /*3600*/  R2UR UR66, R24 ;  /* 0x00000000184272ca */ /* 0x000fe400000e0000 */
[----:B------:R-:W-:Y:S01]  /*3610*/  R2UR UR64, R25 ;  /* 0x00000000194072ca */ /* 0x000fe200000e0000 */
[----:B------:R-:W-:Y:S01]  /*3620*/  UIADD3 UR46, UPT, UPT, UR71, 0x8, URZ ;  /* 0x00000008472e7890 */ /* 0x000fe2000fffe0ff */
[----:B------:R-:W-:Y:S01]  /*3630*/  R2UR UR65, R14 ;  /* 0x000000000e4172ca */ /* 0x000fe200000e0000 */
[----:B------:R-:W-:Y:S02]  /*3640*/  UIADD3 UR45, UPT, UPT, UR71, 0x10, URZ ;  /* 0x00000010472d7890 */ /* 0x000fe4000fffe0ff */
[----:B------:R-:W-:Y:S02]  /*3650*/  UIADD3 UR44, UPT, UPT, UR71, 0x18, URZ ;  /* 0x00000018472c7890 */ /* 0x000fe4000fffe0ff */
        /* <DEDUP_REMOVED lines=12> */
[----:B------:R-:W4:Y:S02]  /*3720*/  LDCU.128 UR8, c[0x0][0x490] ;  /* 0x00009200ff0877ac */ /* 0x000f240008000c00 */
        /* <DEDUP_REMOVED lines=11> */
[----:B----4-:R-:W-:Y:S01]  /*37e0*/  UIMAD.WIDE.U32 UR32, UR15, UR8, URZ ;  /* 0x000000080f2072a5 */ /* 0x010fe2000f8e00ff */
[----:B------:R-:W-:Y:S01]  /*37f0*/  UMOV UR5, UR19 ;  /* 0x0000001300057c82 */ /* 0x000fe20008000000 */
[----:B------:R-:W-:Y:S02]  /*3800*/  USEL UR14, UR44, UR14, !UP0 ;  /* 0x0000000e2c0e7287 */ /* 0x000fe4000c000000 */
[----:B------:R-:W-:Y:S02]  /*3810*/  USHF.R.U32.HI UR13, URZ, UR6, UR5 ;  /* 0x00000006ff0d7299 */ /* 0x000fe40008011605 */
[----:B------:R-:W-:Y:S01]  /*3820*/  UIMAD.WIDE.U32 UR34, UR14, UR8, URZ ;  /* 0x000000080e2272a5 */ /* 0x000fe2000f8e00ff */
        /* <DEDUP_REMOVED lines=11> */
[----:B------:R-:W-:Y:S01]  /*38e0*/  UIADD3 UR25, UPT, UPT, -UR13, URZ, URZ ;  /* 0x000000ff0d197290 */ /* 0x000fe2000fffe1ff */
[----:B------:R-:W-:Y:S01]  /*38f0*/  UMOV UR5, UR29 ;  /* 0x0000001d00057c82 */ /* 0x000fe20008000000 */
[----:B------:R-:W-:Y:S02]  /*3900*/  USEL UR17, UR71, UR17, !UP0 ;  /* 0x0000001147117287 */ /* 0x000fe4000c000000 */
[----:B------:R-:W-:Y:S02]  /*3910*/  USHF.R.U32.HI UR5, URZ, UR6, UR5 ;  /* 0x00000006ff057299 */ /* 0x000fe40008011605 */
[----:B------:R-:W-:Y:S02]  /*3920*/  USEL UR6, UR38, UR18, !UP0 ;  /* 0x0000001226067287 */ /* 0x000fe4000c000000 */
[----:B------:R-:W-:-:S02]  /*3930*/  USEL UR5, UR30, UR5, !UP0 ;  /* 0x000000051e057287 */ /* 0x000fc4000c000000 */
[----:B------:R-:W-:Y:S02]  /*3940*/  UIMAD.WIDE.U32 UR18, UR17, UR8, URZ ;  /* 0x00000008111272a5 */ /* 0x000fe4000f8e00ff */
[----:B-1----:R-:W-:Y:S02]  /*3950*/  UIMAD.WIDE.U32 UR48, UR6, UR8, URZ ;  /* 0x00000008063072a5 */ /* 0x002fe4000f8e00ff */
        /* <DEDUP_REMOVED lines=17> */
[----:B------:R-:W4:Y:S01]  /*3a70*/  LDCU UR48, c[0x0][0x4ec] ;  /* 0x00009d80ff3077ac */ /* 0x000f220008000800 */
[----:B------:R-:W-:-:S02]  /*3a80*/  USHF.R.U32.HI UR25, URZ, UR9, UR4 ;  /* 0x00000009ff197299 */ /* 0x000fc40008011604 */
[----:B------:R-:W-:Y:S01]  /*3a90*/  UISETP.NE.AND UP0, UPT, UR10, 0x1, UPT ;  /* 0x000000010a00788c */ /* 0x000fe2000bf05270 */
[----:B------:R-:W-:Y:S01]  /*3aa0*/  UMOV UR4, UR21 ;  /* 0x0000001500047c82 */ /* 0x000fe20008000000 */
[----:B------:R-:W-:Y:S02]  /*3ab0*/  USEL UR25, UR17, UR25, !UP1 ;  /* 0x0000001911197287 */ /* 0x000fe4000c800000 */
[----:B------:R-:W-:Y:S02]  /*3ac0*/  USHF.R.U32.HI UR24, URZ, UR9, UR4 ;  /* 0x00000009ff187299 */ /* 0x000fe40008011604 */
[----:B------:R-:W-:Y:S01]  /*3ad0*/  UIADD3 UR32, UPT, UPT, -UR25, URZ, URZ ;  /* 0x000000ff19207290 */ /* 0x000fe2000fffe1ff */
[----:B------:R-:W-:Y:S01]  /*3ae0*/  UMOV UR4, UR33 ;  /* 0x0000002100047c82 */ /* 0x000fe20008000000 */
[----:B------:R-:W-:Y:S02]  /*3af0*/  USEL UR24, UR16, UR24, !UP1 ;  /* 0x0000001810187287 */ /* 0x000fe4000c800000 */
[----:B------:R-:W-:-:S02]  /*3b00*/  USHF.R.U32.HI UR22, URZ, UR9, UR4 ;  /* 0x00000009ff167299 */ /* 0x000fc40008011604 */
[----:B------:R-:W-:Y:S01]  /*3b10*/  UIADD3 UR30, UPT, UPT, -UR24, URZ, URZ ;  /* 0x000000ff181e7290 */ /* 0x000fe2000fffe1ff */
        /* <DEDUP_REMOVED lines=19> */
[----:B------:R-:W-:Y:S02]  /*3c50*/  UIADD3 UR9, UPT, UPT, -UR18, URZ, URZ ;  /* 0x000000ff12097290 */ /* 0x000fe4000fffe1ff */
[----:B------:R-:W-:Y:S02]  /*3c60*/  USEL UR4, UR5, UR4, !UP1 ;  /* 0x0000000405047287 */ /* 0x000fe4000c800000 */
[----:B------:R-:W-:-:S02]  /*3c70*/  UIMAD UR41, UR7, UR30, UR16 ;  /* 0x0000001e072972a4 */ /* 0x000fc4000f8e0210 */
[----:B------:R-:W-:Y:S02]  /*3c80*/  UIADD3 UR8, UPT, UPT, -UR4, URZ, URZ ;  /* 0x000000ff04087290 */ /* 0x000fe4000fffe1ff */
[----:B------:R-:W-:Y:S02]  /*3c90*/  UIMAD UR42, UR7, UR32, UR17 ;  /* 0x00000020072a72a4 */ /* 0x000fe4000f8e0211 */
[----:B------:R-:W-:Y:S02]  /*3ca0*/  UIMAD UR40, UR7, UR29, UR15 ;  /* 0x0000001d072872a4 */ /* 0x000fe4000f8e020f */
[----:B------:R-:W-:Y:S02]  /*3cb0*/  UIMAD UR68, UR7, UR28, UR14 ;  /* 0x0000001c074472a4 */ /* 0x000fe4000f8e020e */
[----:B------:R-:W-:Y:S02]  /*3cc0*/  UIMAD UR60, UR7, UR27, UR13 ;  /* 0x0000001b073c72a4 */ /* 0x000fe4000f8e020d */
[----:B------:R-:W-:-:S02]  /*3cd0*/  UIMAD UR52, UR7, UR26, UR12 ;  /* 0x0000001a073472a4 */ /* 0x000fc4000f8e020c */
[----:B------:R-:W-:Y:S02]  /*3ce0*/  UIMAD UR44, UR7, UR9, UR6 ;  /* 0x00000009072c72a4 */ /* 0x000fe4000f8e0206 */
[----:B------:R-:W-:Y:S02]  /*3cf0*/  UIMAD UR30, UR7, UR8, UR5 ;  /* 0x00000008071e72a4 */ /* 0x000fe4000f8e0205 */
[----:B------:R-:W-:Y:S02]  /*3d00*/  UIMAD.WIDE.U32 UR6, UR25, UR11, URZ ;  /* 0x0000000b190672a5 */ /* 0x000fe4000f8e00ff */
[----:B------:R-:W-:Y:S02]  /*3d10*/  UIMAD.WIDE.U32 UR12, UR24, UR11, URZ ;  /* 0x0000000b180c72a5 */ /* 0x000fe4000f8e00ff */
[----:B------:R-:W-:Y:S02]  /*3d20*/  UIMAD.WIDE.U32 UR14, UR22, UR11, URZ ;  /* 0x0000000b160e72a5 */ /* 0x000fe4000f8e00ff */
[----:B------:R-:W-:Y:S01]  /*3d30*/  UIMAD.WIDE.U32 UR16, UR21, UR11, URZ ;  /* 0x0000000b151072a5 */ /* 0x000fe2000f8e00ff */
[----:B------:R-:W-:Y:S01]  /*3d40*/  UMOV UR5, UR7 ;  /* 0x0000000700057c82 */ /* 0x000fe20008000000 */
[----:B------:R-:W-:-:S02]  /*3d50*/  UIMAD.WIDE.U32 UR26, UR20, UR11, URZ ;  /* 0x0000000b141a72a5 */ /* 0x000fc4000f8e00ff */
[----:B------:R-:W-:Y:S02]  /*3d60*/  UIMAD.WIDE.U32 UR28, UR19, UR11, URZ ;  /* 0x0000000b131c72a5 */ /* 0x000fe4000f8e00ff */
[----:B------:R-:W-:Y:S02]  /*3d70*/  UIMAD.WIDE.U32 UR32, UR18, UR11, URZ ;  /* 0x0000000b122072a5 */ /* 0x000fe4000f8e00ff */
[----:B------:R-:W-:Y:S02]  /*3d80*/  UIMAD.WIDE.U32 UR34, UR4, UR11, URZ ;  /* 0x0000000b042272a5 */ /* 0x000fe4000f8e00ff */
[----:B-1----:R-:W-:Y:S01]  /*3d90*/  USHF.R.U32.HI UR11, URZ, UR53, UR5 ;  /* 0x00000035ff0b7299 */ /* 0x002fe20008011605 */
[----:B------:R-:W4:Y:S02]  /*3da0*/  LDCU.64 UR8, c[0x0][0x4c0] ;  /* 0x00009800ff0877ac */ /* 0x000f240008000a00 */
[----:B------:R-:W-:Y:S01]  /*3db0*/  UMOV UR5, UR13 ;  /* 0x0000000d00057c82 */ /* 0x000fe20008000000 */
[----:B------:R-:W1:Y:S01]  /*3dc0*/  LDCU.64 UR36, c[0x0][0x4f0] ;  /* 0x00009e00ff2477ac */ /* 0x000e620008000a00 */
[----:B------:R-:W-:Y:S01]  /*3dd0*/  USHF.R.U32.HI UR7, URZ, UR53, UR5 ;  /* 0x00000035ff077299 */ /* 0x000fe20008011605 */
[----:B------:R-:W5:Y:S02]  /*3de0*/  LDCU UR16, c[0x0][0x4c8] ;  /* 0x00009900ff1077ac */ /* 0x000f640008000800 */
[----:B------:R-:W-:Y:S01]  /*3df0*/  UMOV UR5, UR15 ;  /* 0x0000000f00057c82 */ /* 0x000fe20008000000 */
[----:B------:R-:W-:-:S02]  /*3e00*/  USEL UR72, UR24, UR7, !UP0 ;  /* 0x0000000718487287 */ /* 0x000fc4000c000000 */
[----:B------:R-:W-:Y:S02]  /*3e10*/  USHF.R.U32.HI UR6, URZ, UR53, UR5 ;  /* 0x00000035ff067299 */ /* 0x000fe40008011605 */
[----:B------:R-:W-:Y:S01]  /*3e20*/  USEL UR73, UR25, UR11, !UP0 ;  /* 0x0000000b19497287 */ /* 0x000fe2000c000000 */
[----:B------:R-:W-:Y:S01]  /*3e30*/  UMOV UR5, UR17 ;  /* 0x0000001100057c82 */ /* 0x000fe20008000000 */
[----:B------:R-:W-:Y:S01]  /*3e40*/  USEL UR69, UR22, UR6, !UP0 ;  /* 0x0000000616457287 */ /* 0x000fe2000c000000 */
[----:B------:R-:W-:Y:S01]  /*3e50*/  IMAD.U32 R7, RZ, RZ, UR72 ;  /* 0x00000048ff077e24 */ /* 0x000fe2000f8e00ff */
[----:B------:R-:W-:Y:S02]  /*3e60*/  USHF.R.U32.HI UR70, URZ, UR53, UR5 ;  /* 0x00000035ff467299 */ /* 0x000fe40008011605 */
[----:B------:R-:W-:Y:S01]  /*3e70*/  IMAD.U32 R10, RZ, RZ, UR73 ;  /* 0x00000049ff0a7e24 */ /* 0x000fe2000f8e00ff */
[----:B----4-:R-:W-:Y:S01]  /*3e80*/  UIMAD UR17, UR58, UR8, UR48 ;  /* 0x000000083a1172a4 */ /* 0x010fe2000f8e0230 */
[----:B------:R-:W-:Y:S01]  /*3e90*/  UMOV UR5, UR27 ;  /* 0x0000001b00057c82 */ /* 0x000fe20008000000 */
[----:B------:R-:W-:Y:S01]  /*3ea0*/  UIADD3 UR15, UPT, UPT, -UR73, URZ, URZ ;  /* 0x000000ff490f7290 */ /* 0x000fe2000fffe1ff */
[----:B------:R-:W-:Y:S01]  /*3eb0*/  MOV R4, UR69 ;  /* 0x0000004500047c02 */ /* 0x000fe20008000f00 */
[----:B------:R-:W-:-:S02]  /*3ec0*/  USHF.R.U32.HI UR62, URZ, UR53, UR5 ;  /* 0x00000035ff3e7299 */ /* 0x000fc40008011605 */
[----:B------:R-:W-:Y:S01]  /*3ed0*/  MOV R3, UR17 ;  /* 0x0000001100037c02 */ /* 0x000fe20008000f00 */
[----:B------:R-:W-:Y:S01]  /*3ee0*/  UIADD3 UR13, UPT, UPT, -UR69, URZ, URZ ;  /* 0x000000ff450d7290 */ /* 0x000fe2000fffe1ff */
[----:B------:R-:W-:Y:S01]  /*3ef0*/  UMOV UR5, UR29 ;  /* 0x0000001d00057c82 */ /* 0x000fe20008000000 */
[----:B------:R-:W-:Y:S02]  /*3f00*/  UIMAD UR67, UR67, UR8, UR48 ;  /* 0x00000008434372a4 */ /* 0x000fe4000f8e0230 */
[----:B------:R-:W-:Y:S02]  /*3f10*/  USHF.R.U32.HI UR54, URZ, UR53, UR5 ;  /* 0x00000035ff367299 */ /* 0x000fe40008011605 */
[----:B------:R-:W-:Y:S01]  /*3f20*/  UIMAD UR59, UR59, UR8, UR48 ;  /* 0x000000083b3b72a4 */ /* 0x000fe2000f8e0230 */
[----:B------:R-:W-:Y:S01]  /*3f30*/  UMOV UR5, UR33 ;  /* 0x0000002100057c82 */ /* 0x000fe20008000000 */
[----:B------:R-:W-:Y:S02]  /*3f40*/  USEL UR54, UR19, UR54, !UP0 ;  /* 0x0000003613367287 */ /* 0x000fe4000c000000 */
[----:B------:R-:W-:-:S02]  /*3f50*/  USHF.R.U32.HI UR46, URZ, UR53, UR5 ;  /* 0x00000035ff2e7299 */ /* 0x000fc40008011605 */
[----:B------:R-:W-:Y:S02]  /*3f60*/  UIADD3 UR7, UPT, UPT, -UR54, URZ, URZ ;  /* 0x000000ff36077290 */ /* 0x000fe4000fffe1ff */
[----:B------:R-:W-:Y:S01]  /*3f70*/  USEL UR46, UR18, UR46, !UP0 ;  /* 0x0000002e122e7287 */ /* 0x000fe2000c000000 */
[----:B------:R-:W-:Y:S01]  /*3f80*/  UMOV UR5, UR35 ;  /* 0x0000002300057c82 */ /* 0x000fe20008000000 */
[----:B------:R-:W-:Y:S02]  /*3f90*/  UIMAD UR51, UR57, UR8, UR48 ;  /* 0x00000008393372a4 */ /* 0x000fe4000f8e0230 */
[----:B------:R-:W-:Y:S02]  /*3fa0*/  UIADD3 UR6, UPT, UPT, -UR46, URZ, URZ ;  /* 0x000000ff2e067290 */ /* 0x000fe4000fffe1ff */
[----:B------:R-:W-:Y:S02]  /*3fb0*/  USHF.R.U32.HI UR5, URZ, UR53, UR5 ;  /* 0x00000035ff057299 */ /* 0x000fe40008011605 */
[----:B------:R-:W-:-:S02]  /*3fc0*/  UIMAD UR53, UR10, UR7, UR19 ;  /* 0x000000070a3572a4 */ /* 0x000fc4000f8e0213 */
[----:B------:R-:W-:Y:S02]  /*3fd0*/  UIMAD UR45, UR10, UR6, UR18 ;  /* 0x000000060a2d72a4 */ /* 0x000fe4000f8e0212 */
[----:B------:R-:W-:Y:S02]  /*3fe0*/  UIMAD UR19, UR43, UR8, UR48 ;  /* 0x000000082b1372a4 */ /* 0x000fe4000f8e0230 */
[----:B------:R-:W-:Y:S02]  /*3ff0*/  UIMAD UR18, UR61, UR8, UR48 ;  /* 0x000000083d1272a4 */ /* 0x000fe4000f8e0230 */
[----:B------:R-:W-:Y:S02]  /*4000*/  UIMAD UR43, UR56, UR8, UR48 ;  /* 0x00000008382b72a4 */ /* 0x000fe4000f8e0230 */
[----:B------:R-:W-:Y:S01]  /*4010*/  UIMAD UR35, UR47, UR8, UR48 ;  /* 0x000000082f2372a4 */ /* 0x000fe2000f8e0230 */
[----:B------:R-:W-:Y:S01]  /*4020*/  MOV R9, UR19 ;  /* 0x0000001300097c02 */ /* 0x000fe20008000f00 */
[----:B-1----:R-:W-:Y:S01]  /*4030*/  UIMAD UR17, UR41, UR9, UR36 ;  /* 0x00000009291172a4 */ /* 0x002fe2000f8e0224 */
[----:B------:R-:W-:Y:S01]  /*4040*/  IMAD.U32 R6, RZ, RZ, UR18 ;  /* 0x00000012ff067e24 */ /* 0x000fe2000f8e00ff */
[----:B------:R-:W-:-:S02]  /*4050*/  UIMAD UR8, UR40, UR9, UR36 ;  /* 0x00000009280872a4 */ /* 0x000fc4000f8e0224 */
[----:B------:R-:W-:Y:S02]  /*4060*/  USEL UR38, UR4, UR5, !UP0 ;  /* 0x0000000504267287 */ /* 0x000fe4000c000000 */
[----:B------:R-:W-:Y:S01]  /*4070*/  UIADD3 UR14, UPT, UPT, -UR72, URZ, URZ ;  /* 0x000000ff480e7290 */ /* 0x000fe2000fffe1ff */
[----:B------:R-:W-:Y:S01]  /*4080*/  MOV R5, UR17 ;  /* 0x0000001100057c02 */ /* 0x000fe20008000f00 */
[----:B------:R-:W-:Y:S01]  /*4090*/  USEL UR70, UR21, UR70, !UP0 ;  /* 0x0000004615467287 */ /* 0x000fe2000c000000 */
[----:B--2---:R-:W-:Y:S01]  /*40a0*/  IMAD.U32 R2, RZ, RZ, UR8 ;  /* 0x00000008ff027e24 */ /* 0x004fe2000f8e00ff */
[----:B------:R-:W-:Y:S02]  /*40b0*/  USEL UR62, UR20, UR62, !UP0 ;  /* 0x0000003e143e7287 */ /* 0x000fe4000c000000 */
[----:B------:R-:W-:Y:S02]  /*40c0*/  UIMAD UR25, UR10, UR15, UR25 ;  /* 0x0000000f0a1972a4 */ /* 0x000fe4000f8e0219 */
[----:B------:R-:W-:-:S02]  /*40d0*/  UIMAD UR13, UR10, UR13, UR22 ;  /* 0x0000000d0a0d72a4 */ /* 0x000fc4000f8e0216 */
[----:B------:R-:W-:Y:S02]  /*40e0*/  UIADD3 UR5, UPT, UPT, -UR38, URZ, URZ ;  /* 0x000000ff26057290 */ /* 0x000fe4000fffe1ff */
[----:B------:R-:W-:Y:S02]  /*40f0*/  UIMAD UR14, UR10, UR14, UR24 ;  /* 0x0000000e0a0e72a4 */ /* 0x000fe4000f8e0218 */
[----:B------:R-:W-:Y:S02]  /*4100*/  UIADD3 UR12, UPT, UPT, -UR70, URZ, URZ ;  /* 0x000000ff460c7290 */ /* 0x000fe4000fffe1ff */
[----:B------:R-:W-:Y:S02]  /*4110*/  UIADD3 UR11, UPT, UPT, -UR62, URZ, URZ ;  /* 0x000000ff3e0b7290 */ /* 0x000fe4000fffe1ff */
[----:B------:R-:W-:Y:S02]  /*4120*/  UIADD3 UR66, UPT, UPT, UR64, UR66, URZ ;  /* 0x0000004240427290 */ /* 0x000fe4000fffe0ff */
[----:B------:R-:W-:-:S02]  /*4130*/  UIMAD UR18, UR42, UR9, UR36 ;  /* 0x000000092a1272a4 */ /* 0x000fc4000f8e0224 */
[----:B------:R-:W-:Y:S02]  /*4140*/  UIMAD UR68, UR68, UR9, UR36 ;  /* 0x00000009444472a4 */ /* 0x000fe4000f8e0224 */
[----:B------:R-:W-:Y:S01]  /*4150*/  UIMAD UR60, UR60, UR9, UR36 ;  /* 0x000000093c3c72a4 */ /* 0x000fe2000f8e0224 */
[----:B------:R-:W-:Y:S01]  /*4160*/  IMAD.U32 R24, RZ, RZ, UR66 ;  /* 0x00000042ff187e24 */ /* 0x000fe2000f8e00ff */
[----:B------:R-:W-:Y:S01]  /*4170*/  UIMAD UR52, UR52, UR9, UR36 ;  /* 0x00000009343472a4 */ /* 0x000fe2000f8e0224 */
[----:B------:R-:W-:Y:S01]  /*4180*/  IMAD.U32 R8, RZ, RZ, UR18 ;  /* 0x00000012ff087e24 */ /* 0x000fe2000f8e00ff */
[----:B------:R-:W-:Y:S02]  /*4190*/  UIMAD UR44, UR44, UR9, UR36 ;  /* 0x000000092c2c72a4 */ /* 0x000fe4000f8e0224 */
[----:B-----5:R-:W-:Y:S02]  /*41a0*/  UIMAD UR17, UR25, UR16, UR37 ;  /* 0x00000010191172a4 */ /* 0x020fe4000f8e0225 */
[----:B------:R-:W-:-:S02]  /*41b0*/  UIMAD UR8, UR13, UR16, UR37 ;  /* 0x000000100d0872a4 */ /* 0x000fc4000f8e0225 */
[----:B------:R-:W-:Y:S02]  /*41c0*/  UIMAD UR36, UR30, UR9, UR36 ;  /* 0x000000091e2472a4 */ /* 0x000fe4000f8e0224 */
[----:B------:R-:W-:Y:S01]  /*41d0*/  UIMAD UR9, UR14, UR16, UR37 ;  /* 0x000000100e0972a4 */ /* 0x000fe2000f8e0225 */
[----:B------:R-:W-:Y:S01]  /*41e0*/  MOV R13, UR17 ;  /* 0x00000011000d7c02 */ /* 0x000fe20008000f00 */
[----:B------:R-:W-:Y:S01]  /*41f0*/  UIMAD UR12, UR10, UR12, UR21 ;  /* 0x0000000c0a0c72a4 */ /* 0x000fe2000f8e0215 */
[----:B------:R-:W-:Y:S01]  /*4200*/  MOV R11, UR8 ;  /* 0x00000008000b7c02 */ /* 0x000fe20008000f00 */
[----:B------:R-:W-:Y:S02]  /*4210*/  UIMAD UR11, UR10, UR11, UR20 ;  /* 0x0000000b0a0b72a4 */ /* 0x000fe4000f8e0214 */
[----:B------:R-:W-:Y:S01]  /*4220*/  UIMAD UR7, UR10, UR5, UR4 ;  /* 0x000000050a0772a4 */ /* 0x000fe2000f8e0204 */
[----:B------:R-:W-:Y:S01]  /*4230*/  IMAD.U32 R12, RZ, RZ, UR9 ;  /* 0x00000009ff0c7e24 */ /* 0x000fe2000f8e00ff */
[----:B------:R-:W-:-:S02]  /*4240*/  UIMAD UR69, UR12, UR16, UR37 ;  /* 0x000000100c4572a4 */ /* 0x000fc4000f8e0225 */
[----:B------:R-:W-:Y:S02]  /*4250*/  UIMAD UR61, UR11, UR16, UR37 ;  /* 0x000000100b3d72a4 */ /* 0x000fe4000f8e0225 */
[----:B------:R-:W-:Y:S02]  /*4260*/  UIMAD UR53, UR53, UR16, UR37 ;  /* 0x00000010353572a4 */ /* 0x000fe4000f8e0225 */
[----:B------:R-:W-:Y:S01]  /*4270*/  UIMAD UR45, UR45, UR16, UR37 ;  /* 0x000000102d2d72a4 */ /* 0x000fe2000f8e0225 */
[----:B------:R-:W1:Y:S01]  /*4280*/  LDCU UR71, c[0x0][0x38c] ;  /* 0x00007180ff4777ac */ /* 0x000e620008000800 */
[----:B------:R-:W2:Y:S01]  /*4290*/  LDCU UR15, c[0x0][0x4cc] ;  /* 0x00009980ff0f77ac */ /* 0x000ea20008000800 */
[----:B------:R-:W4:Y:S01]  /*42a0*/  LDCU UR6, c[0x0][0x500] ;  /* 0x0000a000ff0677ac */ /* 0x000f220008000800 */
[----:B------:R-:W1:Y:S01]  /*42b0*/  LDCU.64 UR76, c[0x0][0x390] ;  /* 0x00007200ff4c77ac */ /* 0x000e620008000a00 */
[----:B------:R-:W1:Y:S01]  /*42c0*/  LDCU.64 UR4, c[0x0][0x4f8] ;  /* 0x00009f00ff0477ac */ /* 0x000e620008000a00 */
[----:B------:R-:W1:Y:S01]  /*42d0*/  LDCU.64 UR72, c[0x0][0x4d0] ;  /* 0x00009a00ff4877ac */ /* 0x000e620008000a00 */
[----:B------:R-:W-:-:S02]  /*42e0*/  UIADD3 UR10, UPT, UPT, UR65, 0x20, URZ ;  /* 0x00000020410a7890 */ /* 0x000fc4000fffe0ff */
[----:B------:R-:W-:Y:S01]  /*42f0*/  UIMAD UR37, UR7, UR16, UR37 ;  /* 0x00000010072572a4 */ /* 0x000fe2000f8e0225 */
[----:B------:R-:W-:Y:S01]  /*4300*/  UMOV UR9, UR55 ;  /* 0x0000003700097c82 */ /* 0x000fe20008000000 */
[----:B------:R-:W-:-:S10]  /*4310*/  UMOV UR47, UR64 ;  /* 0x00000040002f7c82 */ /* 0x000fd40008000000 */
.L_x_35:
[----:B------:R-:W-:Y:S01]  /*4320*/  @!P3 MOV R29, 0x10000 ;  /* 0x00010000001db802 */ /* 0x000fe20000000f00 */
[----:B------:R-:W-:Y:S01]  /*4330*/  ULEA UR7, UR9, UR63, 0x3 ;  /* 0x0000003f09077291 */ /* 0x000fe2000f8e18ff */
[----:B---3--:R-:W-:Y:S11]  /*4340*/  @P0 BRA `(.L_x_30) ;  /* 0x0000000000100947 */ /* 0x008ff60003800000 */
[----:B------:R-:W-:Y:S04]  /*4350*/  MOV R28, UR31 ;  /* 0x0000001f001c7c02 */ /* 0x000fe80008000f00 */
[----:B------:R-:W-:Y:S04]  /*4360*/  SHF.L.U32 R31, R28, 0x1f, RZ ;  /* 0x0000001f1c1f7819 */ /* 0x000fe800000006ff */
[----:B------:R-:W3:Y:S02]  /*4370*/  SYNCS.PHASECHK.TRANS64.TRYWAIT P0, [UR7+0x30], R31 ;  /* 0x0000301fff0075a7 */ /* 0x000ee40008001107 */
[----:B---3--:R-:W-:Y:S05]  /*4380*/  @!P0 BRA `(.L_x_31) ;  /* 0x0000008000a88947 */ /* 0x008fea0003800000 */
.L_x_30:
[----:B------:R1:W-:Y:S01]  /*4390*/  @!P3 SYNCS.ARRIVE.TRANS64 RZ, [UR7], R29 ;  /* 0x0000001dffffb9a7 */ /* 0x0003e20008000007 */
[----:B------:R-:W-:Y:S11]  /*43a0*/  R2UR UR8, R16 ;  /* 0x00000000100872ca */ /* 0x000ff600000e0000 */
[----:B------:R-:W-:Y:S02]  /*43b0*/  @!UPT UIADD3 URZ, UPT, UPT, URZ, URZ, URZ ;  /* 0x000000fffffff290 */ /* 0x000fe4000fffe0ff */
[----:B------:R-:W-:Y:S04]  /*43c0*/  ULOP3.LUT UR8, UR8, 0x2, URZ, 0xfc, !UPT ;  /* 0x0000000208087892 */ /* 0x000fe8000f8efcff */
[----:B------:R-:W-:Y:S09]  /*43d0*/  UISETP.NE.AND UP0, UPT, UR8, 0x2, UPT ;  /* 0x000000020800788c */ /* 0x000ff2000bf05270 */
[----:B-1----:R-:W-:Y:S05]  /*43e0*/  BRA.U UP0, `(.L_x_32) ;  /* 0x0000000100047547 */ /* 0x002fea000b800000 */
[----:B--2-4-:R-:W-:Y:S05]  /*43f0*/  BPT.TRAP 0x1 ;  /* 0x000000040000795c */ /* 0x014fea0000300000 */
.L_x_32:
[----:B------:R-:W-:Y:S04]  /*4400*/  BSSY.RECONVERGENT B0, `(.L_x_33) ;  /* 0x0000003000007945 */ /* 0x000fe80003800200 */
[----:B------:R-:W-:Y:S05]  /*4410*/  @P2 BRA `(.L_x_34) ;  /* 0x0000000000042947 */ /* 0x000fea0003800000 */
[----:B--2-4-:R-:W-:Y:S05]  /*4420*/  BPT.TRAP 0x1 ;  /* 0x000000040000795c */ /* 0x014fea0000300000 */
.L_x_34:
[----:B--2-4-:R-:W-:Y:S05]  /*4430*/  BSYNC.RECONVERGENT B0 ;  /* 0x0000000000007941 */ /* 0x014fea0003800200 */
.L_x_33:
[----:B------:R-:W1:Y:S01]  /*4440*/  LDCU.64 UR16, c[0x0][0x348] ;  /* 0x00006900ff1077ac */ /* 0x000e620008000a00 */
[----:B------:R-:W-:Y:S02]  /*4450*/  R2UR UR34, R21 ;  /* 0x00000000152272ca */ /* 0x000fe400000e0000 */
[----:B------:R-:W-:Y:S01]  /*4460*/  R2UR UR33, R22 ;  /* 0x00000000162172ca */ /* 0x000fe200000e0000 */
[----:B------:R-:W-:Y:S01]  /*4470*/  UIADD3 UR11, UPT, UPT, UR9, 0x1, URZ ;  /* 0x00000001090b7890 */ /* 0x000fe2000fffe0ff */
[----:B------:R-:W-:Y:S01]  /*4480*/  R2UR UR32, R23 ;  /* 0x00000000172072ca */ /* 0x000fe200000e0000 */
[----:B------:R-:W-:Y:S01]  /*4490*/  ULOP3.LUT UR65, UR7, 0xfefffff8, URZ, 0xc0, !UPT ;  /* 0xfefffff807417892 */ /* 0x000fe2000f8ec0ff */
[----:B------:R-:W-:Y:S01]  /*44a0*/  MOV.SPILL R36, UR70 ;  /* 0x0000004600247c02 */ /* 0x000fe20009000f00 */
[----:B------:R-:W-:Y:S01]  /*44b0*/  UISETP.NE.AND UP0, UPT, UR11, 0x6, UPT ;  /* 0x000000060b00788c */ /* 0x000fe2000bf05270 */
[----:B------:R-:W-:Y:S01]  /*44c0*/  MOV.SPILL R35, UR69 ;  /* 0x0000004500237c02 */ /* 0x000fe20009000f00 */
[----:B------:R-:W-:Y:S01]  /*44d0*/  ULEA UR9, UR9, UR63, 0xe ;  /* 0x0000003f09097291 */ /* 0x000fe2000f8e70ff */
[----:B------:R-:W-:Y:S01]  /*44e0*/  MOV.SPILL R34, UR68 ;  /* 0x0000004400227c02 */ /* 0x000fe20009000f00 */
[----:B------:R-:W-:Y:S01]  /*44f0*/  USEL UR14, URZ, 0x1, UP0 ;  /* 0x00000001ff0e7887 */ /* 0x000fe20008000000 */
[----:B------:R-:W-:Y:S01]  /*4500*/  MOV.SPILL R33, UR67 ;  /* 0x0000004300217c02 */ /* 0x000fe20009000f00 */
[----:B------:R-:W-:Y:S01]  /*4510*/  UIMAD UR8, UR34, UR15, UR4 ;  /* 0x0000000f220872a4 */ /* 0x000fe2000f8e0204 */
[----:B------:R-:W-:Y:S01]  /*4520*/  R2UR UR67, R6 ;  /* 0x00000000064372ca */ /* 0x000fe200000e0000 */
[----:B------:R-:W-:Y:S01]  /*4530*/  UIMAD UR7, UR33, UR72, UR5 ;  /* 0x00000048210772a4 */ /* 0x000fe2000f8e0205 */
[----:B------:R-:W-:Y:S01]  /*4540*/  R2UR UR68, R5 ;  /* 0x00000000054472ca */ /* 0x000fe200000e0000 */
[----:B------:R-:W-:Y:S01]  /*4550*/  ULOP3.LUT UR31, UR31, UR14, URZ, 0x3c, !UPT ;  /* 0x0000000e1f1f7292 */ /* 0x000fe2000f8e3cff */
[----:B------:R-:W-:Y:S01]  /*4560*/  R2UR UR69, R12 ;  /* 0x000000000c4572ca */ /* 0x000fe200000e0000 */
[----:B------:R-:W-:Y:S01]  /*4570*/  ULEA UR8, UR7, UR8, 0x5 ;  /* 0x0000000807087291 */ /* 0x000fe2000f8e28ff */
[----:B------:R-:W-:Y:S01]  /*4580*/  R2UR UR70, R7 ;  /* 0x00000000074672ca */ /* 0x000fe200000e0000 */
[----:B------:R-:W-:Y:S01]  /*4590*/  UIMAD UR7, UR32, UR73, UR6 ;  /* 0x00000049200772a4 */ /* 0x000fe2000f8e0206 */
[----:B---3--:R-:W-:Y:S01]  /*45a0*/  MOV.SPILL R31, UR46 ;  /* 0x0000002e001f7c02 */ /* 0x008fe20009000f00 */
[----:B-1----:R-:W-:Y:S01]  /*45b0*/  UIADD3 UR12, UP1, UPT, UR16, 0x80, URZ ;  /* 0x00000080100c7890 */ /* 0x002fe2000ff3e0ff */
[----:B------:R-:W-:Y:S01]  /*45c0*/  R2UR UR46, R4 ;  /* 0x00000000042e72ca */ /* 0x000fe200000e0000 */
[----:B------:R-:W-:Y:S01]  /*45d0*/  USEL UR55, UR11, URZ, UP0 ;  /* 0x000000ff0b377287 */ /* 0x000fe20008000000 */
[----:B------:R-:W-:Y:S01]  /*45e0*/  IMAD.U32 R21, RZ, RZ, UR31 ;  /* 0x0000001fff157e24 */ /* 0x000fe2000f8e00ff */
[----:B------:R-:W-:Y:S01]  /*45f0*/  ULEA UR7, UR7, UR8, 0xa ;  /* 0x0000000807077291 */ /* 0x000fe2000f8e50ff */
[----:B------:R-:W-:Y:S01]  /*4600*/  MOV.SPILL R38, UR67 ;  /* 0x0000004300267c02 */ /* 0x000fe20009000f00 */
[----:B------:R-:W-:Y:S01]  /*4610*/  USHF.L.U32 UR66, UR23, 0x6, URZ ;  /* 0x0000000617427899 */ /* 0x000fe200080006ff */
[----:B------:R-:W-:Y:S01]  /*4620*/  MOV.SPILL R39, UR68 ;  /* 0x0000004400277c02 */ /* 0x000fe20009000f00 */
[----:B------:R-:W-:Y:S01]  /*4630*/  UIADD3.X UR13, UPT, UPT, URZ, UR17, URZ, UP1, !UPT ;  /* 0x00000011ff0d7290 */ /* 0x000fe20008ffe4ff */
[----:B------:R-:W-:Y:S01]  /*4640*/  MOV.SPILL R40, UR69 ;  /* 0x0000004500287c02 */ /* 0x000fe20009000f00 */
[----:B------:R-:W-:Y:S01]  /*4650*/  ULEA UR11, UR55, UR63, 0x3 ;  /* 0x0000003f370b7291 */ /* 0x000fe2000f8e18ff */
[----:B------:R-:W-:Y:S01]  /*4660*/  MOV.SPILL R41, UR70 ;  /* 0x0000004600297c02 */ /* 0x000fe20009000f00 */
[----:B------:R-:W-:Y:S01]  /*4670*/  UIADD3 UR64, UPT, UPT, UR9, 0x8400, URZ ;  /* 0x0000840009407890 */ /* 0x000fe2000fffe0ff */
[----:B------:R-:W-:Y:S01]  /*4680*/  R2UR UR67, R9 ;  /* 0x00000000094372ca */ /* 0x000fe200000e0000 */
[----:B------:R-:W-:Y:S01]  /*4690*/  UPRMT UR7, UR7, 0x5410, URZ ;  /* 0x0000541007077896 */ /* 0x000fe200080000ff */
[----:B------:R-:W-:Y:S01]  /*46a0*/  R2UR UR68, R8 ;  /* 0x00000000084472ca */ /* 0x000fe200000e0000 */
[----:B------:R-:W-:Y:S01]  /*46b0*/  UIADD3 UR16, UPT, UPT, UR9, 0x8800, URZ ;  /* 0x0000880009107890 */ /* 0x000fe2000fffe0ff */
[----:B------:R-:W-:Y:S01]  /*46c0*/  R2UR UR69, R13 ;  /* 0x000000000d4572ca */ /* 0x000fe200000e0000 */
[----:B------:R-:W-:Y:S01]  /*46d0*/  UIADD3 UR24, UPT, UPT, UR9, 0x9000, URZ ;  /* 0x0000900009187890 */ /* 0x000fe2000fffe0ff */
[----:B------:R-:W-:Y:S01]  /*46e0*/  R2UR UR70, R10 ;  /* 0x000000000a4672ca */ /* 0x000fe200000e0000 */
[----:B------:R-:W-:Y:S01]  /*46f0*/  UMOV UR74, 0x0 ;  /* 0x00000000004a7882 */ /* 0x000fe20000000000 */
[----:B------:R-:W-:Y:S01]  /*4700*/  SHF.L.U32 R22, R21, 0x1f, RZ ;  /* 0x0000001f15167819 */ /* 0x000fe200000006ff */
[----:B------:R-:W-:Y:S01]  /*4710*/  UMOV UR75, 0x10000000 ;  /* 0x10000000004b7882 */ /* 0x000fe20000000000 */
[----:B------:R-:W-:Y:S01]  /*4720*/  UMOV UR14, UR65 ;  /* 0x00000041000e7c82 */ /* 0x000fe20008000000 */
[----:B------:R-:W-:Y:S01]  /*4730*/  MOV.SPILL R30, UR45 ;  /* 0x0000002d001e7c02 */ /* 0x000fe20009000f00 */
[----:B------:R1:W2:Y:S01]  /*4740*/  SYNCS.PHASECHK.TRANS64.TRYWAIT P0, [UR11+0x30], R22 ;  /* 0x00003016ff0075a7 */ /* 0x0002a2000800110b */
[----:B------:R-:W-:Y:S01]  /*4750*/  UMOV UR11, UR66 ;  /* 0x00000042000b7c82 */ /* 0x000fe20008000000 */
[----:B------:R-:W-:Y:S01]  /*4760*/  UMOV UR19, UR67 ;  /* 0x0000004300137c82 */ /* 0x000fe20008000000 */
[----:B------:R-:W-:Y:S01]  /*4770*/  UIADD3 UR18, UPT, UPT, UR11, 0x20, URZ ;  /* 0x000000200b127890 */ /* 0x000fe2000fffe0ff */
[----:B------:R-:W-:Y:S01]  /*4780*/  R2UR UR45, R11 ;  /* 0x000000000b2d72ca */ /* 0x000fe200000e0000 */
        /* <DEDUP_REMOVED lines=9> */
[----:B------:R-:W-:Y:S01]  /*4820*/  UIADD3 UR40, UPT, UPT, UR9, 0x9400, URZ ;  /* 0x0000940009287890 */ /* 0x000fe2000fffe0ff */
[----:B------:R4:W-:Y:S01]  /*4830*/  UTMALDG.5D.IM2COL.2CTA [UR16], [UR12], UR7, desc[UR74] ;  /* 0x00004a100c0073b4 */ /* 0x0009e20008261007 */
[----:B------:R-:W-:Y:S01]  /*4840*/  MOV.SPILL R29, UR44 ;  /* 0x0000002c001d7c02 */ /* 0x000fe20009000f00 */
[----:B------:R-:W-:Y:S01]  /*4850*/  UMOV UR41, UR14 ;  /* 0x0000000e00297c82 */ /* 0x000fe20008000000 */
[----:B------:R-:W-:Y:S01]  /*4860*/  MOV.SPILL R28, UR43 ;  /* 0x0000002b001c7c02 */ /* 0x000fe20009000f00 */
[----:B------:R-:W-:Y:S01]  /*4870*/  UMOV UR42, UR11 ;  /* 0x0000000b002a7c82 */ /* 0x000fe20008000000 */
[----:B------:R-:W-:Y:S01]  /*4880*/  R2UR UR43, R3 ;  /* 0x00000000032b72ca */ /* 0x000fe200000e0000 */
[----:B------:R-:W-:Y:S01]  /*4890*/  UIADD3 UR56, UPT, UPT, UR9, 0xa400, URZ ;  /* 0x0000a40009387890 */ /* 0x000fe2000fffe0ff */
[----:B------:R-:W-:Y:S01]  /*48a0*/  R2UR UR44, R2 ;  /* 0x00000000022c72ca */ /* 0x000fe200000e0000 */
[----:B------:R-:W-:Y:S01]  /*48b0*/  UMOV UR57, UR14 ;  /* 0x0000000e00397c82 */ /* 0x000fe20008000000 */
[----:B------:R-:W-:Y:S01]  /*48c0*/  UMOV UR58, UR11 ;  /* 0x0000000b003a7c82 */ /* 0x000fe20008000000 */
[----:B------:R-:W-:Y:S01]  /*48d0*/  UIADD3 UR48, UPT, UPT, UR9, 0xac00, URZ ;  /* 0x0000ac0009307890 */ /* 0x000fe2000fffe0ff */
[----:B------:R-:W-:Y:S01]  /*48e0*/  MOV.SPILL R37, UR71 ;  /* 0x0000004700257c02 */ /* 0x000fe20009000f00 */
[----:B------:R-:W-:Y:S01]  /*48f0*/  UMOV UR49, UR14 ;  /* 0x0000000e00317c82 */ /* 0x000fe20008000000 */
[----:B------:R-:W-:Y:S01]  /*4900*/  UMOV UR50, UR11 ;  /* 0x0000000b00327c82 */ /* 0x000fe20008000000 */
[----:B------:R-:W-:Y:S02]  /*4910*/  MOV.SPILL R32, UR47 ;  /* 0x0000002f00207c02 */ /* 0x000fe40009000f00 */
[----:B------:R-:W-:Y:S02]  /*4920*/  R2UR.FILL UR71, R37 ;  /* 0x00000000254772ca */ /* 0x000fe400004e0000 */
[----:B------:R-:W-:Y:S02]  /*4930*/  R2UR.FILL UR47, R32 ;  /* 0x00000000202f72ca */ /* 0x000fe400004e0000 */
[----:B---3--:R-:W-:Y:S01]  /*4940*/  R2UR.FILL UR70, R41 ;  /* 0x00000000294672ca */ /* 0x008fe200004e0000 */
[----:B------:R-:W-:Y:S01]  /*4950*/  UIADD3 UR64, UPT, UPT, UR9, 0x8c00, URZ ;  /* 0x00008c0009407890 */ /* 0x000fe2000fffe0ff */
[----:B------:R-:W-:Y:S01]  /*4960*/  R2UR.FILL UR69, R40 ;  /* 0x00000000284572ca */ /* 0x000fe200004e0000 */
[----:B------:R-:W-:Y:S01]  /*4970*/  UMOV UR65, UR14 ;  /* 0x0000000e00417c82 */ /* 0x000fe20008000000 */
[----:B------:R-:W-:Y:S01]  /*4980*/  R2UR.FILL UR68, R39 ;  /* 0x00000000274472ca */ /* 0x000fe200004e0000 */
[----:B------:R-:W-:Y:S01]  /*4990*/  UMOV UR66, UR11 ;  /* 0x0000000b00427c82 */ /* 0x000fe20008000000 */
[----:B------:R-:W-:Y:S01]  /*49a0*/  R2UR.FILL UR67, R38 ;  /* 0x00000000264372ca */ /* 0x000fe200004e0000 */
[----:B----4-:R-:W-:Y:S06]  /*49b0*/  UMOV UR20, UR44 ;  /* 0x0000002c00147c82 */ /* 0x010fec0008000000 */
[----:B------:R-:W-:Y:S02]  /*49c0*/  UMOV UR8, UR70 ;  /* 0x0000004600087c82 */ /* 0x000fe40008000000 */
        /* <DEDUP_REMOVED lines=8> */
[----:B------:R-:W-:Y:S01]  /*4a50*/  UIADD3 UR16, UPT, UPT, UR9, 0x9800, URZ ;  /* 0x0000980009107890 */ /* 0x000fe2000fffe0ff */
[----:B------:R-:W-:Y:S01]  /*4a60*/  UMOV UR19, UR43 ;  /* 0x0000002b00137c82 */ /* 0x000fe20008000000 */
[----:B------:R-:W-:Y:S01]  /*4a70*/  UMOV UR17, UR45 ;  /* 0x0000002d00117c82 */ /* 0x000fe20008000000 */
[----:B------:R4:W-:Y:S01]  /*4a80*/  UTMALDG.5D.IM2COL.2CTA [UR24], [UR12], UR7, desc[UR74] ;  /* 0x00004a180c0073b4 */ /* 0x0009e20008261007 */
[----:B------:R-:W-:Y:S01]  /*4a90*/  UMOV UR21, UR17 ;  /* 0x0000001100157c82 */ /* 0x000fe20008000000 */
[----:B------:R-:W-:Y:S01]  /*4aa0*/  UMOV UR17, UR14 ;  /* 0x0000000e00117c82 */ /* 0x000fe20008000000 */
[----:B------:R-:W-:Y:S02]  /*4ab0*/  UMOV UR8, UR46 ;  /* 0x0000002e00087c82 */ /* 0x000fe40008000000 */
[----:B------:R-:W-:Y:S01]  /*4ac0*/  UMOV UR22, UR8 ;  /* 0x0000000800167c82 */ /* 0x000fe20008000000 */
[----:B------:R-:W-:Y:S01]  /*4ad0*/  UIADD3 UR8, UPT, UPT, UR9, 0x22400, URZ ;  /* 0x0002240009087890 */ /* 0x000fe2000fffe0ff */
[----:B------:R5:W-:Y:S01]  /*4ae0*/  UTMALDG.5D.IM2COL.2CTA [UR40], [UR12], UR7, desc[UR74] ;  /* 0x00004a280c0073b4 */ /* 0x000be20008261007 */
[----:B------:R1:W-:Y:S01]  /*4af0*/  UTMALDG.5D.IM2COL.2CTA [UR16], [UR12], UR7, desc[UR74] ;  /* 0x00004a100c0073b4 */ /* 0x0003e20008261007 */
[----:B---3--:R-:W-:Y:S01]  /*4b00*/  R2UR.FILL UR70, R36 ;  /* 0x00000000244672ca */ /* 0x008fe200004e0000 */
[----:B------:R-:W-:Y:S01]  /*4b10*/  UIADD3 UR64, UPT, UPT, UR9, 0x9c00, URZ ;  /* 0x00009c0009407890 */ /* 0x000fe2000fffe0ff */
[----:B------:R-:W-:Y:S02]  /*4b20*/  R2UR.FILL UR69, R35 ;  /* 0x00000000234572ca */ /* 0x000fe400004e0000 */
[----:B------:R-:W-:Y:S02]  /*4b30*/  R2UR.FILL UR68, R34 ;  /* 0x00000000224472ca */ /* 0x000fe400004e0000 */
[----:B------:R-:W-:Y:S01]  /*4b40*/  R2UR.FILL UR67, R33 ;  /* 0x00000000214372ca */ /* 0x000fe200004e0000 */
[----:B----4-:R-:W-:Y:S06]  /*4b50*/  UIADD3 UR24, UPT, UPT, UR9, 0xa000, URZ ;  /* 0x0000a00009187890 */ /* 0x010fec000fffe0ff */
[----:B------:R-:W-:Y:S02]  /*4b60*/  UMOV UR30, UR70 ;  /* 0x00000046001e7c82 */ /* 0x000fe40008000000 */
[----:B------:R-:W-:Y:S01]  /*4b70*/  UMOV UR29, UR69 ;  /* 0x00000045001d7c82 */ /* 0x000fe20008000000 */
[----:B-----5:R-:W-:Y:S01]  /*4b80*/  R2UR.FILL UR46, R31 ;  /* 0x000000001f2e72ca */ /* 0x020fe200004e0000 */
[----:B------:R-:W-:Y:S01]  /*4b90*/  UMOV UR28, UR68 ;  /* 0x00000044001c7c82 */ /* 0x000fe20008000000 */
[----:B------:R-:W-:Y:S01]  /*4ba0*/  R2UR.FILL UR45, R30 ;  /* 0x000000001e2d72ca */ /* 0x000fe200004e0000 */
[----:B------:R3:W-:Y:S01]  /*4bb0*/  UTMALDG.5D.IM2COL.2CTA [UR64], [UR12], UR7, desc[UR74] ;  /* 0x00004a400c0073b4 */ /* 0x0007e20008261007 */
[----:B------:R-:W-:Y:S01]  /*4bc0*/  UMOV UR27, UR67 ;  /* 0x00000043001b7c82 */ /* 0x000fe20008000000 */
[----:B------:R-:W-:Y:S01]  /*4bd0*/  R2UR.FILL UR44, R29 ;  /* 0x000000001d2c72ca */ /* 0x000fe200004e0000 */
[----:B------:R-:W-:Y:S01]  /*4be0*/  UIADD3 UR40, UPT, UPT, UR9, 0xb400, URZ ;  /* 0x0000b40009287890 */ /* 0x000fe2000fffe0ff */
[----:B------:R-:W-:Y:S01]  /*4bf0*/  R2UR.FILL UR43, R28 ;  /* 0x000000001c2b72ca */ /* 0x000fe200004e0000 */
[----:B-1----:R-:W-:Y:S01]  /*4c00*/  UIADD3 UR16, UPT, UPT, UR9, 0xa800, URZ ;  /* 0x0000a80009107890 */ /* 0x002fe2000fffe0ff */
[----:B------:R-:W-:Y:S01]  /*4c10*/  UMOV UR19, UR59 ;  /* 0x0000003b00137c82 */ /* 0x000fe20008000000 */
[----:B------:R1:W-:Y:S01]  /*4c20*/  UTMALDG.5D.IM2COL.2CTA [UR24], [UR12], UR7, desc[UR74] ;  /* 0x00004a180c0073b4 */ /* 0x0003e20008261007 */
[----:B------:R-:W-:Y:S01]  /*4c30*/  UMOV UR20, UR60 ;  /* 0x0000003c00147c82 */ /* 0x000fe20008000000 */
[----:B------:R-:W-:Y:S01]  /*4c40*/  UMOV UR21, UR61 ;  /* 0x0000003d00157c82 */ /* 0x000fe20008000000 */
[----:B------:R-:W-:Y:S01]  /*4c50*/  UMOV UR22, UR62 ;  /* 0x0000003e00167c82 */ /* 0x000fe20008000000 */
[----:B------:R4:W-:Y:S03]  /*4c60*/  UTMALDG.5D.IM2COL.2CTA [UR56], [UR12], UR7, desc[UR74] ;  /* 0x00004a380c0073b4 */ /* 0x0009e60008261007 */
[----:B------:R5:W-:Y:S01]  /*4c70*/  UTMALDG.5D.IM2COL.2CTA [UR16], [UR12], UR7, desc[UR74] ;  /* 0x00004a100c0073b4 */ /* 0x000be20008261007 */
[----:B------:R-:W-:Y:S01]  /*4c80*/  UTMALDG.5D.IM2COL.2CTA [UR48], [UR12], UR7, desc[UR74] ;  /* 0x00004a300c0073b4 */ /* 0x000fe20008261007 */
[----:B---3--:R-:W-:Y:S01]  /*4c90*/  UMOV UR66, UR32 ;  /* 0x0000002000427c82 */ /* 0x008fe20008000000 */
[----:B------:R-:W-:Y:S01]  /*4ca0*/  UIADD3 UR32, UPT, UPT, UR9, 0xbc00, URZ ;  /* 0x0000bc0009207890 */ /* 0x000fe2000fffe0ff */
[----:B------:R-:W-:Y:S01]  /*4cb0*/  UMOV UR64, UR34 ;  /* 0x0000002200407c82 */ /* 0x000fe20008000000 */
[----:B------:R-:W-:Y:S01]  /*4cc0*/  UMOV UR34, UR11 ;  /* 0x0000000b00227c82 */ /* 0x000fe20008000000 */
[----:B------:R-:W-:Y:S01]  /*4cd0*/  UMOV UR65, UR33 ;  /* 0x0000002100417c82 */ /* 0x000fe20008000000 */
[----:B------:R-:W-:Y:S01]  /*4ce0*/  UMOV UR33, UR14 ;  /* 0x0000000e00217c82 */ /* 0x000fe20008000000 */
[----:B-1----:R-:W-:Y:S01]  /*4cf0*/  UIADD3 UR24, UPT, UPT, UR9, 0xb000, URZ ;  /* 0x0000b00009187890 */ /* 0x002fe2000fffe0ff */
[----:B------:R-:W-:Y:S01]  /*4d00*/  UMOV UR27, UR51 ;  /* 0x00000033001b7c82 */ /* 0x000fe20008000000 */
[----:B------:R-:W-:Y:S01]  /*4d10*/  UMOV UR28, UR52 ;  /* 0x00000034001c7c82 */ /* 0x000fe20008000000 */
[----:B------:R-:W-:Y:S01]  /*4d20*/  UMOV UR29, UR53 ;  /* 0x00000035001d7c82 */ /* 0x000fe20008000000 */
[----:B------:R-:W-:Y:S01]  /*4d30*/  UMOV UR30, UR54 ;  /* 0x00000036001e7c82 */ /* 0x000fe20008000000 */
[----:B----4-:R-:W1:Y:S04]  /*4d40*/  LDCU.64 UR56, c[0x0][0x348] ;  /* 0x00006900ff3877ac */ /* 0x010e680008000a00 */
[----:B------:R3:W-:Y:S01]  /*4d50*/  UTMALDG.5D.IM2COL.2CTA [UR24], [UR12], UR7, desc[UR74] ;  /* 0x00004a180c0073b4 */ /* 0x0007e20008261007 */
[----:B-----5:R-:W-:Y:S01]  /*4d60*/  UIADD3 UR16, UPT, UPT, UR9, 0xb800, URZ ;  /* 0x0000b80009107890 */ /* 0x020fe2000fffe0ff */
[----:B------:R-:W-:Y:S01]  /*4d70*/  UTMALDG.5D.IM2COL.2CTA [UR40], [UR12], UR7, desc[UR74] ;  /* 0x00004a280c0073b4 */ /* 0x000fe20008261007 */
[----:B------:R-:W-:Y:S01]  /*4d80*/  UMOV UR19, UR43 ;  /* 0x0000002b00137c82 */ /* 0x000fe20008000000 */
[----:B------:R-:W-:Y:S01]  /*4d90*/  UMOV UR20, UR44 ;  /* 0x0000002c00147c82 */ /* 0x000fe20008000000 */
[----:B------:R-:W-:Y:S01]  /*4da0*/  UMOV UR21, UR45 ;  /* 0x0000002d00157c82 */ /* 0x000fe20008000000 */
[----:B------:R-:W-:Y:S04]  /*4db0*/  UMOV UR22, UR46 ;  /* 0x0000002e00167c82 */ /* 0x000fe80008000000 */
[----:B------:R4:W-:Y:S01]  /*4dc0*/  UTMALDG.5D.IM2COL.2CTA [UR16], [UR12], UR7, desc[UR74] ;  /* 0x00004a100c0073b4 */ /* 0x0009e20008261007 */
[----:B------:R-:W-:Y:S01]  /*4dd0*/  UTMALDG.5D.IM2COL.2CTA [UR32], [UR12], UR7, desc[UR74] ;  /* 0x00004a200c0073b4 */ /* 0x000fe20008261007 */
[----:B---3--:R-:W-:Y:S01]  /*4de0*/  UIADD3 UR24, UPT, UPT, UR9, 0xc000, URZ ;  /* 0x0000c00009187890 */ /* 0x008fe2000fffe0ff */
[----:B------:R-:W-:Y:S01]  /*4df0*/  UMOV UR27, UR35 ;  /* 0x00000023001b7c82 */ /* 0x000fe20008000000 */
[----:B------:R-:W-:Y:S01]  /*4e00*/  UMOV UR28, UR36 ;  /* 0x00000024001c7c82 */ /* 0x000fe20008000000 */
[----:B------:R-:W-:Y:S01]  /*4e10*/  UMOV UR29, UR37 ;  /* 0x00000025001d7c82 */ /* 0x000fe20008000000 */
[----:B------:R-:W-:Y:S05]  /*4e20*/  UMOV UR30, UR38 ;  /* 0x00000026001e7c82 */ /* 0x000fea0008000000 */
[----:B------:R1:W-:Y:S01]  /*4e30*/  UTMALDG.5D.IM2COL.2CTA [UR24], [UR12], UR7, desc[UR74] ;  /* 0x00004a180c0073b4 */ /* 0x0003e20008261007 */
[----:B----4-:R-:W-:Y:S01]  /*4e40*/  UIADD3 UR16, UPT, UPT, UR9, 0x20400, URZ ;  /* 0x0002040009107890 */ /* 0x010fe2000fffe0ff */
[----:B------:R-:W-:Y:S01]  /*4e50*/  R2UR UR18, R14 ;  /* 0x000000000e1272ca */ /* 0x000fe200000e0000 */
[----:B------:R-:W-:Y:S01]  /*4e60*/  UMOV UR20, UR64 ;  /* 0x0000004000147c82 */ /* 0x000fe20008000000 */
[----:B------:R-:W-:Y:S01]  /*4e70*/  UMOV UR21, UR65 ;  /* 0x0000004100157c82 */ /* 0x000fe20008000000 */
[----:B------:R-:W-:Y:S01]  /*4e80*/  UMOV UR22, UR66 ;  /* 0x0000004200167c82 */ /* 0x000fe20008000000 */
[----:B------:R-:W-:Y:S01]  /*4e90*/  UMOV UR19, UR11 ;  /* 0x0000000b00137c82 */ /* 0x000fe20008000000 */
[----:B------:R-:W-:Y:S01]  /*4ea0*/  UMOV UR9, UR14 ;  /* 0x0000000e00097c82 */ /* 0x000fe20008000000 */
[----:B------:R-:W-:Y:S01]  /*4eb0*/  UMOV UR14, UR66 ;  /* 0x00000042000e7c82 */ /* 0x000fe20008000000 */
[----:B-1----:R-:W-:Y:S02]  /*4ec0*/  UIADD3 UR24, UP0, UPT, UR56, 0x200, URZ ;  /* 0x0000020038187890 */ /* 0x002fe4000ff1e0ff */
[----:B------:R-:W-:Y:S02]  /*4ed0*/  UIADD3 UR7, UPT, UPT, UR66, 0x1, URZ ;  /* 0x0000000142077890 */ /* 0x000fe4000fffe0ff */
[----:B------:R-:W-:Y:S01]  /*4ee0*/  UIADD3.X UR25, UPT, UPT, URZ, UR57, URZ, UP0, !UPT ;  /* 0x00000039ff197290 */ /* 0x000fe200087fe4ff */
[----:B------:R-:W-:Y:S01]  /*4ef0*/  UMOV UR12, UR64 ;  /* 0x00000040000c7c82 */ /* 0x000fe20008000000 */
[----:B------:R-:W-:Y:S07]  /*4f00*/  UMOV UR13, UR65 ;  /* 0x00000041000d7c82 */ /* 0x000fee0008000000 */
[----:B------:R-:W-:Y:S01]  /*4f10*/  UTMALDG.5D.2CTA [UR16], [UR24], desc[UR74] ;  /* 0x00004a10180075b4 */ /* 0x000fe20008221000 */
[----:B------:R1:W-:Y:S02]  /*4f20*/  UTMALDG.5D.2CTA [UR8], [UR24], desc[UR74] ;  /* 0x00004a08180075b4 */ /* 0x0003e40008221000 */
[----:B-1----:R-:W-:Y:S02]  /*4f30*/  UIADD3 UR9, UPT, UPT, UR64, 0x1, URZ ;  /* 0x0000000140097890 */ /* 0x002fe4000fffe0ff */
[----:B------:R-:W-:Y:S02]  /*4f40*/  UIADD3 UR8, UPT, UPT, UR65, 0x1, URZ ;  /* 0x0000000141087890 */ /* 0x000fe4000fffe0ff */
[----:B------:R-:W-:Y:S02]  /*4f50*/  UISETP.NE.AND UP2, UPT, UR9, UR71, UPT ;  /* 0x000000470900728c */ /* 0x000fe4000bf45270 */
[----:B------:R-:W-:Y:S02]  /*4f60*/  UIADD3 UR11, UPT, UPT, UR23, 0x1, URZ ;  /* 0x00000001170b7890 */ /* 0x000fe4000fffe0ff */
[----:B------:R-:W-:Y:S02]  /*4f70*/  USEL UR9, UR9, URZ, UP2 ;  /* 0x000000ff09097287 */ /* 0x000fe40009000000 */
[----:B------:R-:W-:Y:S04]  /*4f80*/  UIADD3 UR12, UPT, UPT, UR47, -0x1, URZ ;  /* 0xffffffff2f0c7890 */ /* 0x000fe8000fffe0ff */
[----:B------:R-:W-:Y:S01]  /*4f90*/  IMAD.U32 R21, RZ, RZ, UR9 ;  /* 0x00000009ff157e24 */ /* 0x000fe2000f8e00ff */
[----:B------:R-:W-:Y:S01]  /*4fa0*/  @UP2 UIADD3 UR8, UPT, UPT, UR65, URZ, URZ ;  /* 0x000000ff41082290 */ /* 0x000fe2000fffe0ff */
[----:B------:R-:W-:Y:S03]  /*4fb0*/  UMOV UR9, UR55 ;  /* 0x0000003700097c82 */ /* 0x000fe60008000000 */
        /* <DEDUP_REMOVED lines=8> */
[----:B------:R-:W-:Y:S03]  /*5040*/  UISETP.GT.U32.AND UP0, UPT, UR47, 0x1, UPT ;  /* 0x000000012f00788c */ /* 0x000fe6000bf04070 */
[----:B------:R-:W-:Y:S02]  /*5050*/  UMOV UR47, UR12 ;  /* 0x0000000c002f7c82 */ /* 0x000fe40008000000 */
[----:B------:R-:W-:Y:S04]  /*5060*/  UMOV UR23, UR11 ;  /* 0x0000000b00177c82 */ /* 0x000fe80008000000 */
[----:B--2---:R-:W-:Y:S05]  /*5070*/  BRA.U UP0, `(.L_x_35) ;  /* 0xfffffff100a87547 */ /* 0x004fea000b83ffff */
.L_x_29:
[----:B------:R-:W-:Y:S01]  /*5080*/  SHF.L.U32 R3, R0, 0x1f, RZ ;  /* 0x0000001f00037819 */ /* 0x000fe200000006ff */
[----:B------:R-:W-:-:S03]  /*5090*/  NOP ;  /* 0x0000000000007918 */ /* 0x000fc60000000000 */
[----:B---3--:R-:W3:Y:S02]  /*50a0*/  SYNCS.PHASECHK.TRANS64.TRYWAIT P0, [UR63+0xb0], R3 ;  /* 0x0000b003ff0075a7 */ /* 0x008ee4000800113f */
[----:B---3--:R-:W-:Y:S05]  /*50b0*/  @!P0 BRA `(.L_x_36) ;  /* 0x0000007400748947 */ /* 0x008fea0003800000 */
.L_x_147:
[----:B------:R-:W3:Y:S01]  /*50c0*/  LDS.128 R4, [UR63+0xf0] ;  /* 0x0000f03fff047984 */ /* 0x000ee20008000c00 */
[----:B------:R-:W-:Y:S01]  /*50d0*/  UIADD3 UR4, UPT, UPT, UR63, 0xb8, URZ ;  /* 0x000000b83f047890 */ /* 0x000fe2000fffe0ff */
[----:B------:R-:W-:Y:S01]  /*50e0*/  R2UR UR8, R20 ;  /* 0x00000000140872ca */ /* 0x000fe200000e0000 */
[----:B------:R-:W-:Y:S01]  /*50f0*/  UISETP.GE.AND UP0, UPT, UR39, 0x1, UPT ;  /* 0x000000012700788c */ /* 0x000fe2000bf06270 */
[----:B------:R-:W-:Y:S01]  /*5100*/  @!PT LDS RZ, [RZ] ;  /* 0x00000000fffff984 */ /* 0x000fe20000000800 */
[----:B------:R-:W-:Y:S01]  /*5110*/  @!PT LDS RZ, [RZ] ;  /* 0x00000000fffff984 */ /* 0x000fe20000000800 */
[----:B------:R-:W-:Y:S01]  /*5120*/  @!PT LDS RZ, [RZ] ;  /* 0x00000000fffff984 */ /* 0x000fe20000000800 */
[----:B------:R-:W-:Y:S01]  /*5130*/  @!PT LDS RZ, [RZ] ;  /* 0x00000000fffff984 */ /* 0x000fe20000000800 */
[----:B------:R4:W-:Y:S06]  /*5140*/  MEMBAR.ALL.CTA ;  /* 0x0000000000007992 */ /* 0x0009ec0000008000 */
[----:B----4-:R-:W4:Y:S01]  /*5150*/  FENCE.VIEW.ASYNC.S ;  /* 0x00000000000073c6 */ /* 0x010f220000000000 */
[----:B------:R-:W-:Y:S01]  /*5160*/  UPRMT UR4, URZ, 0x654, UR4 ;  /* 0x00000654ff047896 */ /* 0x000fe20008000004 */
[----:B------:R-:W-:-:S08]  /*5170*/  R2UR UR7, R19 ;  /* 0x00000000130772ca */ /* 0x000fd000000e0000 */
[----:B----4-:R-:W-:Y:S01]  /*5180*/  SYNCS.ARRIVE.TRANS64.RED.A1T0 RZ, [UR4], RZ ;  /* 0x000000ffffff79a7 */ /* 0x010fe20008100404 */
[----:B---3--:R-:W-:-:S13]  /*5190*/  LOP3.LUT P0, RZ, R6, 0x1, RZ, 0xc0, !PT ;  /* 0x0000000106ff7812 */ /* 0x008fda000780c0ff */
[----:B------:R-:W-:Y:S01]  /*51a0*/  VOTEU.ANY UP1, P0 ;  /* 0x0000000000ff7886 */ /* 0x000fe20000020100 */
[----:B------:R-:W-:-:S13]  /*51b0*/  PLOP3.LUT P0, PT, PT, PT, UP1, 0x80, 0x8 ;  /* 0x000000000008781c */ /* 0x000fda0003f0f018 */
[----:B--2---:R-:W-:Y:S02]  /*51c0*/  @P0 MOV R2, R4 ;  /* 0x0000000400020202 */ /* 0x004fe40000000f00 */
[----:B------:R-:W-:Y:S02]  /*51d0*/  @P0 LOP3.LUT R4, R5, 0xffff, RZ, 0xc0, !PT ;  /* 0x0000ffff05040812 */ /* 0x000fe400078ec0ff */
[----:B------:R-:W-:Y:S02]  /*51e0*/  @P0 R2UR UR6, R2 ;  /* 0x00000000020602ca */ /* 0x000fe400000e0000 */
[----:B------:R-:W-:-:S11]  /*51f0*/  @P0 R2UR UR5, R4 ;  /* 0x00000000040502ca */ /* 0x000fd600000e0000 */
[----:B------:R-:W-:Y:S02]  /*5200*/  @UP1 UMOV UR8, UR6 ;  /* 0x0000000600081c82 */ /* 0x000fe40008000000 */
[----:B------:R-:W-:Y:S01]  /*5210*/  @UP1 UMOV UR7, UR5 ;  /* 0x0000000500071c82 */ /* 0x000fe20008000000 */
[----:B------:R-:W-:Y:S02]  /*5220*/  IMAD.U32 R20, RZ, RZ, UR8 ;  /* 0x00000008ff147e24 */ /* 0x000fe4000f8e00ff */
[----:B------:R-:W-:Y:S01]  /*5230*/  IMAD.U32 R19, RZ, RZ, UR7 ;  /* 0x00000007ff137e24 */ /* 0x000fe2000f8e00ff */
[----:B------:R-:W-:Y:S06]  /*5240*/  BRA.U !UP0, `(.L_x_37) ;  /* 0x0000000108ec7547 */ /* 0x000fec000b800000 */
[----:B------:R-:W2:Y:S01]  /*5250*/  LDCU.128 UR16, c[0x0][0xc10] ;  /* 0x00018200ff1077ac */ /* 0x000ea20008000c00 */
[----:B------:R-:W-:Y:S02]  /*5260*/  R2UR UR8, R17 ;  /* 0x00000000110872ca */ /* 0x000fe400000e0000 */
[----:B------:R-:W-:Y:S01]  /*5270*/  R2UR UR9, R18 ;  /* 0x00000000120972ca */ /* 0x000fe200000e0000 */
[----:B------:R-:W3:Y:S01]  /*5280*/  LDCU UR20, c[0x0][0xc20] ;  /* 0x00018400ff1477ac */ /* 0x000ee20008000800 */
[----:B------:R-:W-:Y:S02]  /*5290*/  R2UR UR22, R19 ;  /* 0x00000000131672ca */ /* 0x000fe400000e0000 */
[----:B------:R-:W-:Y:S01]  /*52a0*/  R2UR UR21, R20 ;  /* 0x00000000141572ca */ /* 0x000fe200000e0000 */
[----:B------:R-:W4:Y:S01]  /*52b0*/  LDCU UR13, c[0x0][0xc0c] ;  /* 0x00018180ff0d77ac */ /* 0x000f220008000800 */
[----:B------:R-:W5:Y:S01]  /*52c0*/  LDCU.64 UR14, c[0x0][0xc28] ;  /* 0x00018500ff0e77ac */ /* 0x000f620008000a00 */
[----:B------:R-:W-:-:S04]  /*52d0*/  UISETP.NE.AND UP3, UPT, UR39, 0x1, UPT ;  /* 0x000000012700788c */ /* 0x000fc8000bf65270 */
[----:B--2---:R-:W-:Y:S02]  /*52e0*/  UIMAD.WIDE.U32 UR4, UR8, UR19, URZ ;  /* 0x00000013080472a5 */ /* 0x004fe4000f8e00ff */
[----:B------:R-:W-:Y:S02]  /*52f0*/  UIMAD.WIDE.U32 UR6, UR9, UR16, URZ ;  /* 0x00000010090672a5 */ /* 0x000fe4000f8e00ff */
[----:B------:R-:W-:Y:S02]  /*5300*/  UISETP.NE.AND UP0, UPT, UR18, 0x1, UPT ;  /* 0x000000011200788c */ /* 0x000fe4000bf05270 */
[----:B------:R-:W-:Y:S01]  /*5310*/  UIMAD.WIDE.U32 UR10, UR22, UR19, URZ ;  /* 0x00000013160a72a5 */ /* 0x000fe2000f8e00ff */
[----:B------:R-:W-:Y:S01]  /*5320*/  UMOV UR4, UR5 ;  /* 0x0000000500047c82 */ /* 0x000fe20008000000 */
[----:B----4-:R-:W-:Y:S02]  /*5330*/  UISETP.NE.AND UP2, UPT, UR13, 0x1, UPT ;  /* 0x000000010d00788c */ /* 0x010fe4000bf45270 */
[----:B---3--:R-:W-:-:S03]  /*5340*/  USHF.R.U32.HI UR5, URZ, UR20, UR4 ;  /* 0x00000014ff057299 */ /* 0x008fc60008011604 */
[----:B------:R-:W-:Y:S01]  /*5350*/  UMOV UR4, UR7 ;  /* 0x0000000700047c82 */ /* 0x000fe20008000000 */
[----:B------:R-:W-:Y:S02]  /*5360*/  USEL UR8, UR8, UR5, !UP0 ;  /* 0x0000000508087287 */ /* 0x000fe4000c000000 */
[----:B------:R-:W-:Y:S02]  /*5370*/  USHF.R.U32.HI UR4, URZ, UR17, UR4 ;  /* 0x00000011ff047299 */ /* 0x000fe40008011604 */
[----:B------:R-:W-:Y:S02]  /*5380*/  UIMAD.WIDE.U32 UR6, UR21, UR16, URZ ;  /* 0x00000010150672a5 */ /* 0x000fe4000f8e00ff */
[----:B------:R-:W-:Y:S02]  /*5390*/  USEL UR12, UR9, UR4, !UP2 ;  /* 0x00000004090c7287 */ /* 0x000fe4000d000000 */
[----:B-----5:R-:W-:Y:S01]  /*53a0*/  UIMAD.WIDE.U32 UR4, UR8, UR14, URZ ;  /* 0x0000000e080472a5 */ /* 0x020fe2000f8e00ff */
[----:B------:R-:W-:Y:S01]  /*53b0*/  UMOV UR9, UR11 ;  /* 0x0000000b00097c82 */ /* 0x000fe20008000000 */
[----:B------:R-:W-:-:S02]  /*53c0*/  UIMAD.WIDE.U32 UR10, UR12, UR14, URZ ;  /* 0x0000000e0c0a72a5 */ /* 0x000fc4000f8e00ff */
[----:B------:R-:W-:-:S03]  /*53d0*/  USHF.R.U32.HI UR9, URZ, UR20, UR9 ;  /* 0x00000014ff097299 */ /* 0x000fc60008011609 */
[----:B------:R-:W-:Y:S01]  /*53e0*/  UMOV UR4, UR5 ;  /* 0x0000000500047c82 */ /* 0x000fe20008000000 */
[----:B------:R-:W-:Y:S01]  /*53f0*/  UMOV UR6, UR7 ;  /* 0x0000000700067c82 */ /* 0x000fe20008000000 */
[----:B------:R-:W-:Y:S01]  /*5400*/  @UP3 USHF.R.U32.HI UR8, URZ, UR15, UR4 ;  /* 0x0000000fff083299 */ /* 0x000fe20008011604 */
[----:B------:R-:W-:Y:S01]  /*5410*/  UMOV UR5, UR11 ;  /* 0x0000000b00057c82 */ /* 0x000fe20008000000 */
[----:B------:R-:W-:Y:S02]  /*5420*/  USHF.R.U32.HI UR17, URZ, UR17, UR6 ;  /* 0x00000011ff117299 */ /* 0x000fe40008011606 */
[----:B------:R-:W-:Y:S02]  /*5430*/  USEL UR4, UR22, UR9, !UP0 ;  /* 0x0000000916047287 */ /* 0x000fe4000c000000 */
[----:B------:R-:W-:Y:S02]  /*5440*/  @UP3 USHF.R.U32.HI UR12, URZ, UR15, UR5 ;  /* 0x0000000fff0c3299 */ /* 0x000fe40008011605 */
[----:B------:R-:W-:-:S02]  /*5450*/  UIMAD UR6, UR39, UR8, URZ ;  /* 0x00000008270672a4 */ /* 0x000fc4000f8e02ff */
[----:B------:R-:W-:Y:S02]  /*5460*/  USEL UR5, UR21, UR17, !UP2 ;  /* 0x0000001115057287 */ /* 0x000fe4000d000000 */
[----:B------:R-:W-:Y:S02]  /*5470*/  UIMAD UR8, UR39, UR12, URZ ;  /* 0x0000000c270872a4 */ /* 0x000fe4000f8e02ff */
[----:B------:R-:W-:Y:S02]  /*5480*/  UISETP.GE.AND UP0, UPT, UR4, UR6, UPT ;  /* 0x000000060400728c */ /* 0x000fe4000bf06270 */
[----:B------:R-:W-:Y:S02]  /*5490*/  UIMAD.WIDE.U32 UR6, UR4, UR14, URZ ;  /* 0x0000000e040672a5 */ /* 0x000fe4000f8e00ff */
[----:B------:R-:W-:Y:S02]  /*54a0*/  UISETP.GE.OR UP0, UPT, UR5, UR8, UP0 ;  /* 0x000000080500728c */ /* 0x000fe40008706670 */
[----:B------:R-:W-:-:S02]  /*54b0*/  UIMAD.WIDE.U32 UR8, UR5, UR14, URZ ;  /* 0x0000000e050872a5 */ /* 0x000fc4000f8e00ff */
[----:B------:R-:W-:Y:S01]  /*54c0*/  UIADD3 UR10, UPT, UPT, -UR4, URZ, URZ ;  /* 0x000000ff040a7290 */ /* 0x000fe2000fffe1ff */
[----:B------:R-:W-:Y:S02]  /*54d0*/  UMOV UR6, UR7 ;  /* 0x0000000700067c82 */ /* 0x000fe40008000000 */
[----:B------:R-:W-:Y:S02]  /*54e0*/  USHF.R.U32.HI UR6, URZ, UR15, UR6 ;  /* 0x0000000fff067299 */ /* 0x000fe40008011606 */
[----:B------:R-:W-:Y:S02]  /*54f0*/  UIMAD UR10, UR18, UR10, UR22 ;  /* 0x0000000a120a72a4 */ /* 0x000fe4000f8e0216 */
[----:B------:R-:W-:Y:S01]  /*5500*/  USEL UR6, UR4, UR6, !UP3 ;  /* 0x0000000604067287 */ /* 0x000fe2000d800000 */
[----:B------:R-:W-:Y:S01]  /*5510*/  @!UP0 UMOV UR7, UR9 ;  /* 0x0000000900078c82 */ /* 0x000fe20008000000 */
[----:B------:R-:W-:Y:S02]  /*5520*/  UIADD3 UR9, UPT, UPT, -UR5, URZ, URZ ;  /* 0x000000ff05097290 */ /* 0x000fe4000fffe1ff */
[----:B------:R-:W-:-:S02]  /*5530*/  @!UP0 USHF.R.U32.HI UR7, URZ, UR15, UR7 ;  /* 0x0000000fff078299 */ /* 0x000fc40008011607 */
[----:B------:R-:W-:Y:S02]  /*5540*/  UIADD3 UR8, UPT, UPT, -UR6, URZ, URZ ;  /* 0x000000ff06087290 */ /* 0x000fe4000fffe1ff */
[----:B------:R-:W-:Y:S02]  /*5550*/  @!UP0 USEL UR7, UR5, UR7, !UP3 ;  /* 0x0000000705078287 */ /* 0x000fe4000d800000 */
[----:B------:R-:W-:Y:S02]  /*5560*/  UIMAD UR8, UR39, UR8, UR4 ;  /* 0x00000008270872a4 */ /* 0x000fe4000f8e0204 */
[----:B------:R-:W-:Y:S02]  /*5570*/  @!UP0 UIADD3 UR6, UPT, UPT, UR6, -UR7, URZ ;  /* 0x8000000706068290 */ /* 0x000fe4000fffe0ff */
[----:B------:R-:W-:Y:S02]  /*5580*/  @!UP0 UIMAD UR7, UR8, UR12, UR7 ;  /* 0x0000000c080782a4 */ /* 0x000fe4000f8e0207 */
[----:B------:R-:W-:-:S02]  /*5590*/  @!UP0 UIMAD UR4, UR39, UR6, UR5 ;  /* 0x00000006270482a4 */ /* 0x000fc4000f8e0205 */
[----:B------:R-:W-:Y:S02]  /*55a0*/  UIMAD UR6, UR13, UR9, UR21 ;  /* 0x000000090d0672a4 */ /* 0x000fe4000f8e0215 */
[----:B------:R-:W-:Y:S01]  /*55b0*/  UIMAD UR8, UR4, UR18, UR10 ;  /* 0x00000012040872a4 */ /* 0x000fe2000f8e020a */
[----:B------:R-:W-:Y:S02]  /*55c0*/  @!UP0 UMOV UR5, UR7 ;  /* 0x0000000700058c82 */ /* 0x000fe40008000000 */
[----:B------:R-:W-:-:S03]  /*55d0*/  UIMAD UR4, UR5, UR13, UR6 ;  /* 0x0000000d050472a4 */ /* 0x000fc6000f8e0206 */
[----:B------:R-:W-:-:S03]  /*55e0*/  IMAD.U32 R19, RZ, RZ, UR8 ;  /* 0x00000008ff137e24 */ /* 0x000fc6000f8e00ff */
[----:B------:R-:W-:-:S07]  /*55f0*/  IMAD.U32 R20, RZ, RZ, UR4 ;  /* 0x00000004ff147e24 */ /* 0x000fce000f8e00ff */
.L_x_37:
[----:B------:R-:W2:Y:S02]  /*5600*/  LDCU UR4, c[0x0][0xc30] ;  /* 0x00018600ff0477ac */ /* 0x000ea40008000800 */
[----:B--2---:R-:W-:-:S09]  /*5610*/  UISETP.NE.AND UP0, UPT, UR4, 0x1, UPT ;  /* 0x000000010400788c */ /* 0x004fd2000bf05270 */
[----:B------:R-:W-:Y:S05]  /*5620*/  BRA.U UP0, `(.L_x_38) ;  /* 0x0000000100547547 */ /* 0x000fea000b800000 */
[----:B------:R-:W2:Y:S01]  /*5630*/  LDCU.128 UR8, c[0x0][0xc10] ;  /* 0x00018200ff0877ac */ /* 0x000ea20008000c00 */
[----:B------:R-:W-:Y:S02]  /*5640*/  R2UR UR15, R19 ;  /* 0x00000000130f72ca */ /* 0x000fe400000e0000 */
[----:B------:R-:W-:Y:S01]  /*5650*/  R2UR UR14, R20 ;  /* 0x00000000140e72ca */ /* 0x000fe200000e0000 */
[----:B------:R-:W3:Y:S01]  /*5660*/  LDCU UR12, c[0x0][0xc0c] ;  /* 0x00018180ff0c77ac */ /* 0x000ee20008000800 */
[----:B------:R-:W4:Y:S11]  /*5670*/  LDCU UR13, c[0x0][0xc20] ;  /* 0x00018400ff0d77ac */ /* 0x000f360008000800 */
[----:B--2---:R-:W-:-:S02]  /*5680*/  UIMAD.WIDE.U32 UR6, UR14, UR8, URZ ;  /* 0x000000080e0672a5 */ /* 0x004fc4000f8e00ff */
[----:B------:R-:W-:Y:S02]  /*5690*/  UIMAD.WIDE.U32 UR4, UR15, UR11, URZ ;  /* 0x0000000b0f0472a5 */ /* 0x000fe4000f8e00ff */
[----:B---3--:R-:W-:Y:S02]  /*56a0*/  UISETP.NE.AND UP2, UPT, UR12, 0x1, UPT ;  /* 0x000000010c00788c */ /* 0x008fe4000bf45270 */
[----:B------:R-:W-:Y:S01]  /*56b0*/  UISETP.NE.AND UP0, UPT, UR10, 0x1, UPT ;  /* 0x000000010a00788c */ /* 0x000fe2000bf05270 */
[----:B------:R-:W-:Y:S02]  /*56c0*/  UMOV UR6, UR7 ;  /* 0x0000000700067c82 */ /* 0x000fe40008000000 */
[----:B------:R-:W-:Y:S01]  /*56d0*/  UMOV UR4, UR5 ;  /* 0x0000000500047c82 */ /* 0x000fe20008000000 */
[----:B------:R-:W-:Y:S02]  /*56e0*/  USHF.R.U32.HI UR6, URZ, UR9, UR6 ;  /* 0x00000009ff067299 */ /* 0x000fe40008011606 */
[----:B----4-:R-:W-:-:S02]  /*56f0*/  USHF.R.U32.HI UR4, URZ, UR13, UR4 ;  /* 0x0000000dff047299 */ /* 0x010fc40008011604 */
[----:B------:R-:W-:Y:S02]  /*5700*/  USEL UR5, UR14, UR6, !UP2 ;  /* 0x000000060e057287 */ /* 0x000fe4000d000000 */
[----:B------:R-:W-:-:S04]  /*5710*/  USEL UR4, UR15, UR4, !UP0 ;  /* 0x000000040f047287 */ /* 0x000fc8000c000000 */
[----:B------:R-:W-:Y:S02]  /*5720*/  UIADD3 UR6, UPT, UPT, UR5, -UR4, URZ ;  /* 0x8000000405067290 */ /* 0x000fe4000fffe0ff */
[----:B------:R-:W-:Y:S02]  /*5730*/  UIADD3 UR4, UPT, UPT, -UR5, UR4, URZ ;  /* 0x0000000405047290 */ /* 0x000fe4000fffe1ff */
[----:B------:R-:W-:Y:S02]  /*5740*/  UIMAD UR15, UR6, UR10, UR15 ;  /* 0x0000000a060f72a4 */ /* 0x000fe4000f8e020f */
[----:B------:R-:W-:-:S04]  /*5750*/  UIMAD UR14, UR4, UR12, UR14 ;  /* 0x0000000c040e72a4 */ /* 0x000fc8000f8e020e */
[----:B------:R-:W-:Y:S02]  /*5760*/  IMAD.U32 R19, RZ, RZ, UR15 ;  /* 0x0000000fff137e24 */ /* 0x000fe4000f8e00ff */
[----:B------:R-:W-:-:S07]  /*5770*/  IMAD.U32 R20, RZ, RZ, UR14 ;  /* 0x0000000eff147e24 */ /* 0x000fce000f8e00ff */
.L_x_38:
[----:B------:R-:W-:Y:S02]  /*5780*/  R2UR UR7, R65 ;  /* 0x00000000410772ca */ /* 0x000fe400000e0000 */
[----:B------:R-:W-:Y:S02]  /*5790*/  R2UR UR6, R20 ;  /* 0x00000000140672ca */ /* 0x000fe400000e0000 */
[----:B------:R-:W-:Y:S02]  /*57a0*/  R2UR UR5, R64 ;  /* 0x00000000400572ca */ /* 0x000fe400000e0000 */
[----:B------:R-:W-:Y:S02]  /*57b0*/  R2UR UR4, R19 ;  /* 0x00000000130472ca */ /* 0x000fe400000e0000 */
[----:B------:R-:W-:Y:S02]  /*57c0*/  R2UR UR47, R24 ;  /* 0x00000000182f72ca */ /* 0x000fe400000e0000 */
[----:B------:R-:W-:-:S02]  /*57d0*/  PLOP3.LUT P1, PT, PT, PT, PT, 0x80, 0x8 ;  /* 0x000000000008781c */ /* 0x000fc40003f2f070 */
[----:B------:R-:W-:-:S03]  /*57e0*/  LOP3.LUT R0, R0, 0x1, RZ, 0x3c, !PT ;  /* 0x0000000100007812 */ /* 0x000fc600078e3cff */
[----:B------:R-:W-:-:S04]  /*57f0*/  UIADD3 UR45, UPT, UPT, UR6, UR7, URZ ;  /* 0x00000007062d7290 */ /* 0x000fc8000fffe0ff */
[----:B------:R-:W-:Y:S01]  /*5800*/  UIADD3 UR19, UPT, UPT, UR4, UR5, URZ ;  /* 0x0000000504137290 */ /* 0x000fe2000fffe0ff */
[----:B------:R-:W-:Y:S11]  /*5810*/  BRA.U UP1, `(.L_x_39) ;  /* 0xffffffc101107547 */ /* 0x000ff6000b83ffff */
[----:B------:R-:W-:Y:S01]  /*5820*/  UIADD3 UR63, UPT, UPT, UR63, 0x30, URZ ;  /* 0x000000303f3f7890 */ /* 0x000fe2000fffe0ff */
[----:B------:R-:W-:-:S03]  /*5830*/  MOV R3, UR31 ;  /* 0x0000001f00037c02 */ /* 0x000fc60008000f00 */
[----:B------:R-:W-:Y:S01]  /*5840*/  ULEA UR4, UR55, UR63, 0x3 ;  /* 0x0000003f37047291 */ /* 0x000fe2000f8e18ff */
[----:B------:R-:W-:-:S08]  /*5850*/  SHF.L.U32 R3, R3, 0x1f, RZ ;  /* 0x0000001f03037819 */ /* 0x000fd000000006ff */
[----:B------:R-:W2:Y:S02]  /*5860*/  SYNCS.PHASECHK.TRANS64.TRYWAIT P0, [UR4], R3 ;  /* 0x00000003ff0075a7 */ /* 0x000ea40008001104 */
[----:B--2---:R-:W-:Y:S05]  /*5870*/  @!P0 BRA `(.L_x_40) ;  /* 0x0000006c009c8947 */ /* 0x004fea0003800000 */
.L_x_149:
[----:B------:R-:W-:-:S04]  /*5880*/  UIADD3 UR4, UPT, UPT, UR55, 0x1, URZ ;  /* 0x0000000137047890 */ /* 0x000fc8000fffe0ff */
[----:B------:R-:W-:-:S04]  /*5890*/  UISETP.NE.AND UP0, UPT, UR4, 0x6, UPT ;  /* 0x000000060400788c */ /* 0x000fc8000bf05270 */
[----:B------:R-:W-:Y:S02]  /*58a0*/  USEL UR5, URZ, 0x1, UP0 ;  /* 0x00000001ff057887 */ /* 0x000fe40008000000 */
[----:B------:R-:W-:Y:S02]  /*58b0*/  USEL UR4, UR4, URZ, UP0 ;  /* 0x000000ff04047287 */ /* 0x000fe40008000000 */
[----:B------:R-:W-:Y:S02]  /*58c0*/  ULOP3.LUT UR6, UR31, UR5, URZ, 0x3c, !UPT ;  /* 0x000000051f067292 */ /* 0x000fe4000f8e3cff */
[----:B------:R-:W-:-:S04]  /*58d0*/  ULEA UR5, UR4, UR63, 0x3 ;  /* 0x0000003f04057291 */ /* 0x000fc8000f8e18ff */
[----:B--2---:R-:W-:-:S04]  /*58e0*/  MOV R3, UR6 ;  /* 0x0000000600037c02 */ /* 0x004fc80008000f00 */
[----:B------:R-:W-:-:S04]  /*58f0*/  SHF.L.U32 R3, R3, 0x1f, RZ ;  /* 0x0000001f03037819 */ /* 0x000fc800000006ff */
[----:B------:R-:W2:Y:S02]  /*5900*/  SYNCS.PHASECHK.TRANS64.TRYWAIT P0, [UR5], R3 ;  /* 0x00000003ff0075a7 */ /* 0x000ea40008001105 */
[----:B--2---:R-:W-:Y:S05]  /*5910*/  @!P0 BRA `(.L_x_41) ;  /* 0x0000006c008c8947 */ /* 0x004fea0003800000 */
.L_x_151:
        /* <DEDUP_REMOVED lines=10> */
.L_x_153:
        /* <DEDUP_REMOVED lines=10> */
.L_x_155:
        /* <DEDUP_REMOVED lines=10> */
.L_x_157:
[----:B------:R-:W-:-:S04]  /*5b00*/  UIADD3 UR4, UPT, UPT, UR4, 0x1, URZ ;  /* 0x0000000104047890 */ /* 0x000fc8000fffe0ff */
[----:B------:R-:W-:-:S04]  /*5b10*/  UISETP.NE.AND UP0, UPT, UR4, 0x6, UPT ;  /* 0x000000060400788c */ /* 0x000fc8000bf05270 */
[----:B------:R-:W-:Y:S02]  /*5b20*/  USEL UR5, URZ, 0x1, UP0 ;  /* 0x00000001ff057887 */ /* 0x000fe40008000000 */
[----:B------:R-:W-:Y:S02]  /*5b30*/  USEL UR4, UR4, URZ, UP0 ;  /* 0x000000ff04047287 */ /* 0x000fe40008000000 */
[----:B------:R-:W-:Y:S02]  /*5b40*/  ULOP3.LUT UR5, UR6, UR5, URZ, 0x3c, !UPT ;  /* 0x0000000506057292 */ /* 0x000fe4000f8e3cff */
[----:B------:R-:W-:-:S04]  /*5b50*/  ULEA UR4, UR4, UR63, 0x3 ;  /* 0x0000003f04047291 */ /* 0x000fc8000f8e18ff */
[----:B------:R-:W-:Y:S02]  /*5b60*/  IMAD.U32 R2, RZ, RZ, UR5 ;  /* 0x00000005ff027e24 */ /* 0x000fe4000f8e00ff */
[----:B--2---:R-:W-:-:S03]  /*5b70*/  MOV R0, UR4 ;  /* 0x0000000400007c02 */ /* 0x004fc60008000f00 */
[----:B------:R-:W-:-:S07]  /*5b80*/  SHF.L.U32 R3, R2, 0x1f, RZ ;  /* 0x0000001f02037819 */ /* 0x000fce00000006ff */
.L_x_45:
[----:B--2---:R2:W3:Y:S02]  /*5b90*/  SYNCS.PHASECHK.TRANS64.TRYWAIT P0, [R0+URZ], R3 ;  /* 0x00000003000075a7 */ /* 0x0044e400080011ff */
[----:B---3--:R-:W-:Y:S05]  /*5ba0*/  @!P0 NANOSLEEP.SYNCS 0x989680 ;  /* 0x009896800000895d */ /* 0x008fea0003900000 */
[----:B------:R-:W3:Y:S02]  /*5bb0*/  @!P0 SYNCS.PHASECHK.TRANS64 P0, [R0+URZ], R3 ;  /* 0x00000003000085a7 */ /* 0x000ee400080010ff */
[----:B-1-3--:R-:W-:Y:S05]  /*5bc0*/  @P0 EXIT ;  /* 0x000000000000094d */ /* 0x00afea0003800000 */
[----:B------:R-:W-:Y:S05]  /*5bd0*/  BRA `(.L_x_45) ;  /* 0xfffffffc00ec7947 */ /* 0x000fea000383ffff */
.L_x_21:
[----:B------:R-:W2:Y:S02]  /*5be0*/  S2UR UR4, SR_CgaCtaId ;  /* 0x00000000000479c3 */ /* 0x000ea40000008800 */
[----:B--2---:R-:W-:-:S04]  /*5bf0*/  UISETP.NE.AND UP0, UPT, UR4, URZ, UPT ;  /* 0x000000ff0400728c */ /* 0x004fc8000bf05270 */
[----:B------:R-:W-:-:S09]  /*5c00*/  UISETP.NE.OR UP0, UPT, UR18, 0x1, UP0 ;  /* 0x000000011200788c */ /* 0x000fd20008705670 */
[----:B------:R-:W-:Y:S05]  /*5c10*/  BRA.U UP0, `(.L_x_46) ;  /* 0x0000000100b47547 */ /* 0x000fea000b800000 */
[----:B------:R-:W2:Y:S01]  /*5c20*/  S2UR UR5, SR_CgaCtaId ;  /* 0x00000000000579c3 */ /* 0x000ea20000008800 */
[----:B------:R-:W-:Y:S01]  /*5c30*/  UMOV UR4, 0x400 ;  /* 0x0000040000047882 */ /* 0x000fe20000000000 */
[----:B------:R-:W-:Y:S01]  /*5c40*/  HFMA2 R3, -RZ, RZ, 0, 5.9604644775390625e-08 ;  /* 0x00000001ff037431 */ /* 0x000fe200000001ff */
[----:B------:R-:W-:Y:S01]  /*5c50*/  ISETP.GE.U32.AND P0, PT, R0, 0x2, PT ;  /* 0x000000020000780c */ /* 0x000fe20003f06070 */
[----:B------:R-:W-:Y:S01]  /*5c60*/  IMAD.MOV.U32 R8, RZ, RZ, RZ ;  /* 0x000000ffff087224 */ /* 0x000fe200078e00ff */
[----:B--2---:R-:W-:-:S04]  /*5c70*/  ULEA UR4, UR5, UR4, 0x18 ;  /* 0x0000000405047291 */ /* 0x004fc8000f8ec0ff */
[----:B------:R-:W-:Y:S02]  /*5c80*/  UIADD3 UR5, UPT, UPT, UR4, 0xb8, URZ ;  /* 0x000000b804057890 */ /* 0x000fe4000fffe0ff */
[----:B------:R-:W-:Y:S02]  /*5c90*/  UIADD3 UR8, UPT, UPT, UR4, 0xb0, URZ ;  /* 0x000000b004087890 */ /* 0x000fe4000fffe0ff */
[----:B------:R-:W-:-:S12]  /*5ca0*/  UPRMT UR5, URZ, 0x654, UR5 ;  /* 0x00000654ff057896 */ /* 0x000fd80008000005 */
.L_x_49:
[----:B------:R-:W-:Y:S01]  /*5cb0*/  SHF.L.U32 R7, R3, 0x1f, RZ ;  /* 0x0000001f03077819 */ /* 0x000fe200000006ff */
[----:B------:R-:W-:Y:S02]  /*5cc0*/  IMAD.U32 R9, RZ, RZ, UR8 ;  /* 0x00000008ff097e24 */ /* 0x000fe4000f8e00ff */
[----:B------:R-:W-:Y:S01]  /*5cd0*/  @!P0 IMAD.MOV.U32 R5, RZ, RZ, 0x10 ;  /* 0x00000010ff058424 */ /* 0x000fe200078e00ff */
[----:B------:R-:W2:Y:S02]  /*5ce0*/  SYNCS.PHASECHK.TRANS64.TRYWAIT P1, [UR4+0xb8], R7 ;  /* 0x0000b807ff0075a7 */ /* 0x000ea40008021104 */
[----:B------:R-:W-:-:S04]  /*5cf0*/  PRMT R9, R0, 0x654, R9 ;  /* 0x0000065400097816 */ /* 0x000fc80000000009 */
[----:B------:R-:W-:Y:S01]  /*5d00*/  SEL R2, R9, R2, !P0 ;  /* 0x0000000209027207 */ /* 0x000fe20004000000 */
[----:B--2---:R-:W-:Y:S06]  /*5d10*/  @!P1 BRA `(.L_x_47) ;  /* 0x0000006800ec9947 */ /* 0x004fec0003800000 */
.L_x_159:
[----:B------:R-:W-:Y:S01]  /*5d20*/  UIADD3 UR6, UPT, UPT, UR4, 0xf0, URZ ;  /* 0x000000f004067890 */ /* 0x000fe2000fffe0ff */
[----:B------:R3:W-:Y:S01]  /*5d30*/  @!P0 SYNCS.ARRIVE.TRANS64.RED RZ, [R2+URZ], R5 ;  /* 0x0000000502ff89a7 */ /* 0x0007e200080004ff */
[----:B------:R-:W-:Y:S01]  /*5d40*/  UIADD3 UR7, UPT, UPT, UR4, 0xb0, URZ ;  /* 0x000000b004077890 */ /* 0x000fe2000fffe0ff */
[----:B------:R-:W-:-:S08]  /*5d50*/  LOP3.LUT R3, R3, 0x1, RZ, 0x3c, !PT ;  /* 0x0000000103037812 */ /* 0x000fd000078e3cff */
[----:B------:R-:W-:Y:S06]  /*5d60*/  UGETNEXTWORKID.BROADCAST [UR6], [UR7] ;  /* 0x00000000060073ca */ /* 0x000fec0008000100 */
[----:B---3--:R-:W-:-:S04]  /*5d70*/  SHF.L.U32 R5, R8, 0x1f, RZ ;  /* 0x0000001f08057819 */ /* 0x008fc800000006ff */
[----:B------:R-:W3:Y:S02]  /*5d80*/  SYNCS.PHASECHK.TRANS64.TRYWAIT P1, [UR4+0xb0], R5 ;  /* 0x0000b005ff0075a7 */ /* 0x000ee40008021104 */
[----:B---3--:R-:W-:Y:S05]  /*5d90*/  @!P1 BRA `(.L_x_48) ;  /* 0x0000006800e49947 */ /* 0x008fea0003800000 */
.L_x_161:
[----:B--2---:R-:W2:Y:S01]  /*5da0*/  LDS.128 R4, [UR4+0xf0] ;  /* 0x0000f004ff047984 */ /* 0x004ea20008000c00 */
[----:B------:R-:W-:Y:S01]  /*5db0*/  LOP3.LUT R8, R8, 0x1, RZ, 0x3c, !PT ;  /* 0x0000000108087812 */ /* 0x000fe200078e3cff */
[----:B------:R-:W-:Y:S01]  /*5dc0*/  @!PT LDS RZ, [RZ] ;  /* 0x00000000fffff984 */ /* 0x000fe20000000800 */
[----:B------:R-:W-:Y:S01]  /*5dd0*/  @!PT LDS RZ, [RZ] ;  /* 0x00000000fffff984 */ /* 0x000fe20000000800 */
[----:B------:R-:W-:Y:S01]  /*5de0*/  @!PT LDS RZ, [RZ] ;  /* 0x00000000fffff984 */ /* 0x000fe20000000800 */
[----:B------:R-:W-:Y:S01]  /*5df0*/  @!PT LDS RZ, [RZ] ;  /* 0x00000000fffff984 */ /* 0x000fe20000000800 */
[----:B------:R3:W-:Y:S06]  /*5e00*/  MEMBAR.ALL.CTA ;  /* 0x0000000000007992 */ /* 0x0007ec0000008000 */
[----:B---3--:R-:W3:Y:S02]  /*5e10*/  FENCE.VIEW.ASYNC.S ;  /* 0x00000000000073c6 */ /* 0x008ee40000000000 */
[----:B---3--:R-:W-:Y:S01]  /*5e20*/  SYNCS.ARRIVE.TRANS64.RED.A1T0 RZ, [UR5], RZ ;  /* 0x000000ffffff79a7 */ /* 0x008fe20008100405 */
[----:B--2---:R-:W-:-:S13]  /*5e30*/  LOP3.LUT P1, RZ, R6, 0x1, RZ, 0xc0, !PT ;  /* 0x0000000106ff7812 */ /* 0x004fda000782c0ff */
[----:B------:R-:W-:Y:S05]  /*5e40*/  @P1 BRA `(.L_x_49) ;  /* 0xfffffffc00981947 */ /* 0x000fea000383ffff */
[----:B------:R-:W-:-:S04]  /*5e50*/  SHF.L.U32 R0, R3, 0x1f, RZ ;  /* 0x0000001f03007819 */ /* 0x000fc800000006ff */
[----:B------:R-:W2:Y:S02]  /*5e60*/  SYNCS.PHASECHK.TRANS64 P0, [UR4+0xb8], R0 ;  /* 0x0000b800ff0075a7 */ /* 0x000ea40008001004 */
[----:B-12---:R-:W-:Y:S05]  /*5e70*/  @P0 EXIT ;  /* 0x000000000000094d */ /* 0x006fea0003800000 */
[----:B------:R-:W-:-:S07]  /*5e80*/  MOV R0, UR4 ;  /* 0x0000000400007c02 */ /* 0x000fce0008000f00 */
.L_x_50:
[----:B-1----:R-:W-:-:S04]  /*5e90*/  SHF.L.U32 R5, R3, 0x1f, RZ ;  /* 0x0000001f03057819 */ /* 0x002fc800000006ff */
[----:B------:R1:W2:Y:S03]  /*5ea0*/  SYNCS.PHASECHK.TRANS64.TRYWAIT P0, [R0+URZ+0xb8], R5 ;  /* 0x0000b805000075a7 */ /* 0x0002a600080011ff */
[----:B--2---:R-:W-:Y:S05]  /*5eb0*/  @!P0 NANOSLEEP.SYNCS 0x989680 ;  /* 0x009896800000895d */ /* 0x004fea0003900000 */
[----:B------:R-:W2:Y:S02]  /*5ec0*/  @!P0 SYNCS.PHASECHK.TRANS64 P0, [R0+URZ+0xb8], R5 ;  /* 0x0000b805000085a7 */ /* 0x000ea400080010ff */
[----:B--2---:R-:W-:Y:S05]  /*5ed0*/  @P0 EXIT ;  /* 0x000000000000094d */ /* 0x004fea0003800000 */
[----:B------:R-:W-:Y:S05]  /*5ee0*/  BRA `(.L_x_50) ;  /* 0xfffffffc00e87947 */ /* 0x000fea000383ffff */
.L_x_46:
[----:B------:R-:W-:Y:S05]  /*5ef0*/  BRA.U UP4, `(.L_x_51) ;  /* 0x0000001504247547 */ /* 0x000fea000b800000 */
[----:B------:R-:W2:Y:S01]  /*5f00*/  S2UR UR4, SR_CgaCtaId ;  /* 0x00000000000479c3 */ /* 0x000ea20000008800 */
[----:B------:R-:W-:Y:S01]  /*5f10*/  UMOV UR5, 0x40 ;  /* 0x0000004000057882 */ /* 0x000fe20000000000 */
[----:B------:R-:W-:Y:S01]  /*5f20*/  NOP ;  /* 0x0000000000007918 */ /* 0x000fe20000000000 */
[----:B------:R-:W-:Y:S01]  /*5f30*/  UMOV UR6, 0x400 ;  /* 0x0000040000067882 */ /* 0x000fe20000000000 */
[----:B--2---:R-:W-:Y:S02]  /*5f40*/  ULEA UR5, UR4, UR5, 0x18 ;  /* 0x0000000504057291 */ /* 0x004fe4000f8ec0ff */
[----:B------:R-:W-:-:S07]  /*5f50*/  ULEA UR6, UR4, UR6, 0x18 ;  /* 0x0000000604067291 */ /* 0x000fce000f8ec0ff */
[----:B------:R-:W2:Y:S02]  /*5f60*/  LDS.U8 R0, [UR5+0x1c] ;  /* 0x00001c05ff007984 */ /* 0x000ea40008000000 */
[----:B--2---:R-:W-:-:S13]  /*5f70*/  ISETP.NE.AND P0, PT, R0, RZ, PT ;  /* 0x000000ff0000720c */ /* 0x004fda0003f05270 */
[----:B------:R-:W-:Y:S05]  /*5f80*/  @P0 BRA `(.L_x_52) ;  /* 0x0000000400080947 */ /* 0x000fea0003800000 */
[----:B------:R-:W-:Y:S02]  /*5f90*/  UISETP.NE.U32.AND UP1, UPT, UR50, 0x1, UPT ;  /* 0x000000013200788c */ /* 0x000fe4000bf25070 */
[----:B------:R-:W-:-:S07]  /*5fa0*/  UIADD3 UR7, UPT, UPT, UR5, 0x8, URZ ;  /* 0x0000000805077890 */ /* 0x000fce000fffe0ff */
[----:B------:R-:W-:Y:S05]  /*5fb0*/  BRA.U !UP1, `(.L_x_53) ;  /* 0x00000001099c7547 */ /* 0x000fea000b800000 */
[----:B------:R-:W-:Y:S01]  /*5fc0*/  ELECT P0, URZ, PT ;  /* 0x0000000000ff782f */ /* 0x000fe20003800000 */
[----:B------:R-:W-:-:S12]  /*5fd0*/  BSSY B0, `(.L_x_53) ;  /* 0x0000025000007945 */ /* 0x000fd80003800000 */
[----:B------:R-:W-:Y:S05]  /*5fe0*/  @!P0 BRA `(.L_x_54) ;  /* 0x00000000008c8947 */ /* 0x000fea0003800000 */
[----:B------:R-:W-:-:S05]  /*5ff0*/  UMOV UR4, 0x10 ;  /* 0x0000001000047882 */ /* 0x000fca0000000000 */
[----:B------:R-:W-:Y:S04]  /*6000*/  DEPBAR.LE SB2, 0x36 ;  /* 0x0000ad800000791a */ /* 0x000fe80000000000 */
[----:B------:R-:W2:Y:S02]  /*6010*/  UTCATOMSWS.2CTA.FIND_AND_SET.ALIGN UP0, UR4, UR4 ;  /* 0x00000004000475e3 */ /* 0x000ea40008200800 */
[----:B--2---:R-:W-:Y:S01]  /*6020*/  MOV R11, UR4 ;  /* 0x00000004000b7c02 */ /* 0x004fe20008000f00 */
[----:B------:R-:W-:Y:S06]  /*6030*/  BRA.U UP0, `(.L_x_55) ;  /* 0x0000000100187547 */ /* 0x000fec000b800000 */
.L_x_56:
[----:B------:R-:W-:Y:S05]  /*6040*/  NANOSLEEP 0x64 ;  /* 0x000000640000795d */ /* 0x000fea0003800000 */
[----:B------:R-:W-:-:S05]  /*6050*/  UMOV UR4, 0x10 ;  /* 0x0000001000047882 */ /* 0x000fca0000000000 */
[----:B------:R-:W-:Y:S04]  /*6060*/  DEPBAR.LE SB2, 0x36 ;  /* 0x0000ad800000791a */ /* 0x000fe80000000000 */
[----:B------:R-:W2:Y:S02]  /*6070*/  UTCATOMSWS.2CTA.FIND_AND_SET.ALIGN UP0, UR4, UR4 ;  /* 0x00000004000475e3 */ /* 0x000ea40008200800 */
[----:B--2---:R-:W-:Y:S01]  /*6080*/  MOV R11, UR4 ;  /* 0x00000004000b7c02 */ /* 0x004fe20008000f00 */
[----:B------:R-:W-:Y:S05]  /*6090*/  BRA.U !UP0, `(.L_x_56) ;  /* 0xfffffffd08e87547 */ /* 0x000fea000b83ffff */
.L_x_55:
[----:B------:R-:W2:Y:S01]  /*60a0*/  LDS R7, [UR5+0x10] ;  /* 0x00001005ff077984 */ /* 0x000ea20008000800 */
[----:B------:R-:W-:Y:S01]  /*60b0*/  IMAD.U32 R5, RZ, RZ, UR6 ;  /* 0x00000006ff057e24 */ /* 0x000fe2000f8e00ff */
[----:B------:R-:W-:-:S03]  /*60c0*/  MOV R4, UR49 ;  /* 0x0000003100047c02 */ /* 0x000fc60008000f00 */
[----:B------:R-:W-:Y:S01]  /*60d0*/  VIADD R5, R5, 0x100 ;  /* 0x0000010005057836 */ /* 0x000fe20000000000 */
[----:B--2---:R-:W-:-:S04]  /*60e0*/  SHF.L.U32 R7, R7, 0x1f, RZ ;  /* 0x0000001f07077819 */ /* 0x004fc800000006ff */
[----:B------:R-:W2:Y:S02]  /*60f0*/  SYNCS.PHASECHK.TRANS64.TRYWAIT P0, [UR5+0x8], R7 ;  /* 0x00000807ff0075a7 */ /* 0x000ea40008001105 */
[----:B--2---:R-:W-:Y:S05]  /*6100*/  @P0 BRA `(.L_x_57) ;  /* 0x0000000000080947 */ /* 0x004fea0003800000 */
[----:B------:R-:W2:Y:S02]  /*6110*/  SYNCS.PHASECHK.TRANS64.TRYWAIT P0, [UR5+0x8], R7 ;  /* 0x00000807ff0075a7 */ /* 0x000ea40008001105 */
[----:B--2---:R-:W-:Y:S05]  /*6120*/  @!P0 BRA `(.L_x_58) ;  /* 0x0000006800188947 */ /* 0x004fea0003800000 */
.L_x_57:
[----:B--2---:R-:W-:Y:S01]  /*6130*/  HFMA2 R0, -RZ, RZ, 0, 5.9604644775390625e-08 ;  /* 0x00000001ff007431 */ /* 0x004fe200000001ff */
[----:B------:R-:W-:Y:S01]  /*6140*/  UPRMT UR4, UR49, 0x654, UR7 ;  /* 0x0000065431047896 */ /* 0x000fe20008000007 */
[----:B------:R-:W-:Y:S01]  /*6150*/  IMAD.MOV.U32 R8, RZ, RZ, 0xffff ;  /* 0x0000ffffff087424 */ /* 0x000fe200078e00ff */
[----:B------:R-:W-:Y:S01]  /*6160*/  PRMT R4, R4, 0x654, R5 ;  /* 0x0000065404047816 */ /* 0x000fe20000000005 */
[----:B------:R-:W-:Y:S02]  /*6170*/  IMAD.MOV.U32 R6, RZ, RZ, 0x4 ;  /* 0x00000004ff067424 */ /* 0x000fe400078e00ff */
[----:B------:R-:W-:Y:S01]  /*6180*/  IMAD.SHL.U32 R9, R11, 0x20, RZ ;  /* 0x000000200b097824 */ /* 0x000fe200078e00ff */
[----:B------:R-:W-:Y:S02]  /*6190*/  MOV R5, UR4 ;  /* 0x0000000400057c02 */ /* 0x000fe40008000f00 */
[-C--:B------:R-:W-:Y:S01]  /*61a0*/  SHF.L.U32 R8, R8, R11.reuse, RZ ;  /* 0x0000000b08087219 */ /* 0x080fe200000006ff */
[----:B------:R2:W-:Y:S01]  /*61b0*/  SYNCS.ARRIVE.TRANS64.RED RZ, [UR4], R6 ;  /* 0x00000006ffff79a7 */ /* 0x0005e20008000404 */
[----:B------:R-:W-:Y:S01]  /*61c0*/  SHF.L.U32 R7, R0, R11, RZ ;  /* 0x0000000b00077219 */ /* 0x000fe200000006ff */
[----:B------:R2:W-:Y:S04]  /*61d0*/  STS [UR6+0x100], R9 ;  /* 0x00010009ff007988 */ /* 0x0005e80008000806 */
[----:B------:R2:W-:Y:S04]  /*61e0*/  STAS [R4.64], R11 ;  /* 0x0000000b04007dbd */ /* 0x0005e8000c0008ff */
[----:B------:R2:W-:Y:S04]  /*61f0*/  ATOMS.OR RZ, [UR5+0x14], R8 ;  /* 0x00001408ffff798c */ /* 0x0005e8000b000005 */
[----:B------:R2:W-:Y:S04]  /*6200*/  ATOMS.OR RZ, [UR5+0x18], R7 ;  /* 0x00001807ffff798c */ /* 0x0005e8000b000005 */
[----:B------:R2:W-:Y:S02]  /*6210*/  ATOMS.XOR RZ, [UR5+0x10], R0 ;  /* 0x00001000ffff798c */ /* 0x0005e4000b800005 */
.L_x_54:
[----:B-1----:R-:W-:Y:S05]  /*6220*/  BSYNC B0 ;  /* 0x0000000000007941 */ /* 0x002fea0003800000 */
.L_x_53:
[----:B------:R-:W-:Y:S05]  /*6230*/  BRA.U UP1, `(.L_x_59) ;  /* 0x00000001016c7547 */ /* 0x000fea000b800000 */
[----:B------:R-:W-:-:S03]  /*6240*/  UMOV UR4, 0xffffffff ;  /* 0xffffffff00047882 */ /* 0x000fc60000000000 */
[----:B------:R-:W-:Y:S05]  /*6250*/  BRA.DIV UR4, `(.L_x_60) ;  /* 0x0000006604e47947 */ /* 0x000fea000b800000 */
[----:B------:R-:W-:-:S13]  /*6260*/  ELECT P0, URZ, PT ;  /* 0x0000000000ff782f */ /* 0x000fda0003800000 */
.L_x_164:
[----:B------:R-:W-:Y:S05]  /*6270*/  @!P0 BRA `(.L_x_59) ;  /* 0x00000000005c8947 */ /* 0x000fea0003800000 */
[----:B--2---:R-:W2:Y:S02]  /*6280*/  LDS R5, [UR5+0x10] ;  /* 0x00001005ff057984 */ /* 0x004ea40008000800 */
[----:B--2---:R-:W-:-:S04]  /*6290*/  SHF.L.U32 R5, R5, 0x1f, RZ ;  /* 0x0000001f05057819 */ /* 0x004fc800000006ff */
[----:B------:R-:W2:Y:S02]  /*62a0*/  SYNCS.PHASECHK.TRANS64.TRYWAIT P0, [UR5+0x8], R5 ;  /* 0x00000805ff0075a7 */ /* 0x000ea40008001105 */
[----:B--2---:R-:W-:Y:S05]  /*62b0*/  @P0 BRA `(.L_x_61) ;  /* 0x0000000000080947 */ /* 0x004fea0003800000 */
[----:B------:R-:W2:Y:S02]  /*62c0*/  SYNCS.PHASECHK.TRANS64.TRYWAIT P0, [UR5+0x8], R5 ;  /* 0x00000805ff0075a7 */ /* 0x000ea40008001105 */
[----:B--2---:R-:W-:Y:S05]  /*62d0*/  @!P0 BRA `(.L_x_62) ;  /* 0x0000006400e88947 */ /* 0x004fea0003800000 */
.L_x_61:
[----:B------:R-:W3:Y:S01]  /*62e0*/  LDS R7, [UR6+0x100] ;  /* 0x00010006ff077984 */ /* 0x000ee20008000800 */
[----:B--2---:R-:W-:Y:S02]  /*62f0*/  HFMA2 R0, -RZ, RZ, 0, 5.9604644775390625e-08 ;  /* 0x00000001ff007431 */ /* 0x004fe400000001ff */
[----:B------:R-:W-:Y:S01]  /*6300*/  IMAD.MOV.U32 R4, RZ, RZ, 0xffff ;  /* 0x0000ffffff047424 */ /* 0x000fe200078e00ff */
[----:B------:R-:W-:Y:S01]  /*6310*/  UPRMT UR4, UR49, 0x654, UR7 ;  /* 0x0000065431047896 */ /* 0x000fe20008000007 */
[----:B---3--:R-:W-:-:S03]  /*6320*/  IMAD.SHL.U32 R5, R7, 0x20, RZ ;  /* 0x0000002007057824 */ /* 0x008fc600078e00ff */
[-C--:B------:R-:W-:Y:S02]  /*6330*/  SHF.L.U32 R4, R4, R7.reuse, RZ ;  /* 0x0000000704047219 */ /* 0x080fe400000006ff */
[----:B------:R-:W-:Y:S01]  /*6340*/  SHF.L.U32 R7, R0, R7, RZ ;  /* 0x0000000700077219 */ /* 0x000fe200000006ff */
[----:B------:R3:W-:Y:S04]  /*6350*/  STS [UR6+0x100], R5 ;  /* 0x00010005ff007988 */ /* 0x0007e80008000806 */
[----:B------:R3:W-:Y:S04]  /*6360*/  ATOMS.OR RZ, [UR5+0x14], R4 ;  /* 0x00001404ffff798c */ /* 0x0007e8000b000005 */
[----:B------:R3:W-:Y:S01]  /*6370*/  ATOMS.OR RZ, [UR5+0x18], R7 ;  /* 0x00001807ffff798c */ /* 0x0007e2000b000005 */
[----:B------:R-:W-:Y:S03]  /*6380*/  SYNCS.ARRIVE.TRANS64.RED.A1T0 RZ, [UR4], RZ ;  /* 0x000000ffffff79a7 */ /* 0x000fe60008100404 */
[----:B------:R3:W-:Y:S01]  /*6390*/  ATOMS.XOR RZ, [UR5+0x10], R0 ;  /* 0x00001000ffff798c */ /* 0x0007e2000b800005 */
[----:B------:R-:W-:Y:S05]  /*63a0*/  BRA `(.L_x_59) ;  /* 0x0000000000107947 */ /* 0x000fea0003800000 */
.L_x_52:
[----:B------:R-:W-:Y:S02]  /*63b0*/  MOV R0, 0xffffffff ;  /* 0xffffffff00007802 */ /* 0x000fe40000000f00 */
[----:B------:R-:W-:-:S03]  /*63c0*/  MOV R4, 0x63f0 ;  /* 0x000063f000047802 */ /* 0x000fc60000000f00 */
[----:B------:R2:W-:Y:S04]  /*63d0*/  STS [UR6+0x100], R0 ;  /* 0x00010000ff007988 */ /* 0x0005e80008000806 */
[----:B-12--5:R-:W-:Y:S05]  /*63e0*/  CALL.REL.NOINC `($__internal_1_$__cuda_sm10x_tcgen05_guardrail_trap_phase_invalid_during_alloc) ;  /* 0x0000006c00987944 */ /* 0x026fea0003c00000 */
.L_x_59:
[----:B------:R-:W-:Y:S05]  /*63f0*/  WARPSYNC.ALL ;  /* 0x0000000000007948 */ /* 0x000fea0003800000 */
[----:B------:R-:W4:Y:S01]  /*6400*/  S2UR UR22, SR_CgaCtaId ;  /* 0x00000000001679c3 */ /* 0x000f220000008800 */
[----:B------:R-:W-:Y:S01]  /*6410*/  UMOV UR4, 0x400 ;  /* 0x0000040000047882 */ /* 0x000fe20000000000 */
[----:B------:R-:W-:-:S06]  /*6420*/  NOP ;  /* 0x0000000000007918 */ /* 0x000fcc0000000000 */
[----:B------:R-:W-:Y:S06]  /*6430*/  BAR.ARV 0x6, 0xa0 ;  /* 0x0182800000007b1d */ /* 0x000fec0000002000 */
[----:B------:R-:W1:Y:S01]  /*6440*/  LDCU.64 UR6, c[0x0][0x388] ;  /* 0x00007100ff0677ac */ /* 0x000e620008000a00 */
[----:B------:R-:W-:Y:S01]  /*6450*/  LOP3.LUT R3, R3, 0xffff, RZ, 0xc0, !PT ;  /* 0x0000ffff03037812 */ /* 0x000fe200078ec0ff */
[----:B--2---:R-:W-:Y:S01]  /*6460*/  IMAD.MOV.U32 R8, RZ, RZ, 0x1 ;  /* 0x00000001ff087424 */ /* 0x004fe200078e00ff */
[----:B------:R-:W-:Y:S01]  /*6470*/  LOP3.LUT R2, R2, 0xffff, RZ, 0xc0, !PT ;  /* 0x0000ffff02027812 */ /* 0x000fe200078ec0ff */
[----:B------:R-:W2:Y:S01]  /*6480*/  LDCU.64 UR8, c[0x0][0x390] ;  /* 0x00007200ff0877ac */ /* 0x000ea20008000a00 */
[----:B------:R-:W-:-:S02]  /*6490*/  R2UR UR23, R3 ;  /* 0x00000000031772ca */ /* 0x000fc400000e0000 */
[----:B------:R-:W-:Y:S02]  /*64a0*/  R2UR UR46, R2 ;  /* 0x00000000022e72ca */ /* 0x000fe400000e0000 */
[----:B------:R-:W-:Y:S01]  /*64b0*/  CS2R R2, SRZ ;  /* 0x0000000000027805 */ /* 0x000fe2000001ff00 */
[----:B------:R-:W-:Y:S01]  /*64c0*/  UMOV UR26, URZ ;  /* 0x000000ff001a7c82 */ /* 0x000fe20008000000 */
[----:B----4-:R-:W-:Y:S01]  /*64d0*/  ULEA UR22, UR22, UR4, 0x18 ;  /* 0x0000000416167291 */ /* 0x010fe2000f8ec0ff */
[----:B------:R-:W-:Y:S01]  /*64e0*/  UMOV UR21, URZ ;  /* 0x000000ff00157c82 */ /* 0x000fe20008000000 */
[----:B------:R-:W-:Y:S02]  /*64f0*/  UISETP.NE.AND UP3, UPT, UR50, URZ, UPT ;  /* 0x000000ff3200728c */ /* 0x000fe4000bf65270 */
[----:B------:R-:W-:Y:S01]  /*6500*/  UIADD3 UR42, UPT, UPT, UR22, 0xb8, URZ ;  /* 0x000000b8162a7890 */ /* 0x000fe2000fffe0ff */
[----:B------:R-:W-:Y:S01]  /*6510*/  UMOV UR44, 0x0 ;  /* 0x00000000002c7882 */ /* 0x000fe20000000000 */
[----:B-1----:R-:W-:-:S03]  /*6520*/  UIADD3 UR4, UPT, UPT, UR6, 0x3f, URZ ;  /* 0x0000003f06047890 */ /* 0x002fc6000fffe0ff */
[----:B---3--:R-:W1:Y:S01]  /*6530*/  LDS R0, [UR22+0x100] ;  /* 0x00010016ff007984 */ /* 0x008e620008000800 */
[----:B------:R-:W-:Y:S02]  /*6540*/  UIADD3 UR6, UPT, UPT, UR22, 0x8400, URZ ;  /* 0x0000840016067890 */ /* 0x000fe4000fffe0ff */
[----:B------:R-:W-:Y:S02]  /*6550*/  USHF.R.S32.HI UR5, URZ, 0x1f, UR4 ;  /* 0x0000001fff057899 */ /* 0x000fe40008011404 */
[----:B------:R-:W-:Y:S02]  /*6560*/  USHF.R.U32.HI UR6, URZ, 0x4, UR6 ;  /* 0x00000004ff067899 */ /* 0x000fe40008011606 */
[----:B------:R-:W-:Y:S02]  /*6570*/  ULEA.HI UR4, UR5, UR4, URZ, 0x6 ;  /* 0x0000000405047291 */ /* 0x000fe4000f8f30ff */
[----:B------:R-:W-:Y:S02]  /*6580*/  UIADD3 UR5, UPT, UPT, UR22, 0x20400, URZ ;  /* 0x0002040016057890 */ /* 0x000fe4000fffe0ff */
[----:B------:R-:W-:-:S02]  /*6590*/  USHF.R.S32.HI UR4, URZ, 0x6, UR4 ;  /* 0x00000006ff047899 */ /* 0x000fc40008011404 */
[----:B------:R-:W-:Y:S02]  /*65a0*/  USHF.R.U32.HI UR5, URZ, 0x4, UR5 ;  /* 0x00000004ff057899 */ /* 0x000fe40008011605 */
[----:B------:R-:W-:Y:S02]  /*65b0*/  UIMAD UR4, UR4, UR7, URZ ;  /* 0x00000007040472a4 */ /* 0x000fe4000f8e02ff */
[----:B------:R-:W-:Y:S02]  /*65c0*/  ULOP3.LUT UR6, UR6, 0x3fff, URZ, 0xc0, !UPT ;  /* 0x00003fff06067892 */ /* 0x000fe4000f8ec0ff */
[----:B--2---:R-:W-:Y:S02]  /*65d0*/  UIMAD UR4, UR4, UR8, URZ ;  /* 0x00000008040472a4 */ /* 0x004fe4000f8e02ff */
[----:B------:R-:W-:Y:S02]  /*65e0*/  ULOP3.LUT UR5, UR5, 0x3fff, URZ, 0xc0, !UPT ;  /* 0x00003fff05057892 */ /* 0x000fe4000f8ec0ff */
[----:B------:R-:W-:Y:S01]  /*65f0*/  UIMAD UR4, UR4, UR9, URZ ;  /* 0x00000009040472a4 */ /* 0x000fe2000f8e02ff */
[----:B------:R-:W-:Y:S01]  /*6600*/  UMOV UR45, 0x8210910 ;  /* 0x08210910002d7882 */ /* 0x000fe20000000000 */
        /* <DEDUP_REMOVED lines=8> */
[----:B------:R-:W-:-:S02]  /*6690*/  UPRMT UR42, URZ, 0x654, UR42 ;  /* 0x00000654ff2a7896 */ /* 0x000fc4000800002a */
[----:B------:R-:W-:Y:S02]  /*66a0*/  ULOP3.LUT UR24, UR6, 0x10000, URZ, 0xfc, !UPT ;  /* 0x0001000006187892 */ /* 0x000fe4000f8efcff */
[----:B------:R-:W-:Y:S01]  /*66b0*/  ULOP3.LUT UR25, UR5, 0x2000000, URZ, 0xfc, !UPT ;  /* 0x0200000005197892 */ /* 0x000fe2000f8efcff */
[C---:B-1----:R-:W-:Y:S01]  /*66c0*/  VIADD R5, R0.reuse, 0x40 ;  /* 0x0000004000057836 */ /* 0x042fe20000000000 */
[----:B------:R-:W-:Y:S01]  /*66d0*/  LOP3.LUT R4, R0, 0xffff, RZ, 0xc0, !PT ;  /* 0x0000ffff00047812 */ /* 0x000fe200078ec0ff */
[----:B------:R-:W-:Y:S02]  /*66e0*/  UIADD3 UR47, UPT, UPT, UR4, -0x1, URZ ;  /* 0xffffffff042f7890 */ /* 0x000fe4000fffe0ff */
[----:B------:R-:W-:Y:S01]  /*66f0*/  UISETP.GE.AND UP4, UPT, UR4, 0x1, UPT ;  /* 0x000000010400788c */ /* 0x000fe2000bf86270 */
[----:B------:R-:W-:Y:S01]  /*6700*/  LOP3.LUT R5, R5, 0xffff, RZ, 0xc0, !PT ;  /* 0x0000ffff05057812 */ /* 0x000fe200078ec0ff */
[----:B------:R-:W-:Y:S01]  /*6710*/  UMOV UR32, 0x0 ;  /* 0x0000000000207882 */ /* 0x000fe20000000000 */
[----:B------:R-:W-:Y:S01]  /*6720*/  UMOV UR33, 0x8210910 ;  /* 0x0821091000217882 */ /* 0x000fe20000000000 */
[----:B------:R-:W-:Y:S01]  /*6730*/  UMOV UR30, 0x0 ;  /* 0x00000000001e7882 */ /* 0x000fe20000000000 */
[----:B------:R-:W-:Y:S01]  /*6740*/  UMOV UR31, 0x8210910 ;  /* 0x08210910001f7882 */ /* 0x000fe20000000000 */
[----:B------:R1:W-:Y:S01]  /*6750*/  STL.64 [R1], R4 ;  /* 0x0000000401007387 */ /* 0x0003e20000100a00 */
[----:B------:R-:W-:Y:S01]  /*6760*/  UMOV UR28, 0x0 ;  /* 0x00000000001c7882 */ /* 0x000fe20000000000 */
[----:B------:R-:W-:-:S05]  /*6770*/  UMOV UR29, 0x8210910 ;  /* 0x08210910001d7882 */ /* 0x000fca0000000000 */
.L_x_71:
[----:B-1----:R-:W-:-:S04]  /*6780*/  SHF.L.U32 R5, R3, 0x1f, RZ ;  /* 0x0000001f03057819 */ /* 0x002fc800000006ff */
[----:B------:R-:W1:Y:S02]  /*6790*/  SYNCS.PHASECHK.TRANS64.TRYWAIT P0, [UR22+0xb0], R5 ;  /* 0x0000b005ff0075a7 */ /* 0x000e640008001116 */
[----:B-1-3--:R-:W-:Y:S05]  /*67a0*/  @!P0 BRA `(.L_x_63) ;  /* 0x0000006000cc8947 */ /* 0x00afea0003800000 */
.L_x_166:
[----:B-1----:R-:W1:Y:S01]  /*67b0*/  LDS.128 R4, [UR22+0xf0] ;  /* 0x0000f016ff047984 */ /* 0x002e620008000c00 */
[----:B------:R-:W-:Y:S01]  /*67c0*/  ULEA UR27, UR26, UR22, 0x3 ;  /* 0x000000161a1b7291 */ /* 0x000fe2000f8e18ff */
[----:B------:R-:W-:Y:S01]  /*67d0*/  @!PT LDS RZ, [RZ] ;  /* 0x00000000fffff984 */ /* 0x000fe20000000800 */
[----:B------:R-:W-:Y:S01]  /*67e0*/  @!PT LDS RZ, [RZ] ;  /* 0x00000000fffff984 */ /* 0x000fe20000000800 */
[----:B------:R-:W-:Y:S01]  /*67f0*/  @!PT LDS RZ, [RZ] ;  /* 0x00000000fffff984 */ /* 0x000fe20000000800 */
[----:B------:R-:W-:Y:S01]  /*6800*/  @!PT LDS RZ, [RZ] ;  /* 0x00000000fffff984 */ /* 0x000fe20000000800 */
[----:B------:R2:W-:Y:S06]  /*6810*/  MEMBAR.ALL.CTA ;  /* 0x0000000000007992 */ /* 0x0005ec0000008000 */
[----:B--2---:R-:W2:Y:S02]  /*6820*/  FENCE.VIEW.ASYNC.S ;  /* 0x00000000000073c6 */ /* 0x004ea40000000000 */
[----:B--2---:R-:W-:Y:S01]  /*6830*/  SYNCS.ARRIVE.TRANS64.RED.A1T0 RZ, [UR42], RZ ;  /* 0x000000ffffff79a7 */ /* 0x004fe2000810042a */
[----:B-1----:R-:W-:Y:S01]  /*6840*/  LOP3.LUT P3, RZ, R6, 0x1, RZ, 0xc0, !PT ;  /* 0x0000000106ff7812 */ /* 0x002fe2000786c0ff */
[----:B------:R-:W-:-:S12]  /*6850*/  BRA.U UP3, `(.L_x_64) ;  /* 0x00000001030c7547 */ /* 0x000fd8000b800000 */
[----:B------:R-:W-:-:S04]  /*6860*/  SHF.L.U32 R5, R8, 0x1f, RZ ;  /* 0x0000001f08057819 */ /* 0x000fc800000006ff */
[----:B------:R-:W1:Y:S02]  /*6870*/  SYNCS.PHASECHK.TRANS64.TRYWAIT P0, [UR27+0xd0], R5 ;  /* 0x0000d005ff0075a7 */ /* 0x000e64000800111b */
[----:B-1----:R-:W-:Y:S05]  /*6880*/  @!P0 BRA `(.L_x_65) ;  /* 0x0000006000ac8947 */ /* 0x002fea0003800000 */
.L_x_64:
[----:B------:R-:W-:Y:S05]  /*6890*/  BRA.U UP3, `(.L_x_66) ;  /* 0x0000000503647547 */ /* 0x000fea000b800000 */
[----:B------:R-:W-:Y:S05]  /*68a0*/  BRA.U !UP4, `(.L_x_67) ;  /* 0x000000050c547547 */ /* 0x000fea000b800000 */
[----:B------:R-:W-:Y:S01]  /*68b0*/  ULEA UR4, UR26, UR43, 0x2 ;  /* 0x0000002b1a047291 */ /* 0x000fe2000f8e10ff */
[----:B-1----:R-:W-:-:S08]  /*68c0*/  SHF.L.U32 R4, R2, 0x1f, RZ ;  /* 0x0000001f02047819 */ /* 0x002fd000000006ff */
[----:B------:R-:W5:Y:S01]  /*68d0*/  LDL R5, [UR4] ;  /* 0x00000004ff057983 */ /* 0x000f620008100800 */
[----:B------:R-:W-:Y:S02]  /*68e0*/  ULEA UR4, UR21, UR22, 0x3 ;  /* 0x0000001615047291 */ /* 0x000fe4000f8e18ff */
[----:B------:R-:W-:Y:S01]  /*68f0*/  UPLOP3.LUT UP2, UPT, UPT, UPT, UPT, 0x40, 0x4 ;  /* 0x000000000004789c */ /* 0x000fe20003f4e870 */
[----:B------:R-:W-:-:S06]  /*6900*/  UMOV UR19, UR47 ;  /* 0x0000002f00137c82 */ /* 0x000fcc0008000000 */
[----:B------:R1:W2:Y:S01]  /*6910*/  SYNCS.PHASECHK.TRANS64.TRYWAIT P2, [UR4], R4 ;  /* 0x00000004ff0075a7 */ /* 0x0002a20008041104 */
[----:B------:R-:W-:-:S05]  /*6920*/  UMOV UR4, UR21 ;  /* 0x0000001500047c82 */ /* 0x000fca0008000000 */
.L_x_70:
[----:B------:R-:W-:Y:S01]  /*6930*/  ULEA UR20, UR4, UR22, 0x3 ;  /* 0x0000001604147291 */ /* 0x000fe2000f8e18ff */
[----:B--23--:R-:W-:Y:S11]  /*6940*/  @P2 BRA `(.L_x_68) ;  /* 0x00000000000c2947 */ /* 0x00cff60003800000 */
[----:B------:R-:W-:Y:S04]  /*6950*/  SHF.L.U32 R7, R2, 0x1f, RZ ;  /* 0x0000001f02077819 */ /* 0x000fe800000006ff */
[----:B------:R-:W2:Y:S02]  /*6960*/  SYNCS.PHASECHK.TRANS64.TRYWAIT P0, [UR20], R7 ;  /* 0x00000007ff0075a7 */ /* 0x000ea40008001114 */
[----:B--2---:R-:W-:Y:S05]  /*6970*/  @!P0 BRA `(.L_x_69) ;  /* 0x0000006000888947 */ /* 0x004fea0003800000 */
.L_x_68:
[----:B------:R-:W-:Y:S01]  /*6980*/  UISETP.NE.AND UP0, UPT, UR19, URZ, UPT ;  /* 0x000000ff1300728c */ /* 0x000fe2000bf05270 */
[----:B------:R-:W-:Y:S01]  /*6990*/  PLOP3.LUT P2, PT, PT, PT, PT, 0x80, 0x8 ;  /* 0x000000000008781c */ /* 0x000fe20003f4f070 */
[----:B------:R-:W-:Y:S02]  /*69a0*/  UIADD3 UR5, UPT, UPT, UR4, 0x1, URZ ;  /* 0x0000000104057890 */ /* 0x000fe4000fffe0ff */
[----:B------:R-:W-:Y:S02]  /*69b0*/  ULEA UR16, UR4, UR25, 0xa ;  /* 0x0000001904107291 */ /* 0x000fe4000f8e50ff */
[----:B------:R-:W-:Y:S01]  /*69c0*/  UISETP.NE.AND UP1, UPT, UR5, 0x6, UPT ;  /* 0x000000060500788c */ /* 0x000fe2000bf25270 */
[----:B------:R-:W-:Y:S01]  /*69d0*/  PLOP3.LUT P0, PT, PT, PT, UP0, 0x80, 0x8 ;  /* 0x000000000008781c */ /* 0x000fe20003f0f008 */
[----:B------:R-:W-:Y:S02]  /*69e0*/  ULEA UR14, UR4, UR24, 0xa ;  /* 0x00000018040e7291 */ /* 0x000fe4000f8e50ff */
[----:B------:R-:W-:Y:S02]  /*69f0*/  USEL UR6, URZ, 0x1, UP1 ;  /* 0x00000001ff067887 */ /* 0x000fe40008800000 */
[----:B------:R-:W-:Y:S01]  /*6a00*/  USEL UR21, UR5, URZ, UP1 ;  /* 0x000000ff05157287 */ /* 0x000fe20008800000 */
[----:B------:R-:W-:Y:S11]  /*6a10*/  ELECT P1, URZ, PT ;  /* 0x0000000000ff782f */ /* 0x000ff60003820000 */
[----:B------:R-:W-:Y:S02]  /*6a20*/  @!UPT UIADD3 URZ, UPT, UPT, URZ, URZ, URZ ;  /* 0x000000fffffff290 */ /* 0x000fe4000fffe0ff */
[C---:B-----5:R-:W-:Y:S01]  /*6a30*/  @P1 R2UR.BROADCAST UR4, R5.reuse ;  /* 0x00000000050412ca */ /* 0x060fe200008e0000 */
[----:B------:R-:W-:Y:S01]  /*6a40*/  @UP0 ULEA UR5, UR21, UR22, 0x3 ;  /* 0x0000001615050291 */ /* 0x000fe2000f8e18ff */
[----:B------:R-:W-:Y:S01]  /*6a50*/  LOP3.LUT R2, R2, UR6, RZ, 0x3c, !PT ;  /* 0x0000000602027c12 */ /* 0x000fe2000f8e3cff */
[----:B------:R-:W-:Y:S02]  /*6a60*/  UIADD3 UR10, UPT, UPT, UR16, 0x40, URZ ;  /* 0x00000040100a7890 */ /* 0x000fe4000fffe0ff */
[----:B------:R-:W-:Y:S01]  /*6a70*/  UIADD3 UR6, UPT, UPT, UR14, 0x2, URZ ;  /* 0x000000020e067890 */ /* 0x000fe2000fffe0ff */
[----:B-1----:R-:W-:Y:S01]  /*6a80*/  @P0 SHF.L.U32 R4, R2, 0x1f, RZ ;  /* 0x0000001f02040819 */ /* 0x002fe200000006ff */
[----:B------:R-:W-:Y:S02]  /*6a90*/  UIADD3 UR8, UPT, UPT, UR16, 0x80, URZ ;  /* 0x0000008010087890 */ /* 0x000fe4000fffe0ff */
[----:B------:R-:W-:Y:S01]  /*6aa0*/  UIADD3 UR12, UPT, UPT, UR16, 0xc0, URZ ;  /* 0x000000c0100c7890 */ /* 0x000fe2000fffe0ff */
[----:B------:R3:W4:Y:S01]  /*6ab0*/  @P0 SYNCS.PHASECHK.TRANS64.TRYWAIT P2, [UR5], R4 ;  /* 0x00000004ff0005a7 */ /* 0x0007220008041105 */
[----:B------:R-:W-:Y:S11]  /*6ac0*/  ELECT P0, URZ, PT ;  /* 0x0000000000ff782f */ /* 0x000ff60003800000 */
[----:B------:R-:W-:Y:S02]  /*6ad0*/  @!UPT UIADD3 URZ, UPT, UPT, URZ, URZ, URZ ;  /* 0x000000fffffff290 */ /* 0x000fe4000fffe0ff */
[C---:B------:R-:W-:Y:S02]  /*6ae0*/  @P0 R2UR.BROADCAST UR18, R5.reuse ;  /* 0x00000000051202ca */ /* 0x040fe400008e0000 */
[----:B------:R-:W-:Y:S01]  /*6af0*/  ELECT P0, URZ, PT ;  /* 0x0000000000ff782f */ /* 0x000fe20003800000 */
[----:B------:R-:W-:Y:S01]  /*6b00*/  UMOV UR17, 0x20004020 ;  /* 0x2000402000117882 */ /* 0x000fe20000000000 */
[----:B------:R-:W-:Y:S01]  /*6b10*/  UMOV UR15, 0x40004080 ;  /* 0x40004080000f7882 */ /* 0x000fe20000000000 */
[----:B------:R-:W-:Y:S01]  /*6b20*/  UMOV UR11, 0x20004020 ;  /* 0x20004020000b7882 */ /* 0x000fe20000000000 */
[----:B------:R1:W-:Y:S01]  /*6b30*/  UTCHMMA.2CTA gdesc[UR14], gdesc[UR16], tmem[UR4], tmem[UR44], idesc[UR45], UP2 ;  /* 0x00ff2c100e0075ea */ /* 0x0003e20009200004 */
[----:B------:R-:W-:Y:S01]  /*6b40*/  UPLOP3.LUT UP2, UPT, UPT, UPT, UPT, 0x80, 0x8 ;  /* 0x000000000008789c */ /* 0x000fe20003f4f070 */
[----:B------:R-:W-:Y:S01]  /*6b50*/  UMOV UR7, 0x40004080 ;  /* 0x4000408000077882 */ /* 0x000fe20000000000 */
[----:B------:R-:W-:Y:S01]  /*6b60*/  UMOV UR9, 0x20004020 ;  /* 0x2000402000097882 */ /* 0x000fe20000000000 */
[----:B------:R-:W-:Y:S01]  /*6b70*/  UMOV UR5, 0x40004080 ;  /* 0x4000408000057882 */ /* 0x000fe20000000000 */
[----:B------:R-:W-:Y:S02]  /*6b80*/  UMOV UR13, 0x20004020 ;  /* 0x20004020000d7882 */ /* 0x000fe40000000000 */
[----:B------:R2:W-:Y:S01]  /*6b90*/  UTCHMMA.2CTA gdesc[UR6], gdesc[UR10], tmem[UR18], tmem[UR40], idesc[UR41], UPT ;  /* 0x00ff280a060075ea */ /* 0x0005e2000ba00012 */
[----:B-1----:R-:W-:Y:S01]  /*6ba0*/  UIADD3 UR4, UPT, UPT, UR14, 0x4, URZ ;  /* 0x000000040e047890 */ /* 0x002fe2000fffe0ff */
[C---:B------:R-:W-:Y:S02]  /*6bb0*/  @P0 R2UR.BROADCAST UR15, R5.reuse ;  /* 0x00000000050f02ca */ /* 0x040fe400008e0000 */
[----:B------:R-:W-:Y:S11]  /*6bc0*/  ELECT P0, URZ, PT ;  /* 0x0000000000ff782f */ /* 0x000ff60003800000 */
[----:B------:R-:W-:Y:S02]  /*6bd0*/  @!UPT UIADD3 URZ, UPT, UPT, URZ, URZ, URZ ;  /* 0x000000fffffff290 */ /* 0x000fe4000fffe0ff */
[C---:B------:R-:W-:Y:S02]  /*6be0*/  @P0 R2UR.BROADCAST UR17, R5.reuse ;  /* 0x00000000051102ca */ /* 0x040fe400008e0000 */
[----:B------:R-:W-:Y:S01]  /*6bf0*/  ELECT P0, URZ, PT ;  /* 0x0000000000ff782f */ /* 0x000fe20003800000 */
[----:B--2---:R-:W-:Y:S02]  /*6c00*/  UIADD3 UR6, UPT, UPT, UR14, 0x6, URZ ;  /* 0x000000060e067890 */ /* 0x004fe4000fffe0ff */
[----:B------:R-:W-:Y:S01]  /*6c10*/  UIADD3 UR10, UPT, UPT, UR16, 0x100, URZ ;  /* 0x00000100100a7890 */ /* 0x000fe2000fffe0ff */
[----:B------:R1:W-:Y:S07]  /*6c20*/  UTCHMMA.2CTA gdesc[UR4], gdesc[UR8], tmem[UR15], tmem[UR38], idesc[UR39], UPT ;  /* 0x00ff2608040075ea */ /* 0x0003ee000ba0000f */
[----:B------:R2:W-:Y:S01]  /*6c30*/  UTCHMMA.2CTA gdesc[UR6], gdesc[UR12], tmem[UR17], tmem[UR36], idesc[UR37], UPT ;  /* 0x00ff240c060075ea */ /* 0x0005e2000ba00011 */
[----:B-1----:R-:W-:Y:S01]  /*6c40*/  UIADD3 UR4, UPT, UPT, UR14, 0x40, URZ ;  /* 0x000000400e047890 */ /* 0x002fe2000fffe0ff */
[C---:B------:R-:W-:Y:S02]  /*6c50*/  @P0 R2UR.BROADCAST UR15, R5.reuse ;  /* 0x00000000050f02ca */ /* 0x040fe400008e0000 */
[----:B------:R-:W-:Y:S11]  /*6c60*/  ELECT P0, URZ, PT ;  /* 0x0000000000ff782f */ /* 0x000ff60003800000 */
[----:B------:R-:W-:Y:S02]  /*6c70*/  @!UPT UIADD3 URZ, UPT, UPT, URZ, URZ, URZ ;  /* 0x000000fffffff290 */ /* 0x000fe4000fffe0ff */
[C---:B--2---:R-:W-:Y:S01]  /*6c80*/  @P0 R2UR.BROADCAST UR17, R5.reuse ;  /* 0x00000000051102ca */ /* 0x044fe200008e0000 */
[----:B------:R-:W-:Y:S02]  /*6c90*/  UIADD3 UR8, UPT, UPT, UR16, 0x140, URZ ;  /* 0x0000014010087890 */ /* 0x000fe4000fffe0ff */
[----:B------:R-:W-:Y:S01]  /*6ca0*/  UIADD3 UR6, UPT, UPT, UR14, 0x42, URZ ;  /* 0x000000420e067890 */ /* 0x000fe2000fffe0ff */
[----:B------:R-:W-:Y:S01]  /*6cb0*/  ELECT P0, URZ, PT ;  /* 0x0000000000ff782f */ /* 0x000fe20003800000 */
[----:B------:R-:W-:Y:S01]  /*6cc0*/  UIADD3 UR12, UPT, UPT, UR16, 0x180, URZ ;  /* 0x00000180100c7890 */ /* 0x000fe2000fffe0ff */
[----:B------:R1:W-:Y:S07]  /*6cd0*/  UTCHMMA.2CTA gdesc[UR4], gdesc[UR10], tmem[UR15], tmem[UR34], idesc[UR35], UPT ;  /* 0x00ff220a040075ea */ /* 0x0003ee000ba0000f */
[----:B------:R2:W-:Y:S01]  /*6ce0*/  UTCHMMA.2CTA gdesc[UR6], gdesc[UR8], tmem[UR17], tmem[UR32], idesc[UR33], UPT ;  /* 0x00ff2008060075ea */ /* 0x0005e2000ba00011 */
[----:B-1----:R-:W-:Y:S03]  /*6cf0*/  UIADD3 UR4, UPT, UPT, UR14, 0x44, URZ ;  /* 0x000000440e047890 */ /* 0x002fe6000fffe0ff */
[C---:B------:R-:W-:Y:S02]  /*6d00*/  @P0 R2UR.BROADCAST UR15, R5.reuse ;  /* 0x00000000050f02ca */ /* 0x040fe400008e0000 */
[----:B------:R-:W-:Y:S11]  /*6d10*/  ELECT P0, URZ, PT ;  /* 0x0000000000ff782f */ /* 0x000ff60003800000 */
[----:B------:R-:W-:Y:S02]  /*6d20*/  @!UPT UIADD3 URZ, UPT, UPT, URZ, URZ, URZ ;  /* 0x000000fffffff290 */ /* 0x000fe4000fffe0ff */
[----:B--2---:R-:W-:Y:S01]  /*6d30*/  @P0 R2UR.BROADCAST UR9, R5 ;  /* 0x00000000050902ca */ /* 0x004fe200008e0000 */
[----:B------:R-:W-:Y:S02]  /*6d40*/  UIADD3 UR10, UPT, UPT, UR16, 0x1c0, URZ ;  /* 0x000001c0100a7890 */ /* 0x000fe4000fffe0ff */
[----:B------:R-:W-:Y:S02]  /*6d50*/  UIADD3 UR6, UPT, UPT, UR14, 0x46, URZ ;  /* 0x000000460e067890 */ /* 0x000fe4000fffe0ff */
[----:B------:R-:W-:Y:S01]  /*6d60*/  UIADD3 UR8, UPT, UPT, UR20, 0x30, URZ ;  /* 0x0000003014087890 */ /* 0x000fe2000fffe0ff */
[----:B------:R1:W-:Y:S07]  /*6d70*/  UTCHMMA.2CTA gdesc[UR4], gdesc[UR12], tmem[UR15], tmem[UR30], idesc[UR31], UPT ;  /* 0x00ff1e0c040075ea */ /* 0x0003ee000ba0000f */
[----:B------:R3:W-:Y:S01]  /*6d80*/  UTCHMMA.2CTA gdesc[UR6], gdesc[UR10], tmem[UR9], tmem[UR28], idesc[UR29], UPT ;  /* 0x00ff1c0a060075ea */ /* 0x0007e2000ba00009 */
[----:B------:R3:W-:Y:S01]  /*6d90*/  UTCBAR.2CTA.MULTICAST [UR8], URZ, UR23 ;  /* 0x000000ff080073e9 */ /* 0x0007e20008200817 */
[----:B-1----:R-:W-:Y:S02]  /*6da0*/  UIADD3 UR4, UPT, UPT, UR19, 0x1, URZ ;  /* 0x0000000113047890 */ /* 0x002fe4000fffe0ff */
[----:B------:R-:W-:Y:S02]  /*6db0*/  UIADD3 UR5, UPT, UPT, UR19, -0x1, URZ ;  /* 0xffffffff13057890 */ /* 0x000fe4000fffe0ff */
[----:B------:R-:W-:Y:S03]  /*6dc0*/  UISETP.GT.U32.AND UP0, UPT, UR4, 0x1, UPT ;  /* 0x000000010400788c */ /* 0x000fe6000bf04070 */
[----:B------:R-:W-:Y:S02]  /*6dd0*/  UMOV UR4, UR21 ;  /* 0x0000001500047c82 */ /* 0x000fe40008000000 */
[----:B------:R-:W-:Y:S04]  /*6de0*/  UMOV UR19, UR5 ;  /* 0x0000000500137c82 */ /* 0x000fe80008000000 */
[----:B----4-:R-:W-:Y:S05]  /*6df0*/  BRA.U UP0, `(.L_x_70) ;  /* 0xfffffff900cc7547 */ /* 0x010fea000b83ffff */
.L_x_67:
[----:B------:R-:W-:-:S09]  /*6e00*/  UIADD3 UR4, UPT, UPT, UR27, 0xc0, URZ ;  /* 0x000000c01b047890 */ /* 0x000fd2000fffe0ff */
[----:B------:R2:W-:Y:S01]  /*6e10*/  UTCBAR.2CTA.MULTICAST [UR4], URZ, UR46 ;  /* 0x000000ff040073e9 */ /* 0x0005e2000820082e */
[----:B------:R-:W-:Y:S02]  /*6e20*/  NOP ;  /* 0x0000000000007918 */ /* 0x000fe40000000000 */
.L_x_66:
[----:B--2---:R-:W-:Y:S01]  /*6e30*/  UIADD3 UR4, UPT, UPT, UR26, 0x1, URZ ;  /* 0x000000011a047890 */ /* 0x004fe2000fffe0ff */
[----:B------:R-:W-:-:S03]  /*6e40*/  LOP3.LUT R3, R3, 0x1, RZ, 0x3c, !PT ;  /* 0x0000000103037812 */ /* 0x000fc600078e3cff */
[----:B------:R-:W-:-:S04]  /*6e50*/  UISETP.NE.AND UP0, UPT, UR4, 0x2, UPT ;  /* 0x000000020400788c */ /* 0x000fc8000bf05270 */
[----:B------:R-:W-:Y:S02]  /*6e60*/  USEL UR5, URZ, 0x1, UP0 ;  /* 0x00000001ff057887 */ /* 0x000fe40008000000 */
[----:B------:R-:W-:-:S04]  /*6e70*/  USEL UR26, UR4, URZ, UP0 ;  /* 0x000000ff041a7287 */ /* 0x000fc80008000000 */
[----:B------:R-:W-:Y:S01]  /*6e80*/  LOP3.LUT R8, R8, UR5, RZ, 0x3c, !PT ;  /* 0x0000000508087c12 */ /* 0x000fe2000f8e3cff */
[----:B------:R-:W-:Y:S07]  /*6e90*/  @P3 BRA `(.L_x_71) ;  /* 0xfffffff800383947 */ /* 0x000fee000383ffff */
[----:B---3--:R-:W2:Y:S01]  /*6ea0*/  S2UR UR8, SR_CgaCtaId ;  /* 0x00000000000879c3 */ /* 0x008ea20000008800 */
[----:B------:R-:W-:Y:S01]  /*6eb0*/  ELECT P0, URZ, PT ;  /* 0x0000000000ff782f */ /* 0x000fe20003800000 */
[----:B------:R-:W-:Y:S01]  /*6ec0*/  HFMA2 R2, -RZ, RZ, 0, 5.9604644775390625e-08 ;  /* 0x00000001ff027431 */ /* 0x000fe200000001ff */
[----:B------:R-:W-:-:S05]  /*6ed0*/  UMOV UR4, 0x40 ;  /* 0x0000004000047882 */ /* 0x000fca0000000000 */
[----:B------:R-:W-:Y:S01]  /*6ee0*/  UVIRTCOUNT.DEALLOC.SMPOOL 0x80 ;  /* 0x000000800000784c */ /* 0x000fe20000000000 */
[----:B------:R-:W-:Y:S02]  /*6ef0*/  UISETP.NE.AND UP0, UPT, UR50, URZ, UPT ;  /* 0x000000ff3200728c */ /* 0x000fe4000bf05270 */
[----:B--2---:R-:W-:-:S09]  /*6f00*/  ULEA UR8, UR8, UR4, 0x18 ;  /* 0x0000000408087291 */ /* 0x004fd2000f8ec0ff */
[----:B------:R2:W-:Y:S01]  /*6f10*/  @P0 STS.U8 [UR8+0x1c], R2 ;  /* 0x00001c02ff000988 */ /* 0x0005e20008000008 */
[----:B------:R-:W-:Y:S05]  /*6f20*/  BRA.U UP0, `(.L_x_72) ;  /* 0x0000000100587547 */ /* 0x000fea000b800000 */
[----:B------:R-:W-:Y:S01]  /*6f30*/  UIADD3 UR5, UPT, UPT, UR22, 0xd0, URZ ;  /* 0x000000d016057890 */ /* 0x000fe2000fffe0ff */
[----:B------:R-:W-:-:S03]  /*6f40*/  SHF.L.U32 R3, R8, 0x1f, RZ ;  /* 0x0000001f08037819 */ /* 0x000fc600000006ff */
[----:B------:R-:W-:-:S09]  /*6f50*/  ULEA UR4, UR26, UR5, 0x3 ;  /* 0x000000051a047291 */ /* 0x000fd2000f8e18ff */
[----:B------:R-:W3:Y:S02]  /*6f60*/  SYNCS.PHASECHK.TRANS64.TRYWAIT P0, [UR4], R3 ;  /* 0x00000003ff0075a7 */ /* 0x000ee40008001104 */
[----:B---3--:R-:W-:Y:S05]  /*6f70*/  @!P0 BRA `(.L_x_73) ;  /* 0x0000005c00208947 */ /* 0x008fea0003800000 */
.L_x_170:
[----:B------:R-:W-:-:S04]  /*6f80*/  UIADD3 UR4, UPT, UPT, UR26, 0x1, URZ ;  /* 0x000000011a047890 */ /* 0x000fc8000fffe0ff */
[----:B------:R-:W-:-:S04]  /*6f90*/  UISETP.NE.AND UP1, UPT, UR4, 0x2, UPT ;  /* 0x000000020400788c */ /* 0x000fc8000bf25270 */
[----:B------:R-:W-:Y:S02]  /*6fa0*/  USEL UR6, URZ, 0x1, UP1 ;  /* 0x00000001ff067887 */ /* 0x000fe40008800000 */
[----:B------:R-:W-:-:S04]  /*6fb0*/  USEL UR4, UR4, URZ, UP1 ;  /* 0x000000ff04047287 */ /* 0x000fc80008800000 */
[----:B------:R-:W-:Y:S01]  /*6fc0*/  ULEA UR4, UR4, UR5, 0x3 ;  /* 0x0000000504047291 */ /* 0x000fe2000f8e18ff */
[----:B--2---:R-:W-:-:S04]  /*6fd0*/  LOP3.LUT R3, R8, UR6, RZ, 0x3c, !PT ;  /* 0x0000000608037c12 */ /* 0x004fc8000f8e3cff */
[----:B------:R-:W-:Y:S01]  /*6fe0*/  SHF.L.U32 R3, R3, 0x1f, RZ ;  /* 0x0000001f03037819 */ /* 0x000fe200000006ff */
[----:B------:R-:W-:-:S04]  /*6ff0*/  IMAD.U32 R2, RZ, RZ, UR4 ;  /* 0x00000004ff027e24 */ /* 0x000fc8000f8e00ff */
[----:B------:R2:W3:Y:S03]  /*7000*/  SYNCS.PHASECHK.TRANS64.TRYWAIT P0, [R2+URZ], R3 ;  /* 0x00000003020075a7 */ /* 0x0004e600080011ff */
[----:B---3--:R-:W-:Y:S05]  /*7010*/  @!P0 NANOSLEEP.SYNCS 0x989680 ;  /* 0x009896800000895d */ /* 0x008fea0003900000 */
[----:B------:R-:W3:Y:S02]  /*7020*/  @!P0 SYNCS.PHASECHK.TRANS64 P0, [R2+URZ], R3 ;  /* 0x00000003020085a7 */ /* 0x000ee400080010ff */
[----:B---3--:R-:W-:Y:S05]  /*7030*/  @P0 BRA `(.L_x_74) ;  /* 0x0000000000200947 */ /* 0x008fea0003800000 */
.L_x_75:
[----:B---3--:R3:W4:Y:S02]  /*7040*/  SYNCS.PHASECHK.TRANS64.TRYWAIT P0, [R2+URZ], R3 ;  /* 0x00000003020075a7 */ /* 0x00872400080011ff */
[----:B----4-:R-:W-:Y:S05]  /*7050*/  @!P0 NANOSLEEP.SYNCS 0x989680 ;  /* 0x009896800000895d */ /* 0x010fea0003900000 */
[----:B------:R-:W4:Y:S02]  /*7060*/  @!P0 SYNCS.PHASECHK.TRANS64 P0, [R2+URZ], R3 ;  /* 0x00000003020085a7 */ /* 0x000f2400080010ff */
[----:B----4-:R-:W-:Y:S05]  /*7070*/  @!P0 BRA `(.L_x_75) ;  /* 0xfffffffc00f08947 */ /* 0x010fea000383ffff */
[----:B------:R-:W-:Y:S05]  /*7080*/  BRA `(.L_x_74) ;  /* 0x00000000000c7947 */ /* 0x000fea0003800000 */
.L_x_72:
[----:B------:R-:W-:-:S04]  /*7090*/  UIADD3 UR4, UPT, UPT, UR22, 0xe0, URZ ;  /* 0x000000e016047890 */ /* 0x000fc8000fffe0ff */
[----:B------:R-:W-:-:S09]  /*70a0*/  UPRMT UR4, UR49, 0x654, UR4 ;  /* 0x0000065431047896 */ /* 0x000fd20008000004 */
[----:B------:R-:W-:Y:S03]  /*70b0*/  SYNCS.ARRIVE.TRANS64.RED.A1T0 RZ, [UR4], RZ ;  /* 0x000000ffffff79a7 */ /* 0x000fe60008100404 */
.L_x_74:
[----:B--23--:R-:W-:Y:S01]  /*70c0*/  SHF.L.U32 R3, RZ, 0x1f, RZ ;  /* 0x0000001fff037819 */ /* 0x00cfe200000006ff */
[----:B------:R-:W-:Y:S01]  /*70d0*/  UIADD3 UR4, UPT, UPT, UR22, 0xe0, URZ ;  /* 0x000000e016047890 */ /* 0x000fe2000fffe0ff */
[----:B------:R-:W-:Y:S02]  /*70e0*/  PLOP3.LUT P0, PT, PT, PT, UP0, 0x80, 0x8 ;  /* 0x000000000008781c */ /* 0x000fe40003f0f008 */
[----:B------:R-:W2:Y:S02]  /*70f0*/  SYNCS.PHASECHK.TRANS64.TRYWAIT P1, [UR22+0xe0], R3 ;  /* 0x0000e003ff0075a7 */ /* 0x000ea40008021116 */
[----:B--2---:R-:W-:Y:S09]  /*7100*/  @!P1 BRA `(.L_x_76) ;  /* 0x0000005800d49947 */ /* 0x004ff20003800000 */
.L_x_172:
[----:B------:R-:W-:Y:S01]  /*7110*/  @!UP0 UPRMT UR4, UR49, 0x654, UR4 ;  /* 0x0000065431048896 */ /* 0x000fe20008000004 */
[----:B------:R-:W-:Y:S01]  /*7120*/  LOP3.LUT R0, R0, 0xffff, RZ, 0xc0, !PT ;  /* 0x0000ffff00007812 */ /* 0x000fe200078ec0ff */
[----:B--2---:R-:W-:Y:S02]  /*7130*/  IMAD.MOV.U32 R3, RZ, RZ, 0xffff ;  /* 0x0000ffffff037424 */ /* 0x004fe400078e00ff */
[----:B-1----:R-:W-:Y:S01]  /*7140*/  IMAD.MOV.U32 R5, RZ, RZ, 0x1 ;  /* 0x00000001ff057424 */ /* 0x002fe200078e00ff */
[----:B------:R-:W-:-:S04]  /*7150*/  SHF.R.U32.HI R0, RZ, 0x5, R0 ;  /* 0x00000005ff007819 */ /* 0x000fc80000011600 */
[----:B------:R-:W-:Y:S01]  /*7160*/  @!P0 SYNCS.ARRIVE.TRANS64.RED.A1T0 RZ, [UR4], RZ ;  /* 0x000000ffffff89a7 */ /* 0x000fe20008100404 */
[----:B------:R-:W-:Y:S01]  /*7170*/  NOP ;  /* 0x0000000000007918 */ /* 0x000fe20000000000 */
[----:B------:R-:W1:Y:S01]  /*7180*/  LDS R2, [UR8+0x14] ;  /* 0x00001408ff027984 */ /* 0x000e620008000800 */
[-C--:B------:R-:W-:Y:S02]  /*7190*/  SHF.L.U32 R3, R3, R0.reuse, RZ ;  /* 0x0000000003037219 */ /* 0x080fe400000006ff */
[----:B------:R-:W-:Y:S02]  /*71a0*/  SHF.L.U32 R5, R5, R0, RZ ;  /* 0x0000000005057219 */ /* 0x000fe400000006ff */
[----:B-1----:R-:W-:-:S04]  /*71b0*/  LOP3.LUT R2, R2, R3, RZ, 0xc0, !PT ;  /* 0x0000000302027212 */ /* 0x002fc800078ec0ff */
[----:B------:R-:W-:-:S13]  /*71c0*/  ISETP.NE.AND P0, PT, R2, R3, PT ;  /* 0x000000030200720c */ /* 0x000fda0003f05270 */
[----:B------:R-:W-:Y:S05]  /*71d0*/  @P0 BRA `(.L_x_77) ;  /* 0x00000000005c0947 */ /* 0x000fea0003800000 */
[----:B------:R-:W1:Y:S02]  /*71e0*/  LDS R0, [UR8+0x18] ;  /* 0x00001808ff007984 */ /* 0x000e640008000800 */
[----:B-1----:R-:W-:-:S04]  /*71f0*/  LOP3.LUT R0, R0, R5, RZ, 0xc0, !PT ;  /* 0x0000000500007212 */ /* 0x002fc800078ec0ff */
[----:B------:R-:W-:-:S13]  /*7200*/  ISETP.NE.AND P0, PT, R0, R5, PT ;  /* 0x000000050000720c */ /* 0x000fda0003f05270 */
[----:B------:R-:W-:Y:S05]  /*7210*/  @P0 BRA `(.L_x_78) ;  /* 0x0000000000400947 */ /* 0x000fea0003800000 */
[----:B------:R-:W-:Y:S01]  /*7220*/  R2UR UR4, R3 ;  /* 0x00000000030472ca */ /* 0x000fe200000e0000 */
[----:B------:R-:W1:Y:S01]  /*7230*/  S2R R2, SR_LANEID ;  /* 0x0000000000027919 */ /* 0x000e620000000000 */
[----:B------:R-:W-:-:S04]  /*7240*/  LOP3.LUT R5, RZ, R5, RZ, 0x33, !PT ;  /* 0x00000005ff057212 */ /* 0x000fc800078e33ff */
[----:B------:R-:W2:Y:S07]  /*7250*/  REDUX UR6, R5 ;  /* 0x00000000050673c4 */ /* 0x000eae0000000000 */
[----:B------:R-:W-:-:S03]  /*7260*/  ULOP3.LUT UR5, URZ, UR4, URZ, 0x33, !UPT ;  /* 0x00000004ff057292 */ /* 0x000fc6000f8e33ff */
[----:B------:R-:W-:Y:S02]  /*7270*/  VOTEU.ANY UR4, UPT, PT ;  /* 0x0000000000047886 */ /* 0x000fe400038e0100 */
[----:B------:R-:W-:Y:S01]  /*7280*/  UFLO.U32 UR4, UR4 ;  /* 0x00000004000472bd */ /* 0x000fe200080e0000 */
[----:B------:R-:W-:-:S04]  /*7290*/  IMAD.U32 R0, RZ, RZ, UR5 ;  /* 0x00000005ff007e24 */ /* 0x000fc8000f8e00ff */
[----:B------:R-:W3:Y:S02]  /*72a0*/  REDUX UR7, R0 ;  /* 0x00000000000773c4 */ /* 0x000ee40000000000 */
[----:B------:R4:W-:Y:S01]  /*72b0*/  UTCATOMSWS.AND URZ, UR5 ;  /* 0x0000000500ff79e3 */ /* 0x0009e20008000000 */
[----:B-1----:R-:W-:Y:S01]  /*72c0*/  ISETP.EQ.U32.AND P0, PT, R2, UR4, PT ;  /* 0x0000000402007c0c */ /* 0x002fe2000bf02070 */
[----:B--2---:R-:W-:Y:S02]  /*72d0*/  IMAD.U32 R2, RZ, RZ, UR6 ;  /* 0x00000006ff027e24 */ /* 0x004fe4000f8e00ff */
[----:B---3--:R-:W-:-:S10]  /*72e0*/  IMAD.U32 R3, RZ, RZ, UR7 ;  /* 0x00000007ff037e24 */ /* 0x008fd4000f8e00ff */
[----:B------:R4:W-:Y:S04]  /*72f0*/  @P0 ATOMS.AND RZ, [UR8+0x14], R3 ;  /* 0x00001403ffff098c */ /* 0x0009e8000a800008 */
[----:B------:R4:W-:Y:S01]  /*7300*/  @P0 ATOMS.AND RZ, [UR8+0x18], R2 ;  /* 0x00001802ffff098c */ /* 0x0009e2000a800008 */
[----:B------:R-:W-:Y:S05]  /*7310*/  BRA `(.L_x_79) ;  /* 0x0000000000147947 */ /* 0x000fea0003800000 */
.L_x_78:
[----:B------:R-:W-:Y:S02]  /*7320*/  MOV R2, 0x7340 ;  /* 0x0000734000027802 */ /* 0x000fe40000000f00 */
[----:B-----5:R-:W-:Y:S05]  /*7330*/  CALL.REL.NOINC `($__internal_0_$__cuda_sm10x_tcgen05_guardrail_trap_col_being_dealloced_not_returned_by_alloc) ;  /* 0x0000005c00b87944 */ /* 0x020fea0003c00000 */
[----:B------:R-:W-:Y:S05]  /*7340*/  BRA `(.L_x_79) ;  /* 0x0000000000087947 */ /* 0x000fea0003800000 */
.L_x_77:
[----:B------:R-:W-:Y:S02]  /*7350*/  MOV R2, 0x7370 ;  /* 0x0000737000027802 */ /* 0x000fe40000000f00 */
[----:B-----5:R-:W-:Y:S05]  /*7360*/  CALL.REL.NOINC `($__internal_2_$__cuda_sm10x_tcgen05_guardrail_trap_unallocated_columns_being_dealloced) ;  /* 0x0000005c00c47944 */ /* 0x020fea0003c00000 */
.L_x_79:
[----:B------:R-:W-:Y:S01]  /*7370*/  NOP ;  /* 0x0000000000007918 */ /* 0x000fe20000000000 */
[----:B----4-:R-:W-:Y:S05]  /*7380*/  EXIT ;  /* 0x000000000000794d */ /* 0x010fea0003800000 */
.L_x_51:
[----:B------:R-:W-:-:S09]  /*7390*/  UISETP.NE.OR UP0, UPT, UR18, 0x3, !UP3 ;  /* 0x000000031200788c */ /* 0x000fd2000df05670 */
[----:B------:R-:W-:Y:S05]  /*73a0*/  BRA.U UP0, `(.L_x_80) ;  /* 0x0000001500607547 */ /* 0x000fea000b800000 */
[----:B------:R-:W2:Y:S01]  /*73b0*/  LDCU.64 UR4, c[0x0][0x988] ;  /* 0x00013100ff0477ac */ /* 0x000ea20008000a00 */
[----:B------:R-:W3:Y:S01]  /*73c0*/  S2UR UR10, SR_CgaCtaId ;  /* 0x00000000000a79c3 */ /* 0x000ee20000008800 */
[----:B------:R-:W-:Y:S01]  /*73d0*/  HFMA2 R10, -RZ, RZ, 0, 5.9604644775390625e-08 ;  /* 0x00000001ff0a7431 */ /* 0x000fe200000001ff */
[----:B------:R-:W-:Y:S01]  /*73e0*/  MOV R8, RZ ;  /* 0x000000ff00087202 */ /* 0x000fe20000000f00 */
[----:B------:R-:W4:Y:S01]  /*73f0*/  LDCU UR49, c[0x0][0x370] ;  /* 0x00006e00ff3177ac */ /* 0x000f220008000800 */
[----:B------:R-:W-:Y:S01]  /*7400*/  HFMA2 R3, -RZ, RZ, 0, 0.0078125 ;  /* 0x00002000ff037431 */ /* 0x000fe200000001ff */
[----:B------:R-:W4:Y:S03]  /*7410*/  LDCU.128 UR52, c[0x0][0xc10] ;  /* 0x00018200ff3477ac */ /* 0x000f260008000c00 */
[----:B------:R-:W1:Y:S01]  /*7420*/  LDC.64 R12, c[0x0][0x348] ;  /* 0x0000d200ff0c7b82 */ /* 0x000e620000000a00 */
[----:B------:R-:W3:Y:S01]  /*7430*/  LDCU UR44, c[0x0][0x374] ;  /* 0x00006e80ff2c77ac */ /* 0x000ee20008000800 */
[----:B------:R-:W3:Y:S01]  /*7440*/  LDCU.64 UR46, c[0x0][0x990] ;  /* 0x00013200ff2e77ac */ /* 0x000ee20008000a00 */
[----:B------:R-:W3:Y:S01]  /*7450*/  LDCU UR31, c[0x0][0xc0c] ;  /* 0x00018180ff1f77ac */ /* 0x000ee20008000800 */
[----:B--2---:R-:W-:Y:S01]  /*7460*/  UISETP.NE.U32.AND UP0, UPT, UR4, URZ, UPT ;  /* 0x000000ff0400728c */ /* 0x004fe2000bf05070 */
[----:B------:R-:W2:Y:S01]  /*7470*/  LDCU.128 UR56, c[0x0][0xa80] ;  /* 0x00015000ff3877ac */ /* 0x000ea20008000c00 */
[----:B------:R-:W2:Y:S01]  /*7480*/  LDCU UR70, c[0x0][0xc20] ;  /* 0x00018400ff4677ac */ /* 0x000ea20008000800 */
[----:B------:R-:W1:Y:S01]  /*7490*/  LDCU UR4, c[0x0][0xc30] ;  /* 0x00018600ff0477ac */ /* 0x000e620008000800 */
[----:B------:R-:W1:Y:S01]  /*74a0*/  LDCU.128 UR60, c[0x0][0xa90] ;  /* 0x00015200ff3c77ac */ /* 0x000e620008000c00 */
[----:B------:R-:W-:Y:S01]  /*74b0*/  UMOV UR42, 0x400 ;  /* 0x00000400002a7882 */ /* 0x000fe20000000000 */
[----:B----4-:R-:W-:-:S02]  /*74c0*/  UIMAD.WIDE.U32 UR6, UR49, UR52, URZ ;  /* 0x00000034310672a5 */ /* 0x010fc4000f8e00ff */
[----:B---3--:R-:W-:Y:S02]  /*74d0*/  UIMAD.WIDE.U32 UR8, UR44, UR55, URZ ;  /* 0x000000372c0872a5 */ /* 0x008fe4000f8e00ff */
[----:B------:R-:W-:Y:S02]  /*74e0*/  UISETP.NE.AND.EX UP6, UPT, UR5, URZ, UPT, UP0 ;  /* 0x000000ff0500728c */ /* 0x000fe4000bfc5300 */
[----:B------:R-:W-:Y:S02]  /*74f0*/  ULEA UR42, UR10, UR42, 0x18 ;  /* 0x0000002a0a2a7291 */ /* 0x000fe4000f8ec0ff */
[----:B------:R-:W-:Y:S02]  /*7500*/  UISETP.NE.AND UP0, UPT, UR39, 0x1, UPT ;  /* 0x000000012700788c */ /* 0x000fe4000bf05270 */
[----:B------:R-:W-:Y:S02]  /*7510*/  UISETP.NE.U32.AND UP0, UPT, UR46, URZ, UPT ;  /* 0x000000ff2e00728c */ /* 0x000fe4000bf05070 */
[----:B------:R-:W-:-:S02]  /*7520*/  UIADD3 UR51, UPT, UPT, UR42, 0x78, URZ ;  /* 0x000000782a337890 */ /* 0x000fc4000fffe0ff */
[----:B------:R-:W-:Y:S02]  /*7530*/  UIADD3 UR50, UPT, UPT, UR42, 0xb8, URZ ;  /* 0x000000b82a327890 */ /* 0x000fe4000fffe0ff */
[----:B------:R-:W-:Y:S02]  /*7540*/  UIADD3 UR43, UPT, UPT, UR42, 0x60, URZ ;  /* 0x000000602a2b7890 */ /* 0x000fe4000fffe0ff */
[----:B------:R-:W-:Y:S02]  /*7550*/  UIADD3 UR33, UPT, UPT, UR42, 0x68, URZ ;  /* 0x000000682a217890 */ /* 0x000fe4000fffe0ff */
[----:B------:R-:W-:Y:S02]  /*7560*/  UIADD3 UR25, UPT, UPT, UR42, 0x70, URZ ;  /* 0x000000702a197890 */ /* 0x000fe4000fffe0ff */
[----:B------:R-:W-:Y:S02]  /*7570*/  UISETP.GE.AND UP3, UPT, UR39, 0x1, UPT ;  /* 0x000000012700788c */ /* 0x000fe4000bf66270 */
[----:B------:R-:W-:-:S02]  /*7580*/  UISETP.NE.AND UP3, UPT, UR31, 0x1, UPT ;  /* 0x000000011f00788c */ /* 0x000fc4000bf65270 */
[----:B------:R-:W-:Y:S01]  /*7590*/  UISETP.NE.AND.EX UP5, UPT, UR47, URZ, UPT, UP0 ;  /* 0x000000ff2f00728c */ /* 0x000fe2000bfa5300 */
[----:B------:R-:W-:Y:S01]  /*75a0*/  UMOV UR68, UR7 ;  /* 0x0000000700447c82 */ /* 0x000fe20008000000 */
[----:B------:R-:W-:Y:S01]  /*75b0*/  UMOV UR67, UR9 ;  /* 0x0000000900437c82 */ /* 0x000fe20008000000 */
[----:B------:R-:W-:Y:S02]  /*75c0*/  UISETP.NE.AND UP3, UPT, UR54, 0x1, UPT ;  /* 0x000000013600788c */ /* 0x000fe4000bf65270 */
[----:B--2---:R-:W-:Y:S01]  /*75d0*/  UISETP.NE.AND UP0, UPT, UR56, 0x1, UPT ;  /* 0x000000013800788c */ /* 0x004fe2000bf05270 */
[----:B------:R-:W2:Y:S01]  /*75e0*/  LDCU UR71, c[0x0][0xaa0] ;  /* 0x00015400ff4777ac */ /* 0x000ea20008000800 */
[----:B------:R-:W-:Y:S01]  /*75f0*/  UPLOP3.LUT UP2, UPT, UPT, UPT, UPT, 0x40, 0x4 ;  /* 0x000000000004789c */ /* 0x000fe20003f4e870 */
[----:B------:R-:W3:Y:S01]  /*7600*/  LDCU.64 UR40, c[0x0][0xc28] ;  /* 0x00018500ff2877ac */ /* 0x000ee20008000a00 */
[----:B------:R-:W-:Y:S02]  /*7610*/  UPRMT UR51, UR10, 0x654, UR51 ;  /* 0x000006540a337896 */ /* 0x000fe40008000033 */
[----:B------:R-:W-:-:S02]  /*7620*/  UPRMT UR50, URZ, 0x654, UR50 ;  /* 0x00000654ff327896 */ /* 0x000fc40008000032 */
[----:B------:R-:W-:Y:S02]  /*7630*/  UPRMT UR66, UR10, 0x654, UR43 ;  /* 0x000006540a427896 */ /* 0x000fe4000800002b */
[----:B------:R-:W-:Y:S02]  /*7640*/  UPRMT UR65, UR10, 0x654, UR33 ;  /* 0x000006540a417896 */ /* 0x000fe40008000021 */
[----:B------:R-:W-:Y:S02]  /*7650*/  UPRMT UR64, UR10, 0x654, UR25 ;  /* 0x000006540a407896 */ /* 0x000fe40008000019 */
[----:B------:R-:W-:Y:S02]  /*7660*/  USHF.R.U32.HI UR68, URZ, UR53, UR68 ;  /* 0x00000035ff447299 */ /* 0x000fe40008011644 */
[----:B------:R-:W-:Y:S02]  /*7670*/  USHF.R.U32.HI UR67, URZ, UR70, UR67 ;  /* 0x00000046ff437299 */ /* 0x000fe40008011643 */
[----:B-1----:R-:W-:-:S02]  /*7680*/  UISETP.NE.AND UP4, UPT, UR4, 0x1, UPT ;  /* 0x000000010400788c */ /* 0x002fc4000bf85270 */
[----:B------:R-:W-:Y:S02]  /*7690*/  UISETP.NE.AND UP3, UPT, UR59, 0x1, UPT ;  /* 0x000000013b00788c */ /* 0x000fe4000bf65270 */
[----:B--23--:R-:W-:-:S11]  /*76a0*/  UISETP.NE.AND UP0, UPT, UR62, 0x1, UPT ;  /* 0x000000013e00788c */ /* 0x00cfd6000bf05270 */
.L_x_91:
[----:B------:R-:W-:Y:S04]  /*76b0*/  SHF.L.U32 R5, R8, 0x1f, RZ ;  /* 0x0000001f08057819 */ /* 0x000fe800000006ff */
[----:B------:R-:W1:Y:S02]  /*76c0*/  SYNCS.PHASECHK.TRANS64.TRYWAIT P0, [UR42+0xb0], R5 ;  /* 0x0000b005ff0075a7 */ /* 0x000e64000800112a */
[----:B-12---:R-:W-:Y:S05]  /*76d0*/  @!P0 BRA `(.L_x_81) ;  /* 0x0000005400788947 */ /* 0x006fea0003800000 */
.L_x_174:
[----:B-1----:R-:W1:Y:S01]  /*76e0*/  LDS.128 R4, [UR42+0xf0] ;  /* 0x0000f02aff047984 */ /* 0x002e620008000c00 */
[----:B------:R-:W-:Y:S01]  /*76f0*/  UISETP.GE.AND UP0, UPT, UR39, 0x1, UPT ;  /* 0x000000012700788c */ /* 0x000fe2000bf06270 */
[----:B------:R-:W-:Y:S01]  /*7700*/  @!PT LDS RZ, [RZ] ;  /* 0x00000000fffff984 */ /* 0x000fe20000000800 */
[----:B------:R-:W-:Y:S01]  /*7710*/  @!PT LDS RZ, [RZ] ;  /* 0x00000000fffff984 */ /* 0x000fe20000000800 */
[----:B------:R-:W-:Y:S01]  /*7720*/  @!PT LDS RZ, [RZ] ;  /* 0x00000000fffff984 */ /* 0x000fe20000000800 */
[----:B------:R-:W-:Y:S01]  /*7730*/  @!PT LDS RZ, [RZ] ;  /* 0x00000000fffff984 */ /* 0x000fe20000000800 */
[----:B------:R2:W-:Y:S06]  /*7740*/  MEMBAR.ALL.CTA ;  /* 0x0000000000007992 */ /* 0x0005ec0000008000 */
[----:B--2---:R-:W2:Y:S02]  /*7750*/  FENCE.VIEW.ASYNC.S ;  /* 0x00000000000073c6 */ /* 0x004ea40000000000 */
[----:B--2---:R-:W-:Y:S01]  /*7760*/  SYNCS.ARRIVE.TRANS64.RED.A1T0 RZ, [UR50], RZ ;  /* 0x000000ffffff79a7 */ /* 0x004fe20008100432 */
[----:B-1----:R-:W-:Y:S11]  /*7770*/  LOP3.LUT P0, RZ, R6, 0x1, RZ, 0xc0, !PT ;  /* 0x0000000106ff7812 */ /* 0x002ff6000780c0ff */
[----:B------:R-:W-:Y:S02]  /*7780*/  @!UPT UIADD3 URZ, UPT, UPT, URZ, URZ, URZ ;  /* 0x000000fffffff290 */ /* 0x000fe4000fffe0ff */
[----:B------:R-:W-:Y:S01]  /*7790*/  VOTEU.ANY UP3, P0 ;  /* 0x0000000000ff7886 */ /* 0x000fe20000060100 */
[----:B------:R-:W-:Y:S11]  /*77a0*/  PLOP3.LUT P0, PT, PT, PT, UP3, 0x80, 0x8 ;  /* 0x000000000008781c */ /* 0x000ff60003f0f038 */
[----:B------:R-:W-:Y:S02]  /*77b0*/  @!UPT UIADD3 URZ, UPT, UPT, URZ, URZ, URZ ;  /* 0x000000fffffff290 */ /* 0x000fe4000fffe0ff */
[----:B------:R-:W-:Y:S02]  /*77c0*/  @P0 MOV R2, R4 ;  /* 0x0000000400020202 */ /* 0x000fe40000000f00 */
[----:B------:R-:W-:Y:S02]  /*77d0*/  @P0 LOP3.LUT R0, R5, 0xffff, RZ, 0xc0, !PT ;  /* 0x0000ffff05000812 */ /* 0x000fe400078ec0ff */
[----:B------:R-:W-:Y:S02]  /*77e0*/  @P0 R2UR UR5, R2 ;  /* 0x00000000020502ca */ /* 0x000fe400000e0000 */
[----:B------:R-:W-:Y:S11]  /*77f0*/  @P0 R2UR UR4, R0 ;  /* 0x00000000000402ca */ /* 0x000ff600000e0000 */
[----:B------:R-:W-:Y:S02]  /*7800*/  @UP3 UMOV UR23, UR5 ;  /* 0x0000000500173c82 */ /* 0x000fe40008000000 */
[----:B------:R-:W-:Y:S01]  /*7810*/  @UP3 UMOV UR15, UR4 ;  /* 0x00000004000f3c82 */ /* 0x000fe20008000000 */
[----:B------:R-:W-:Y:S05]  /*7820*/  BRA.U !UP0, `(.L_x_82) ;  /* 0x0000000108c07547 */ /* 0x000fea000b800000 */
[----:B------:R-:W-:Y:S02]  /*7830*/  UIMAD.WIDE.U32 UR8, UR15, UR55, URZ ;  /* 0x000000370f0872a5 */ /* 0x000fe4000f8e00ff */
[----:B------:R-:W-:Y:S02]  /*7840*/  UP2UR UR14, UPR, URZ, 0x4 ;  /* 0x00000004ff0e7883 */ /* 0x000fe40008000000 */
[----:B------:R-:W-:Y:S02]  /*7850*/  UISETP.NE.AND UP2, UPT, UR54, 0x1, UPT ;  /* 0x000000013600788c */ /* 0x000fe4000bf45270 */
[----:B------:R-:W-:Y:S02]  /*7860*/  UIMAD.WIDE.U32 UR10, UR23, UR52, URZ ;  /* 0x00000034170a72a5 */ /* 0x000fe4000f8e00ff */
[----:B------:R-:W-:Y:S02]  /*7870*/  USEL UR4, UR44, UR67, !UP2 ;  /* 0x000000432c047287 */ /* 0x000fe4000d000000 */
[----:B------:R-:W-:Y:S02]  /*7880*/  UISETP.NE.AND UP0, UPT, UR31, 0x1, UPT ;  /* 0x000000011f00788c */ /* 0x000fe4000bf05270 */
[----:B------:R-:W-:Y:S02]  /*7890*/  UP2UR UR18, UPR, URZ, 0x2 ;  /* 0x00000002ff127883 */ /* 0x000fe40008000000 */
[----:B------:R-:W-:Y:S02]  /*78a0*/  UISETP.NE.AND UP1, UPT, UR39, 0x1, UPT ;  /* 0x000000012700788c */ /* 0x000fe4000bf25270 */
[----:B------:R-:W-:Y:S02]  /*78b0*/  UIMAD.WIDE.U32 UR12, UR4, UR40, URZ ;  /* 0x00000028040c72a5 */ /* 0x000fe4000f8e00ff */
[----:B------:R-:W-:Y:S01]  /*78c0*/  USEL UR7, UR49, UR68, !UP0 ;  /* 0x0000004431077287 */ /* 0x000fe2000c000000 */
[----:B------:R-:W-:Y:S02]  /*78d0*/  UMOV UR5, UR9 ;  /* 0x0000000900057c82 */ /* 0x000fe40008000000 */
[----:B------:R-:W-:Y:S02]  /*78e0*/  USHF.R.U32.HI UR6, URZ, UR70, UR5 ;  /* 0x00000046ff067299 */ /* 0x000fe40008011605 */
[----:B------:R-:W-:Y:S02]  /*78f0*/  UIMAD.WIDE.U32 UR16, UR7, UR40, URZ ;  /* 0x00000028071072a5 */ /* 0x000fe4000f8e00ff */
[----:B------:R-:W-:Y:S02]  /*7900*/  USEL UR6, UR15, UR6, !UP2 ;  /* 0x000000060f067287 */ /* 0x000fe4000d000000 */
[----:B------:R-:W-:Y:S01]  /*7910*/  UISETP.NE.AND UP2, UPT, UR14, URZ, UPT ;  /* 0x000000ff0e00728c */ /* 0x000fe2000bf45270 */
[----:B------:R-:W-:Y:S01]  /*7920*/  UMOV UR5, UR11 ;  /* 0x0000000b00057c82 */ /* 0x000fe20008000000 */
[----:B------:R-:W-:Y:S02]  /*7930*/  UIMAD.WIDE.U32 UR10, UR6, UR40, URZ ;  /* 0x00000028060a72a5 */ /* 0x000fe4000f8e00ff */
[----:B------:R-:W-:Y:S03]  /*7940*/  USHF.R.U32.HI UR8, URZ, UR53, UR5 ;  /* 0x00000035ff087299 */ /* 0x000fe60008011605 */
[----:B------:R-:W-:Y:S02]  /*7950*/  UMOV UR5, UR13 ;  /* 0x0000000d00057c82 */ /* 0x000fe40008000000 */
[----:B------:R-:W-:Y:S03]  /*7960*/  @UP1 USHF.R.U32.HI UR4, URZ, UR41, UR5 ;  /* 0x00000029ff041299 */ /* 0x000fe60008011605 */
[----:B------:R-:W-:Y:S01]  /*7970*/  UMOV UR5, UR17 ;  /* 0x0000001100057c82 */ /* 0x000fe20008000000 */
[----:B------:R-:W-:Y:S02]  /*7980*/  UIMAD UR4, UR39, UR4, URZ ;  /* 0x00000004270472a4 */ /* 0x000fe4000f8e02ff */
[----:B------:R-:W-:Y:S02]  /*7990*/  @UP1 USHF.R.U32.HI UR7, URZ, UR41, UR5 ;  /* 0x00000029ff071299 */ /* 0x000fe40008011605 */
[----:B------:R-:W-:Y:S02]  /*79a0*/  USEL UR5, UR23, UR8, !UP0 ;  /* 0x0000000817057287 */ /* 0x000fe4000c000000 */
[----:B------:R-:W-:Y:S02]  /*79b0*/  UIMAD UR8, UR39, UR7, URZ ;  /* 0x00000007270872a4 */ /* 0x000fe4000f8e02ff */
[----:B------:R-:W-:Y:S03]  /*79c0*/  UISETP.GE.AND UP0, UPT, UR6, UR4, UPT ;  /* 0x000000040600728c */ /* 0x000fe6000bf06270 */
[----:B------:R-:W-:Y:S01]  /*79d0*/  UMOV UR4, UR11 ;  /* 0x0000000b00047c82 */ /* 0x000fe20008000000 */
[----:B------:R-:W-:Y:S02]  /*79e0*/  UISETP.GE.OR UP0, UPT, UR5, UR8, UP0 ;  /* 0x000000080500728c */ /* 0x000fe40008706670 */
[----:B------:R-:W-:Y:S02]  /*79f0*/  USHF.R.U32.HI UR4, URZ, UR41, UR4 ;  /* 0x00000029ff047299 */ /* 0x000fe40008011604 */
[----:B------:R-:W-:Y:S02]  /*7a00*/  UIMAD.WIDE.U32 UR8, UR5, UR40, URZ ;  /* 0x00000028050872a5 */ /* 0x000fe4000f8e00ff */
[----:B------:R-:W-:Y:S04]  /*7a10*/  USEL UR10, UR6, UR4, !UP1 ;  /* 0x00000004060a7287 */ /* 0x000fe8000c800000 */
[----:B------:R-:W-:Y:S01]  /*7a20*/  UIADD3 UR11, UPT, UPT, -UR10, URZ, URZ ;  /* 0x000000ff0a0b7290 */ /* 0x000fe2000fffe1ff */
[----:B------:R-:W-:Y:S02]  /*7a30*/  @!UP0 UMOV UR4, UR9 ;  /* 0x0000000900048c82 */ /* 0x000fe40008000000 */
[----:B------:R-:W-:Y:S02]  /*7a40*/  @!UP0 USHF.R.U32.HI UR4, URZ, UR41, UR4 ;  /* 0x00000029ff048299 */ /* 0x000fe40008011604 */
[----:B------:R-:W-:Y:S02]  /*7a50*/  UIMAD UR8, UR39, UR11, UR6 ;  /* 0x0000000b270872a4 */ /* 0x000fe4000f8e0206 */
[----:B------:R-:W-:Y:S02]  /*7a60*/  @!UP0 USEL UR4, UR5, UR4, !UP1 ;  /* 0x0000000405048287 */ /* 0x000fe4000c800000 */
[----:B------:R-:W-:Y:S02]  /*7a70*/  UISETP.NE.AND UP1, UPT, UR18, URZ, UPT ;  /* 0x000000ff1200728c */ /* 0x000fe4000bf25270 */
[----:B------:R-:W-:Y:S02]  /*7a80*/  @!UP0 UIMAD UR7, UR7, UR8, UR4 ;  /* 0x00000008070782a4 */ /* 0x000fe4000f8e0204 */
[----:B------:R-:W-:Y:S02]  /*7a90*/  @!UP0 UIADD3 UR9, UPT, UPT, UR10, -UR4, URZ ;  /* 0x800000040a098290 */ /* 0x000fe4000fffe0ff */
[----:B------:R-:W-:Y:S02]  /*7aa0*/  UIADD3 UR8, UPT, UPT, -UR6, URZ, URZ ;  /* 0x000000ff06087290 */ /* 0x000fe4000fffe1ff */
[----:B------:R-:W-:Y:S02]  /*7ab0*/  UIADD3 UR4, UPT, UPT, -UR5, URZ, URZ ;  /* 0x000000ff05047290 */ /* 0x000fe4000fffe1ff */
[----:B------:R-:W-:Y:S03]  /*7ac0*/  @!UP0 UIMAD UR6, UR9, UR39, UR5 ;  /* 0x00000027090682a4 */ /* 0x000fe6000f8e0205 */
[----:B------:R-:W-:Y:S01]  /*7ad0*/  @!UP0 UMOV UR5, UR7 ;  /* 0x0000000700058c82 */ /* 0x000fe20008000000 */
[----:B------:R-:W-:Y:S02]  /*7ae0*/  UIMAD UR7, UR31, UR4, UR23 ;  /* 0x000000041f0772a4 */ /* 0x000fe4000f8e0217 */
[----:B------:R-:W-:Y:S02]  /*7af0*/  UIMAD UR4, UR54, UR8, UR15 ;  /* 0x00000008360472a4 */ /* 0x000fe4000f8e020f */
[----:B------:R-:W-:Y:S02]  /*7b00*/  UIMAD UR23, UR5, UR31, UR7 ;  /* 0x0000001f051772a4 */ /* 0x000fe4000f8e0207 */
[----:B------:R-:W-:Y:S11]  /*7b10*/  UIMAD UR15, UR6, UR54, UR4 ;  /* 0x00000036060f72a4 */ /* 0x000ff6000f8e0204 */
[----:B------:R-:W-:Y:S01]  /*7b20*/  @!UPT UIADD3 URZ, UPT, UPT, URZ, URZ, URZ ;  /* 0x000000fffffff290 */ /* 0x000fe2000fffe0ff */
.L_x_82:
[----:B------:R-:W1:Y:S01]  /*7b30*/  @!UP4 LDCU.128 UR8, c[0x0][0xc10] ;  /* 0x00018200ff08c7ac */ /* 0x000e620008000c00 */
[----:B------:R-:W-:Y:S02]  /*7b40*/  ISETP.NE.U32.AND P1, PT, RZ, UR46, PT ;  /* 0x0000002eff007c0c */ /* 0x000fe4000bf25070 */
[----:B------:R-:W-:Y:S02]  /*7b50*/  SHF.L.U32 R9, R10, 0x1f, RZ ;  /* 0x0000001f0a097819 */ /* 0x000fe400000006ff */
[----:B------:R-:W-:Y:S01]  /*7b60*/  ISETP.NE.AND.EX P1, PT, RZ, UR47, PT, P1 ;  /* 0x0000002fff007c0c */ /* 0x000fe2000bf25310 */
[----:B------:R-:W2:Y:S01]  /*7b70*/  @!UP4 LDCU UR5, c[0x0][0xc0c] ;  /* 0x00018180ff05c7ac */ /* 0x000ea20008000800 */
[----:B-1----:R-:W-:Y:S07]  /*7b80*/  UIMAD.WIDE.U32 UR6, UR23, UR8, URZ ;  /* 0x00000008170672a5 */ /* 0x002fee000f8e00ff */
[----:B------:R-:W-:Y:S01]  /*7b90*/  @!UP4 UMOV UR4, UR7 ;  /* 0x000000070004cc82 */ /* 0x000fe20008000000 */
[----:B--2---:R-:W-:Y:S02]  /*7ba0*/  @!UP4 UISETP.NE.AND UP0, UPT, UR5, 0x1, UPT ;  /* 0x000000010500c88c */ /* 0x004fe4000bf05270 */
[----:B------:R-:W-:Y:S02]  /*7bb0*/  @!UP4 USHF.R.U32.HI UR4, URZ, UR9, UR4 ;  /* 0x00000009ff04c299 */ /* 0x000fe40008011604 */
[----:B------:R-:W-:Y:S02]  /*7bc0*/  UIMAD.WIDE.U32 UR6, UR15, UR11, URZ ;  /* 0x0000000b0f0672a5 */ /* 0x000fe4000f8e00ff */
[----:B------:R-:W-:Y:S02]  /*7bd0*/  @!UP4 USEL UR8, UR23, UR4, !UP0 ;  /* 0x000000041708c287 */ /* 0x000fe4000c000000 */
[----:B------:R-:W-:Y:S03]  /*7be0*/  @!UP4 UISETP.NE.AND UP0, UPT, UR10, 0x1, UPT ;  /* 0x000000010a00c88c */ /* 0x000fe6000bf05270 */
[----:B------:R-:W-:Y:S01]  /*7bf0*/  @!UP4 UMOV UR6, UR7 ;  /* 0x000000070006cc82 */ /* 0x000fe20008000000 */
[----:B------:R-:W-:Y:S01]  /*7c00*/  USHF.L.U32 UR7, UR19, 0x7, URZ ;  /* 0x0000000713077899 */ /* 0x000fe200080006ff */
[----:B------:R-:W1:Y:S02]  /*7c10*/  @!UP4 LDCU UR4, c[0x0][0xc20] ;  /* 0x00018400ff04c7ac */ /* 0x000e640008000800 */
[----:B-1----:R-:W-:Y:S04]  /*7c20*/  @!UP4 USHF.R.U32.HI UR6, URZ, UR4, UR6 ;  /* 0x00000004ff06c299 */ /* 0x002fe80008011606 */
[----:B------:R-:W-:Y:S04]  /*7c30*/  @!UP4 USEL UR6, UR15, UR6, !UP0 ;  /* 0x000000060f06c287 */ /* 0x000fe8000c000000 */
[----:B------:R-:W-:Y:S02]  /*7c40*/  @!UP4 UIADD3 UR4, UPT, UPT, -UR8, UR6, URZ ;  /* 0x000000060804c290 */ /* 0x000fe4000fffe1ff */
[----:B------:R-:W-:Y:S02]  /*7c50*/  @!UP4 UIADD3 UR6, UPT, UPT, UR8, -UR6, URZ ;  /* 0x800000060806c290 */ /* 0x000fe4000fffe0ff */
[----:B------:R-:W-:Y:S02]  /*7c60*/  @!UP4 UIMAD UR23, UR4, UR5, UR23 ;  /* 0x000000050417c2a4 */ /* 0x000fe4000f8e0217 */
[----:B------:R-:W-:Y:S01]  /*7c70*/  @!UP4 UIMAD UR15, UR6, UR10, UR15 ;  /* 0x0000000a060fc2a4 */ /* 0x000fe2000f8e020f */
[----:B------:R-:W-:Y:S11]  /*7c80*/  BRA.U UP2, `(.L_x_83) ;  /* 0x0000000102107547 */ /* 0x000ff6000b800000 */
[----:B------:R-:W-:Y:S04]  /*7c90*/  MOV R0, UR69 ;  /* 0x0000004500007c02 */ /* 0x000fe80008000f00 */
[----:B------:R-:W-:Y:S04]  /*7ca0*/  SHF.L.U32 R11, R0, 0x1f, RZ ;  /* 0x0000001f000b7819 */ /* 0x000fe800000006ff */
[----:B------:R-:W1:Y:S02]  /*7cb0*/  SYNCS.PHASECHK.TRANS64.TRYWAIT P2, [UR42+0xa8], R11 ;  /* 0x0000a80bff0075a7 */ /* 0x000e64000804112a */
[----:B-1----:R-:W-:Y:S05]  /*7cc0*/  @!P2 BRA `(.L_x_84) ;  /* 0x000000500014a947 */ /* 0x002fea0003800000 */
.L_x_83:
[----:B------:R-:W-:Y:S05]  /*7cd0*/  BRA.U !UP5, `(.L_x_85) ;  /* 0x000000010d387547 */ /* 0x000fea000b800000 */
[----:B------:R-:W-:Y:S01]  /*7ce0*/  UPLOP3.LUT UP1, UPT, UPT, UPT, UP6, 0x80, 0x8 ;  /* 0x000000000008789c */ /* 0x000fe20003f2f060 */
[----:B-1----:R-:W-:Y:S01]  /*7cf0*/  HFMA2 R0, -RZ, RZ, 0, 5.9604644775390625e-08 ;  /* 0x00000001ff007431 */ /* 0x002fe200000001ff */
[----:B------:R-:W1:Y:S01]  /*7d00*/  LDCU.64 UR8, c[0x0][0x358] ;  /* 0x00006b00ff0877ac */ /* 0x000e620008000a00 */
[----:B------:R-:W-:Y:S03]  /*7d10*/  IMAD.MOV.U32 R62, RZ, RZ, 0x1 ;  /* 0x00000001ff3e7424 */ /* 0x000fe600078e00ff */
[----:B------:R-:W-:Y:S05]  /*7d20*/  PLOP3.LUT P2, PT, PT, PT, UP1, 0x80, 0x8 ;  /* 0x000000000008781c */ /* 0x000fea0003f4f018 */
[----:B------:R-:W2:Y:S01]  /*7d30*/  @UP1 LDCU.64 UR4, c[0x0][0x988] ;  /* 0x00013100ff0417ac */ /* 0x000ea20008000a00 */
[----:B------:R-:W-:Y:S07]  /*7d40*/  @UP1 UIMAD UR6, UR48, UR46, URZ ;  /* 0x0000002e300612a4 */ /* 0x000fee000f8e02ff */
[----:B------:R-:W-:Y:S01]  /*7d50*/  @!P2 PRMT R62, R0, 0x7610, R62 ;  /* 0x00007610003ea816 */ /* 0x000fe2000000003e */
[----:B--2---:R-:W-:Y:S06]  /*7d60*/  @UP1 UIMAD.WIDE UR4, UR6, 0x4, UR4 ;  /* 0x00000004060418a5 */ /* 0x004fec000f8e0204 */
[----:B------:R-:W-:Y:S01]  /*7d70*/  IMAD.U32 R14, RZ, RZ, UR4 ;  /* 0x00000004ff0e7e24 */ /* 0x000fe2000f8e00ff */
[----:B------:R-:W-:Y:S04]  /*7d80*/  MOV R15, UR5 ;  /* 0x00000005000f7c02 */ /* 0x000fe80008000f00 */
[----:B------:R-:W2:Y:S01]  /*7d90*/  @!UP1 LDCU UR4, c[0x0][0x980] ;  /* 0x00013000ff0497ac */ /* 0x000ea20008000800 */
[----:B-1---5:R3:W5:Y:S02]  /*7da0*/  @P2 LDG.E R27, desc[UR8][R14.64] ;  /* 0x000000080e1b2981 */ /* 0x022764000c1e1900 */
[----:B--23--:R-:W-:Y:S07]  /*7db0*/  @!P2 IMAD.U32 R27, RZ, RZ, UR4 ;  /* 0x00000004ff1bae24 */ /* 0x00cfee000f8e00ff */
.L_x_85:
[----:B-----5:R-:W-:Y:S01]  /*7dc0*/  @!P1 FSETP.EQ.AND P3, PT, R27, RZ, PT ;  /* 0x000000ff1b00920b */ /* 0x020fe20003f62000 */
[----:B------:R-:W-:Y:S01]  /*7dd0*/  @!UPT UIADD3 URZ, UPT, UPT, URZ, URZ, URZ ;  /* 0x000000fffffff290 */ /* 0x000fe2000fffe0ff */
[----:B------:R-:W-:Y:S11]  /*7de0*/  @!P1 BRA `(.L_x_86) ;  /* 0x0000000000149947 */ /* 0x000ff60003800000 */
[----:B------:R-:W-:Y:S02]  /*7df0*/  LOP3.LUT P1, RZ, R62, 0xff, RZ, 0xc0, !PT ;  /* 0x000000ff3eff7812 */ /* 0x000fe4000782c0ff */
[----:B------:R-:W-:Y:S04]  /*7e00*/  PLOP3.LUT P3, PT, PT, PT, UP1, 0x80, 0x8 ;  /* 0x000000000008781c */ /* 0x000fe80003f6f018 */
[----:B------:R-:W-:Y:S07]  /*7e10*/  PLOP3.LUT P3, PT, P3, PT, PT, 0x8, 0x80 ;  /* 0x000000000080781c */ /* 0x000fee0001f6e170 */
[----:B------:R-:W-:Y:S11]  /*7e20*/  @P1 FSETP.EQ.AND P3, PT, R27, RZ, PT ;  /* 0x000000ff1b00120b */ /* 0x000ff60003f62000 */
[----:B------:R-:W-:Y:S02]  /*7e30*/  @!UPT UIADD3 URZ, UPT, UPT, URZ, URZ, URZ ;  /* 0x000000fffffff290 */ /* 0x000fe4000fffe0ff */
.L_x_86:
[----:B------:R-:W-:Y:S01]  /*7e40*/  USHF.L.U32 UR11, UR45, 0x6, URZ ;  /* 0x000000062d0b7899 */ /* 0x000fe200080006ff */
[----:B------:R-:W2:Y:S01]  /*7e50*/  SYNCS.PHASECHK.TRANS64.TRYWAIT P1, [UR42+0x80], R9 ;  /* 0x00008009ff0075a7 */ /* 0x000ea2000802112a */
[----:B------:R-:W-:Y:S02]  /*7e60*/  UISETP.NE.AND UP0, UPT, UR56, 0x1, UPT ;  /* 0x000000013800788c */ /* 0x000fe4000bf05270 */
[----:B------:R-:W-:Y:S01]  /*7e70*/  UIMAD.WIDE.U32 UR4, UR11, UR57, URZ ;  /* 0x000000390b0472a5 */ /* 0x000fe2000f8e00ff */
[----:B------:R-:W-:Y:S04]  /*7e80*/  ELECT P2, URZ, PT ;  /* 0x0000000000ff782f */ /* 0x000fe80003840000 */
[----:B------:R-:W-:Y:S02]  /*7e90*/  PLOP3.LUT P2, PT, P3, P2, PT, 0xf2, 0x2f ;  /* 0x00000000002f781c */ /* 0x000fe40001f45e72 */
[----:B------:R-:W-:Y:S02]  /*7ea0*/  UMOV UR4, UR5 ;  /* 0x0000000500047c82 */ /* 0x000fe40008000000 */
[----:B------:R-:W-:Y:S04]  /*7eb0*/  USHF.R.U32.HI UR4, URZ, UR58, UR4 ;  /* 0x0000003aff047299 */ /* 0x000fe80008011604 */
[----:B------:R-:W-:Y:S02]  /*7ec0*/  USEL UR12, UR11, UR4, !UP0 ;  /* 0x000000040b0c7287 */ /* 0x000fe4000c000000 */
[----:B------:R-:W-:Y:S02]  /*7ed0*/  UISETP.NE.AND UP0, UPT, UR59, 0x1, UPT ;  /* 0x000000013b00788c */ /* 0x000fe4000bf05270 */
[----:B------:R-:W-:Y:S02]  /*7ee0*/  UIMAD.WIDE.U32 UR4, UR12, UR60, URZ ;  /* 0x0000003c0c0472a5 */ /* 0x000fe4000f8e00ff */
[----:B------:R-:W-:Y:S01]  /*7ef0*/  UIADD3 UR6, UPT, UPT, -UR12, URZ, URZ ;  /* 0x000000ff0c067290 */ /* 0x000fe2000fffe1ff */
[----:B-1----:R-:W-:Y:S03]  /*7f00*/  @!P2 IMAD.MOV.U32 R0, RZ, 0x20, RZ ;  /* 0x00000020ff00a824 */ /* 0x002fe600078e00ff */
[----:B------:R-:W-:Y:S01]  /*7f10*/  UIMAD UR11, UR56, UR6, UR11 ;  /* 0x00000006380b72a4 */ /* 0x000fe2000f8e020b */
[----:B------:R-:W-:Y:S01]  /*7f20*/  @!P2 IMAD.MOV.U32 R0, RZ, 0x400, R0 ;  /* 0x00000400ff00a824 */ /* 0x000fe200078e0000 */
[----:B------:R-:W-:Y:S02]  /*7f30*/  UMOV UR4, UR5 ;  /* 0x0000000500047c82 */ /* 0x000fe40008000000 */
[----:B------:R-:W-:Y:S04]  /*7f40*/  USHF.R.U32.HI UR4, URZ, UR61, UR4 ;  /* 0x0000003dff047299 */ /* 0x000fe80008011604 */
[----:B------:R-:W-:Y:S02]  /*7f50*/  USEL UR13, UR12, UR4, !UP0 ;  /* 0x000000040c0d7287 */ /* 0x000fe4000c000000 */
[----:B------:R-:W-:Y:S02]  /*7f60*/  UISETP.NE.AND UP0, UPT, UR62, 0x1, UPT ;  /* 0x000000013e00788c */ /* 0x000fe4000bf05270 */
[----:B------:R-:W-:Y:S07]  /*7f70*/  UIMAD.WIDE.U32 UR4, UR13, UR63, URZ ;  /* 0x0000003f0d0472a5 */ /* 0x000fee000f8e00ff */
[----:B------:R-:W-:Y:S02]  /*7f80*/  UMOV UR4, UR5 ;  /* 0x0000000500047c82 */ /* 0x000fe40008000000 */
[----:B------:R-:W-:Y:S04]  /*7f90*/  USHF.R.U32.HI UR4, URZ, UR71, UR4 ;  /* 0x00000047ff047299 */ /* 0x000fe80008011604 */
[----:B------:R-:W-:Y:S02]  /*7fa0*/  USEL UR14, UR13, UR4, !UP0 ;  /* 0x000000040d0e7287 */ /* 0x000fe4000c000000 */
[----:B------:R-:W-:Y:S02]  /*7fb0*/  UIADD3 UR4, UPT, UPT, -UR13, URZ, URZ ;  /* 0x000000ff0d047290 */ /* 0x000fe4000fffe1ff */
[----:B------:R-:W-:Y:S02]  /*7fc0*/  UIADD3 UR5, UPT, UPT, -UR14, URZ, URZ ;  /* 0x000000ff0e057290 */ /* 0x000fe4000fffe1ff */
[----:B------:R-:W-:Y:S02]  /*7fd0*/  UIMAD UR12, UR59, UR4, UR12 ;  /* 0x000000043b0c72a4 */ /* 0x000fe4000f8e020c */
[----:B------:R-:W-:Y:S01]  /*7fe0*/  UIMAD UR13, UR62, UR5, UR13 ;  /* 0x000000053e0d72a4 */ /* 0x000fe2000f8e020d */
[----:B--2---:R-:W-:Y:S11]  /*7ff0*/  @!P1 BRA `(.L_x_87) ;  /* 0x0000004c00609947 */ /* 0x004ff60003800000 */
.L_x_177:
[----:B-1----:R-:W-:Y:S01]  /*8000*/  @!P2 IADD3 R2, P1, PT, R12, 0x680, RZ ;  /* 0x000006800c02a810 */ /* 0x002fe20007f3e0ff */
[----:B------:R-:W-:Y:S01]  /*8010*/  VOTEU.ALL UP0, P2 ;  /* 0x0000000000ff7886 */ /* 0x000fe20001000000 */
[----:B------:R-:W-:Y:S02]  /*8020*/  @!P2 R2UR UR6, R0 ;  /* 0x000000000006a2ca */ /* 0x000fe400000e0000 */
[----:B------:R-:W-:Y:S01]  /*8030*/  @!P2 R2UR UR5, R2 ;  /* 0x000000000205a2ca */ /* 0x000fe200000e0000 */
[----:B------:R-:W-:Y:S01]  /*8040*/  @!P2 IMAD.X R0, RZ, RZ, R13, P1 ;  /* 0x000000ffff00a224 */ /* 0x000fe200008e060d */
[----:B------:R-:W-:Y:S02]  /*8050*/  @!UP0 UIADD3 UR8, UPT, UPT, UR42, 0x200, URZ ;  /* 0x000002002a088890 */ /* 0x000fe4000fffe0ff */
[----:B------:R-:W-:Y:S02]  /*8060*/  @!UP0 UIADD3 UR17, UPT, UPT, UR42, 0x1200, URZ ;  /* 0x000012002a118890 */ /* 0x000fe4000fffe0ff */
[----:B------:R-:W-:Y:S01]  /*8070*/  @!P2 R2UR UR4, R0 ;  /* 0x000000000004a2ca */ /* 0x000fe200000e0000 */
[----:B------:R-:W-:Y:S01]  /*8080*/  @!UP0 UIADD3 UR16, UPT, UPT, UR7, 0x40, URZ ;  /* 0x0000004007108890 */ /* 0x000fe2000fffe0ff */
[----:B------:R-:W-:Y:S03]  /*8090*/  @!P2 IMAD.MOV.U32 R0, RZ, RZ, 0x2000 ;  /* 0x00002000ff00a424 */ /* 0x000fe600078e00ff */
[----:B------:R-:W-:Y:S02]  /*80a0*/  @!UP0 UPRMT UR6, UR6, 0x5410, URZ ;  /* 0x0000541006068896 */ /* 0x000fe400080000ff */
[----:B------:R-:W-:Y:S01]  /*80b0*/  IMAD.U32 R14, RZ, RZ, UR5 ;  /* 0x00000005ff0e7e24 */ /* 0x000fe2000f8e00ff */
[----:B------:R-:W-:Y:S05]  /*80c0*/  VOTEU.ALL UP0, P2 ;  /* 0x0000000000ff7886 */ /* 0x000fea0001000000 */
[----:B------:R-:W-:Y:S01]  /*80d0*/  IMAD.U32 R15, RZ, RZ, UR4 ;  /* 0x00000004ff0f7e24 */ /* 0x000fe2000f8e00ff */
[----:B------:R-:W-:Y:S01]  /*80e0*/  @!P2 R2UR UR4, R14 ;  /* 0x000000000e04a2ca */ /* 0x000fe200000e0000 */
[----:B------:R-:W-:Y:S01]  /*80f0*/  @!UP0 UMOV UR9, UR43 ;  /* 0x0000002b00098c82 */ /* 0x000fe20008000000 */
[----:B------:R-:W-:Y:S02]  /*8100*/  @!UP0 UMOV UR10, UR7 ;  /* 0x00000007000a8c82 */ /* 0x000fe40008000000 */
[----:B------:R-:W-:Y:S11]  /*8110*/  @!P2 R2UR UR5, R15 ;  /* 0x000000000f05a2ca */ /* 0x000ff600000e0000 */
[----:B------:R-:W-:Y:S02]  /*8120*/  @!UPT UIADD3 URZ, UPT, UPT, URZ, URZ, URZ ;  /* 0x000000fffffff290 */ /* 0x000fe4000fffe0ff */
[----:B------:R1:W-:Y:S01]  /*8130*/  @!UP0 UTMALDG.5D.IM2COL [UR8], [UR4], UR6 ;  /* 0x00000008040083b4 */ /* 0x0003e20008060006 */
[----:B------:R-:W-:Y:S05]  /*8140*/  VOTEU.ALL UP0, P2 ;  /* 0x0000000000ff7886 */ /* 0x000fea0001000000 */
[----:B-1----:R-:W-:Y:S01]  /*8150*/  @!UP0 UMOV UR8, UR17 ;  /* 0x0000001100088c82 */ /* 0x002fe20008000000 */
[----:B------:R-:W-:Y:S01]  /*8160*/  @!UP0 UMOV UR9, UR43 ;  /* 0x0000002b00098c82 */ /* 0x000fe20008000000 */
[----:B------:R-:W-:Y:S02]  /*8170*/  @!UP0 UMOV UR10, UR16 ;  /* 0x00000010000a8c82 */ /* 0x000fe40008000000 */
[----:B------:R1:W-:Y:S01]  /*8180*/  @!UP0 UTMALDG.5D.IM2COL [UR8], [UR4], UR6 ;  /* 0x00000008040083b4 */ /* 0x0003e20008060006 */
[----:B------:R2:W-:Y:S01]  /*8190*/  @!P2 SYNCS.ARRIVE.TRANS64.RED.A0TR RZ, [UR42+0x60], R0 ;  /* 0x00006000ffffa9a7 */ /* 0x0005e2000830042a */
[----:B------:R-:W-:Y:S01]  /*81a0*/  SYNCS.ARRIVE.TRANS64.RED.A1T0 RZ, [UR66], RZ ;  /* 0x000000ffffff79a7 */ /* 0x000fe20008100442 */
[----:B--2---:R-:W-:Y:S01]  /*81b0*/  @!P2 IMAD.MOV.U32 R0, RZ, 0x20, RZ ;  /* 0x00000020ff00a824 */ /* 0x004fe200078e00ff */
[----:B------:R-:W2:Y:S03]  /*81c0*/  SYNCS.PHASECHK.TRANS64.TRYWAIT P1, [UR42+0x88], R9 ;  /* 0x00008809ff0075a7 */ /* 0x000ea6000802112a */
[----:B------:R-:W-:Y:S01]  /*81d0*/  @!P2 IMAD.MOV.U32 R0, RZ, 0x400, R0 ;  /* 0x00000400ff00a824 */ /* 0x000fe200078e0000 */
[----:B-12---:R-:W-:Y:S06]  /*81e0*/  @!P1 BRA `(.L_x_88) ;  /* 0x0000004800fc9947 */ /* 0x006fec0003800000 */
.L_x_179:
[----:B------:R-:W-:Y:S01]  /*81f0*/  @!P2 R2UR UR4, R0 ;  /* 0x000000000004a2ca */ /* 0x000fe200000e0000 */
[----:B------:R-:W-:Y:S01]  /*8200*/  VOTEU.ALL UP0, P2 ;  /* 0x0000000000ff7886 */ /* 0x000fe20001000000 */
[----:B-1----:R-:W-:Y:S01]  /*8210*/  @!P2 IADD3 R2, P1, PT, R12, 0x680, RZ ;  /* 0x000006800c02a810 */ /* 0x002fe20007f3e0ff */
[----:B------:R-:W-:Y:S01]  /*8220*/  UMOV UR35, UR11 ;  /* 0x0000000b00237c82 */ /* 0x000fe20008000000 */
[----:B------:R-:W-:Y:S01]  /*8230*/  UMOV UR36, UR12 ;  /* 0x0000000c00247c82 */ /* 0x000fe20008000000 */
[----:B------:R-:W-:Y:S01]  /*8240*/  UMOV UR37, UR13 ;  /* 0x0000000d00257c82 */ /* 0x000fe20008000000 */
[----:B------:R-:W-:Y:S01]  /*8250*/  @!P2 R2UR UR5, R2 ;  /* 0x000000000205a2ca */ /* 0x000fe200000e0000 */
[----:B------:R-:W-:Y:S01]  /*8260*/  @!P2 IMAD.X R0, RZ, RZ, R13, P1 ;  /* 0x000000ffff00a224 */ /* 0x000fe200008e060d */
[----:B------:R-:W-:Y:S02]  /*8270*/  @!UP0 UIADD3 UR34, UPT, UPT, UR7, 0x10, URZ ;  /* 0x0000001007228890 */ /* 0x000fe4000fffe0ff */
[----:B------:R-:W-:Y:S02]  /*8280*/  @!UP0 UIADD3 UR32, UPT, UPT, UR42, 0x2200, URZ ;  /* 0x000022002a208890 */ /* 0x000fe4000fffe0ff */
[----:B------:R-:W-:Y:S02]  /*8290*/  @!UP0 UIADD3 UR10, UPT, UPT, UR7, 0x50, URZ ;  /* 0x00000050070a8890 */ /* 0x000fe4000fffe0ff */
[----:B------:R-:W-:Y:S01]  /*82a0*/  @!UP0 UPRMT UR6, UR4, 0x5410, URZ ;  /* 0x0000541004068896 */ /* 0x000fe200080000ff */
[----:B------:R-:W-:Y:S01]  /*82b0*/  @!P2 R2UR UR4, R0 ;  /* 0x000000000004a2ca */ /* 0x000fe200000e0000 */
[----:B------:R-:W-:Y:S01]  /*82c0*/  @!UP0 UIADD3 UR8, UPT, UPT, UR42, 0x3200, URZ ;  /* 0x000032002a088890 */ /* 0x000fe2000fffe0ff */
[----:B------:R-:W-:Y:S01]  /*82d0*/  @!P2 IMAD.MOV.U32 R0, RZ, RZ, 0x2000 ;  /* 0x00002000ff00a424 */ /* 0x000fe200078e00ff */
[----:B------:R-:W-:Y:S01]  /*82e0*/  VOTEU.ALL UP0, P2 ;  /* 0x0000000000ff7886 */ /* 0x000fe20001000000 */
[----:B------:R-:W-:Y:S01]  /*82f0*/  IMAD.U32 R14, RZ, RZ, UR5 ;  /* 0x00000005ff0e7e24 */ /* 0x000fe2000f8e00ff */
[----:B------:R-:W-:Y:S01]  /*8300*/  UMOV UR38, UR14 ;  /* 0x0000000e00267c82 */ /* 0x000fe20008000000 */
[----:B------:R-:W-:Y:S07]  /*8310*/  UMOV UR9, UR33 ;  /* 0x0000002100097c82 */ /* 0x000fee0008000000 */
[----:B------:R-:W-:Y:S01]  /*8320*/  IMAD.U32 R15, RZ, RZ, UR4 ;  /* 0x00000004ff0f7e24 */ /* 0x000fe2000f8e00ff */
[----:B------:R-:W-:Y:S04]  /*8330*/  @!P2 R2UR UR4, R14 ;  /* 0x000000000e04a2ca */ /* 0x000fe800000e0000 */
[----:B------:R-:W-:Y:S11]  /*8340*/  @!P2 R2UR UR5, R15 ;  /* 0x000000000f05a2ca */ /* 0x000ff600000e0000 */
[----:B------:R-:W-:Y:S02]  /*8350*/  @!UPT UIADD3 URZ, UPT, UPT, URZ, URZ, URZ ;  /* 0x000000fffffff290 */ /* 0x000fe4000fffe0ff */
[----:B------:R1:W-:Y:S01]  /*8360*/  @!UP0 UTMALDG.5D.IM2COL [UR32], [UR4], UR6 ;  /* 0x00000020040083b4 */ /* 0x0003e20008060006 */
[----:B------:R-:W-:Y:S05]  /*8370*/  VOTEU.ALL UP0, P2 ;  /* 0x0000000000ff7886 */ /* 0x000fea0001000000 */
[----:B------:R1:W-:Y:S01]  /*8380*/  @!UP0 UTMALDG.5D.IM2COL [UR8], [UR4], UR6 ;  /* 0x00000008040083b4 */ /* 0x0003e20008060006 */
[----:B------:R2:W-:Y:S01]  /*8390*/  @!P2 SYNCS.ARRIVE.TRANS64.RED.A0TR RZ, [UR42+0x68], R0 ;  /* 0x00006800ffffa9a7 */ /* 0x0005e2000830042a */
[----:B------:R-:W-:Y:S01]  /*83a0*/  SYNCS.ARRIVE.TRANS64.RED.A1T0 RZ, [UR65], RZ ;  /* 0x000000ffffff79a7 */ /* 0x000fe20008100441 */
[----:B--2---:R-:W-:Y:S01]  /*83b0*/  @!P2 IMAD.MOV.U32 R0, RZ, 0x20, RZ ;  /* 0x00000020ff00a824 */ /* 0x004fe200078e00ff */
[----:B------:R-:W2:Y:S03]  /*83c0*/  SYNCS.PHASECHK.TRANS64.TRYWAIT P1, [UR42+0x90], R9 ;  /* 0x00009009ff0075a7 */ /* 0x000ea6000802112a */
[----:B------:R-:W-:Y:S01]  /*83d0*/  @!P2 IMAD.MOV.U32 R0, RZ, 0x400, R0 ;  /* 0x00000400ff00a824 */ /* 0x000fe200078e0000 */
[----:B-12---:R-:W-:Y:S06]  /*83e0*/  @!P1 BRA `(.L_x_89) ;  /* 0x0000004800949947 */ /* 0x006fec0003800000 */
.L_x_181:
        /* <DEDUP_REMOVED lines=8> */
[----:B------:R-:W-:Y:S01]  /*8470*/  @!UP0 UIADD3 UR26, UPT, UPT, UR7, 0x20, URZ ;  /* 0x00000020071a8890 */ /* 0x000fe2000fffe0ff */
[----:B------:R-:W-:Y:S01]  /*8480*/  @P0 SHF.R.U32.HI R4, RZ, 0x10, R5 ;  /* 0x00000010ff040819 */ /* 0x000fe20000011605 */
[----:B------:R-:W-:Y:S02]  /*8490*/  @!UP0 UIADD3 UR24, UPT, UPT, UR42, 0x4200, URZ ;  /* 0x000042002a188890 */ /* 0x000fe4000fffe0ff */
[----:B------:R-:W-:Y:S01]  /*84a0*/  @!UP0 UIADD3 UR10, UPT, UPT, UR7, 0x60, URZ ;  /* 0x00000060070a8890 */ /* 0x000fe2000fffe0ff */
[----:B------:R-:W-:Y:S01]  /*84b0*/  @P0 R2UR UR48, R4 ;  /* 0x00000000043002ca */ /* 0x000fe200000e0000 */
        /* <DEDUP_REMOVED lines=17> */
[----:B------:R-:W2:Y:S02]  /*85d0*/  SYNCS.PHASECHK.TRANS64.TRYWAIT P1, [UR42+0x98], R9 ;  /* 0x00009809ff0075a7 */ /* 0x000ea4000802112a */
[----:B-12---:R-:W-:Y:S05]  /*85e0*/  @!P1 BRA `(.L_x_90) ;  /* 0x00000048002c9947 */ /* 0x006fea0003800000 */
.L_x_183:
[----:B------:R-:W-:Y:S01]  /*85f0*/  UPLOP3.LUT UP2, UPT, UPT, UPT, UPT, 0x80, 0x8 ;  /* 0x000000000008789c */ /* 0x000fe20003f4f070 */
[----:B-1----:R-:W-:Y:S01]  /*8600*/  @!P2 IMAD.MOV.U32 R0, RZ, 0x20, RZ ;  /* 0x00000020ff00a824 */ /* 0x002fe200078e00ff */
[----:B------:R-:W-:Y:S01]  /*8610*/  @!P2 IADD3 R2, P0, PT, R12, 0x680, RZ ;  /* 0x000006800c02a810 */ /* 0x000fe20007f1e0ff */
[----:B------:R-:W-:Y:S01]  /*8620*/  UMOV UR19, UR11 ;  /* 0x0000000b00137c82 */ /* 0x000fe20008000000 */
[----:B------:R-:W-:Y:S01]  /*8630*/  VOTEU.ALL UP0, P2 ;  /* 0x0000000000ff7886 */ /* 0x000fe20001000000 */
[----:B------:R-:W-:Y:S01]  /*8640*/  @!P2 IMAD.MOV.U32 R0, RZ, 0x400, R0 ;  /* 0x00000400ff00a824 */ /* 0x000fe200078e0000 */
[----:B------:R-:W-:Y:S01]  /*8650*/  @!P2 R2UR UR5, R2 ;  /* 0x000000000205a2ca */ /* 0x000fe200000e0000 */
[----:B------:R-:W-:Y:S01]  /*8660*/  UMOV UR20, UR12 ;  /* 0x0000000c00147c82 */ /* 0x000fe20008000000 */
[----:B------:R-:W-:Y:S01]  /*8670*/  UMOV UR21, UR13 ;  /* 0x0000000d00157c82 */ /* 0x000fe20008000000 */
[----:B------:R-:W-:Y:S01]  /*8680*/  @!UP0 UIADD3 UR18, UPT, UPT, UR7, 0x30, URZ ;  /* 0x0000003007128890 */ /* 0x000fe2000fffe0ff */
[----:B------:R-:W-:Y:S01]  /*8690*/  @!P2 R2UR UR4, R0 ;  /* 0x000000000004a2ca */ /* 0x000fe200000e0000 */
[----:B------:R-:W-:Y:S01]  /*86a0*/  @!P2 IMAD.X R0, RZ, RZ, R13, P0 ;  /* 0x000000ffff00a224 */ /* 0x000fe200000e060d */
[----:B------:R-:W-:Y:S01]  /*86b0*/  @!UP0 UIADD3 UR16, UPT, UPT, UR42, 0x6200, URZ ;  /* 0x000062002a108890 */ /* 0x000fe2000fffe0ff */
[----:B------:R-:W-:Y:S01]  /*86c0*/  R2UR UR26, R64 ;  /* 0x00000000401a72ca */ /* 0x000fe200000e0000 */
[----:B------:R-:W-:Y:S01]  /*86d0*/  @!UP0 UIADD3 UR17, UPT, UPT, UR42, 0x78, URZ ;  /* 0x000000782a118890 */ /* 0x000fe2000fffe0ff */
[----:B------:R-:W-:Y:S01]  /*86e0*/  R2UR UR24, R65 ;  /* 0x00000000411872ca */ /* 0x000fe200000e0000 */
[----:B------:R-:W-:Y:S01]  /*86f0*/  @!UP0 UIADD3 UR10, UPT, UPT, UR7, 0x70, URZ ;  /* 0x00000070070a8890 */ /* 0x000fe2000fffe0ff */
[----:B------:R-:W-:Y:S01]  /*8700*/  LOP3.LUT R10, R10, 0x1, RZ, 0x3c, !PT ;  /* 0x000000010a0a7812 */ /* 0x000fe200078e3cff */
[----:B------:R-:W-:Y:S01]  /*8710*/  @!UP0 UIADD3 UR8, UPT, UPT, UR42, 0x7200, URZ ;  /* 0x000072002a088890 */ /* 0x000fe2000fffe0ff */
[----:B------:R-:W-:Y:S01]  /*8720*/  IMAD.U32 R4, RZ, RZ, UR5 ;  /* 0x00000005ff047e24 */ /* 0x000fe2000f8e00ff */
[----:B------:R-:W-:Y:S01]  /*8730*/  UMOV UR22, UR14 ;  /* 0x0000000e00167c82 */ /* 0x000fe20008000000 */
[----:B------:R-:W-:Y:S01]  /*8740*/  UMOV UR9, UR17 ;  /* 0x0000001100097c82 */ /* 0x000fe20008000000 */
[----:B------:R-:W-:Y:S01]  /*8750*/  LOP3.LUT R8, R8, 0x1, RZ, 0x3c, !PT ;  /* 0x0000000108087812 */ /* 0x000fe200078e3cff */
[----:B------:R-:W-:Y:S01]  /*8760*/  @!UP0 UPRMT UR6, UR4, 0x5410, URZ ;  /* 0x0000541004068896 */ /* 0x000fe200080000ff */
[----:B------:R-:W-:Y:S01]  /*8770*/  @!P2 R2UR UR4, R0 ;  /* 0x000000000004a2ca */ /* 0x000fe200000e0000 */
[----:B------:R-:W-:Y:S03]  /*8780*/  VOTEU.ALL UP0, P2 ;  /* 0x0000000000ff7886 */ /* 0x000fe60001000000 */
[----:B------:R-:W-:Y:S09]  /*8790*/  UIADD3 UR45, UPT, UPT, UR23, UR24, URZ ;  /* 0x00000018172d7290 */ /* 0x000ff2000fffe0ff */
        /* <DEDUP_REMOVED lines=9> */
[----:B-1----:R-:W-:Y:S01]  /*8830*/  UIADD3 UR19, UPT, UPT, UR15, UR26, URZ ;  /* 0x0000001a0f137290 */ /* 0x002fe2000fffe0ff */
[----:B------:R-:W-:Y:S11]  /*8840*/  BRA.U UP3, `(.L_x_91) ;  /* 0xffffffed03987547 */ /* 0x000ff6000b83ffff */
[----:B--2---:R-:W-:-:S04]  /*8850*/  SHF.L.U32 R3, R10, 0x1f, RZ ;  /* 0x0000001f0a037819 */ /* 0x004fc800000006ff */
[----:B------:R-:W1:Y:S02]  /*8860*/  SYNCS.PHASECHK.TRANS64.TRYWAIT P0, [UR42+0x80], R3 ;  /* 0x00008003ff0075a7 */ /* 0x000e64000800112a */
[----:B-1----:R-:W-:Y:S05]  /*8870*/  @!P0 BRA `(.L_x_92) ;  /* 0x0000004400a08947 */ /* 0x002fea0003800000 */
.L_x_185:
[----:B------:R-:W2:Y:S02]  /*8880*/  SYNCS.PHASECHK.TRANS64.TRYWAIT P0, [UR42+0x88], R3 ;  /* 0x00008803ff0075a7 */ /* 0x000ea4000800112a */
[----:B--2---:R-:W-:Y:S05]  /*8890*/  @!P0 BRA `(.L_x_93) ;  /* 0x0000004400b08947 */ /* 0x004fea0003800000 */
.L_x_187:
[----:B------:R-:W2:Y:S02]  /*88a0*/  SYNCS.PHASECHK.TRANS64.TRYWAIT P0, [UR42+0x90], R3 ;  /* 0x00009003ff0075a7 */ /* 0x000ea4000800112a */
[----:B--2---:R-:W-:Y:S05]  /*88b0*/  @!P0 BRA `(.L_x_94) ;  /* 0x0000004400c08947 */ /* 0x004fea0003800000 */
.L_x_189:
[----:B-1----:R-:W-:-:S07]  /*88c0*/  MOV R0, UR42 ;  /* 0x0000002a00007c02 */ /* 0x002fce0008000f00 */
.L_x_95:
[----:B-1----:R-:W-:-:S04]  /*88d0*/  SHF.L.U32 R3, R10, 0x1f, RZ ;  /* 0x0000001f0a037819 */ /* 0x002fc800000006ff */
[----:B------:R1:W2:Y:S03]  /*88e0*/  SYNCS.PHASECHK.TRANS64.TRYWAIT P0, [R0+URZ+0x98], R3 ;  /* 0x00009803000075a7 */ /* 0x0002a600080011ff */
[----:B--2---:R-:W-:Y:S05]  /*88f0*/  @!P0 NANOSLEEP.SYNCS 0x989680 ;  /* 0x009896800000895d */ /* 0x004fea0003900000 */
[----:B------:R-:W2:Y:S02]  /*8900*/  @!P0 SYNCS.PHASECHK.TRANS64 P0, [R0+URZ+0x98], R3 ;  /* 0x00009803000085a7 */ /* 0x000ea400080010ff */
[----:B--2---:R-:W-:Y:S05]  /*8910*/  @P0 EXIT ;  /* 0x000000000000094d */ /* 0x004fea0003800000 */
[----:B------:R-:W-:Y:S05]  /*8920*/  BRA `(.L_x_95) ;  /* 0xfffffffc00e87947 */ /* 0x000fea000383ffff */
.L_x_80:
[----:B------:R-:W-:-:S06]  /*8930*/  UISETP.GE.AND UP0, UPT, UR18, 0x4, UPT ;  /* 0x000000041200788c */ /* 0x000fcc000bf06270 */
[----:B------:R-:W-:-:S13]  /*8940*/  PLOP3.LUT P0, PT, PT, PT, UP0, 0x80, 0x8 ;  /* 0x000000000008781c */ /* 0x000fda0003f0f008 */
[----:B-1----:R-:W-:Y:S05]  /*8950*/  @!P0 EXIT ;  /* 0x000000000000894d */ /* 0x002fea0003800000 */
[----:B------:R-:W1:Y:S08]  /*8960*/  S2UR UR4, SR_CgaCtaId ;  /* 0x00000000000479c3 */ /* 0x000e700000008800 */
[----:B------:R-:W-:Y:S01]  /*8970*/  BAR.SYNC.DEFER_BLOCKING 0x6, 0xa0 ;  /* 0x0182800000007b1d */ /* 0x000fe20000010000 */
[C---:B------:R-:W-:Y:S01]  /*8980*/  IMAD.SHL.U32 R0, R74.reuse, 0x10, RZ ;  /* 0x000000104a007824 */ /* 0x040fe200078e00ff */
[C---:B------:R-:W-:Y:S01]  /*8990*/  SHF.L.U32 R23, R74.reuse, 0x10, RZ ;  /* 0x000000104a177819 */ /* 0x040fe200000006ff */
[C---:B------:R-:W-:Y:S01]  /*89a0*/  IMAD.SHL.U32 R3, R63.reuse, 0x200, RZ ;  /* 0x000002003f037824 */ /* 0x040fe200078e00ff */
[C---:B------:R-:W-:Y:S01]  /*89b0*/  LOP3.LUT R75, R74.reuse, 0x60, RZ, 0xc0, !PT ;  /* 0x000000604a4b7812 */ /* 0x040fe200078ec0ff */
[----:B------:R-:W-:Y:S01]  /*89c0*/  IMAD.SHL.U32 R5, R74, 0x2, RZ ;  /* 0x000000024a057824 */ /* 0x000fe200078e00ff */
[----:B------:R-:W-:Y:S01]  /*89d0*/  UMOV UR44, 0x400 ;  /* 0x00000400002c7882 */ /* 0x000fe20000000000 */
[C---:B------:R-:W-:Y:S01]  /*89e0*/  LOP3.LUT R4, R0.reuse, 0x590, RZ, 0xc0, !PT ;  /* 0x0000059000047812 */ /* 0x040fe200078ec0ff */
[----:B------:R-:W2:Y:S01]  /*89f0*/  LDC.64 R60, c[0x0][0x9b0] ;  /* 0x00026c00ff3c7b82 */ /* 0x000ea20000000a00 */
[----:B------:R-:W-:Y:S01]  /*8a00*/  LOP3.LUT R0, R0, 0x60, RZ, 0xc0, !PT ;  /* 0x0000006000007812 */ /* 0x000fe200078ec0ff */
[----:B------:R-:W3:Y:S01]  /*8a10*/  LDCU.128 UR8, c[0x0][0xb80] ;  /* 0x00017000ff0877ac */ /* 0x000ee20008000c00 */
[----:B------:R-:W-:Y:S01]  /*8a20*/  LOP3.LUT R4, R4, 0x200, R3, 0xf8, !PT ;  /* 0x0000020004047812 */ /* 0x000fe200078ef803 */
[----:B------:R-:W-:Y:S01]  /*8a30*/  HFMA2 R70, -RZ, RZ, 0, 5.9604644775390625e-08 ;  /* 0x00000001ff467431 */ /* 0x000fe200000001ff */
[----:B------:R-:W-:Y:S01]  /*8a40*/  LOP3.LUT R5, R0, 0xc, R5, 0xf8, !PT ;  /* 0x0000000c00057812 */ /* 0x000fe200078ef805 */
[----:B------:R-:W-:Y:S01]  /*8a50*/  IMAD.SHL.U32 R0, R63, 0x200000, RZ ;  /* 0x002000003f007824 */ /* 0x000fe200078e00ff */
[C---:B------:R-:W-:Y:S01]  /*8a60*/  LOP3.LUT R72, R74.reuse, 0x2, RZ, 0xc0, !PT ;  /* 0x000000024a487812 */ /* 0x040fe200078ec0ff */
[----:B------:R-:W4:Y:S01]  /*8a70*/  LDC.64 R42, c[0x0][0x9a8] ;  /* 0x00026a00ff2a7b82 */ /* 0x000f220000000a00 */
[----:B------:R-:W-:Y:S01]  /*8a80*/  LOP3.LUT R74, R74, 0x4, RZ, 0xc0, !PT ;  /* 0x000000044a4a7812 */ /* 0x000fe200078ec0ff */
[----:B------:R-:W-:Y:S01]  /*8a90*/  IMAD.MOV.U32 R22, RZ, RZ, RZ ;  /* 0x000000ffff167224 */ /* 0x000fe200078e00ff */
[----:B------:R-:W-:-:S02]  /*8aa0*/  LOP3.LUT R0, R0, 0x200000, RZ, 0xc0, !PT ;  /* 0x0020000000007812 */ /* 0x000fc400078ec0ff */
[----:B------:R-:W-:Y:S01]  /*8ab0*/  CS2R R68, SRZ ;  /* 0x0000000000447805 */ /* 0x000fe2000001ff00 */
[----:B------:R-:W2:Y:S01]  /*8ac0*/  LDCU UR57, c[0x0][0x370] ;  /* 0x00006e00ff3977ac */ /* 0x000ea20008000800 */
[----:B------:R-:W-:Y:S01]  /*8ad0*/  LOP3.LUT R23, R0, 0x400000, R23, 0xf8, !PT ;  /* 0x0040000000177812 */ /* 0x000fe200078ef817 */
[----:B-1----:R-:W-:Y:S01]  /*8ae0*/  ULEA UR44, UR4, UR44, 0x18 ;  /* 0x0000002c042c7291 */ /* 0x002fe2000f8ec0ff */
[----:B------:R-:W-:Y:S01]  /*8af0*/  LOP3.LUT R0, R4, R5, RZ, 0xfc, !PT ;  /* 0x0000000504007212 */ /* 0x000fe200078efcff */
[----:B------:R-:W1:Y:S01]  /*8b00*/  LDCU.64 UR62, c[0x0][0x348] ;  /* 0x00006900ff3e77ac */ /* 0x000e620008000a00 */
[----:B---3--:R-:W-:Y:S01]  /*8b10*/  IMAD.U32 R79, RZ, RZ, UR8 ;  /* 0x00000008ff4f7e24 */ /* 0x008fe2000f8e00ff */
[----:B------:R-:W-:Y:S01]  /*8b20*/  MOV R77, UR10 ;  /* 0x0000000a004d7c02 */ /* 0x000fe20008000f00 */
[----:B------:R-:W-:Y:S01]  /*8b30*/  IMAD.U32 R78, RZ, RZ, UR9 ;  /* 0x00000009ff4e7e24 */ /* 0x000fe2000f8e00ff */
[----:B------:R-:W-:Y:S01]  /*8b40*/  UIADD3 UR4, UPT, UPT, UR44, 0x200, URZ ;  /* 0x000002002c047890 */ /* 0x000fe2000fffe0ff */
[----:B------:R-:W-:Y:S01]  /*8b50*/  IMAD.U32 R76, RZ, RZ, UR11 ;  /* 0x0000000bff4c7e24 */ /* 0x000fe2000f8e00ff */
[----:B------:R-:W3:Y:S01]  /*8b60*/  LDCU UR42, c[0x0][0xc0c] ;  /* 0x00018180ff2a77ac */ /* 0x000ee20008000800 */
[----:B------:R-:W1:Y:S03]  /*8b70*/  LDS R2, [UR44+0x100] ;  /* 0x0001002cff027984 */ /* 0x000e660008000800 */
[----:B------:R-:W-:Y:S01]  /*8b80*/  IMAD.U32 R67, RZ, RZ, UR4 ;  /* 0x00000004ff437e24 */ /* 0x000fe2000f8e00ff */
[----:B------:R-:W1:Y:S03]  /*8b90*/  LDCU UR38, c[0x0][0xc30] ;  /* 0x00018600ff2677ac */ /* 0x000e660008000800 */
[----:B------:R-:W-:Y:S01]  /*8ba0*/  IMAD R73, R0, 0x4, R67 ;  /* 0x0000000400497824 */ /* 0x000fe200078e0243 */
[----:B------:R-:W1:Y:S03]  /*8bb0*/  LDCU.64 UR50, c[0x0][0x988] ;  /* 0x00013100ff3277ac */ /* 0x000e660008000a00 */
[--C-:B------:R-:W-:Y:S01]  /*8bc0*/  IMAD R72, R72, -0x10, R73.reuse ;  /* 0xfffffff048487824 */ /* 0x100fe200078e0249 */
[----:B------:R-:W1:Y:S01]  /*8bd0*/  LDCU.64 UR40, c[0x0][0xc28] ;  /* 0x00018500ff2877ac */ /* 0x000e620008000a00 */
[----:B------:R-:W-:Y:S01]  /*8be0*/  IMAD R71, R74, -0x10, R73 ;  /* 0xfffffff04a477824 */ /* 0x000fe200078e0249 */
[----:B------:R-:W1:Y:S01]  /*8bf0*/  LDCU.64 UR60, c[0x0][0x990] ;  /* 0x00013200ff3c77ac */ /* 0x000e620008000a00 */
[----:B------:R-:W1:Y:S01]  /*8c00*/  LDCU.128 UR52, c[0x0][0xc10] ;  /* 0x00018200ff3477ac */ /* 0x000e620008000c00 */
[----:B------:R-:W1:Y:S01]  /*8c10*/  LDCU UR56, c[0x0][0x374] ;  /* 0x00006e80ff3877ac */ /* 0x000e620008000800 */
[----:B------:R-:W-:Y:S01]  /*8c20*/  UMOV UR49, URZ ;  /* 0x000000ff00317c82 */ /* 0x000fe20008000000 */
[----:B------:R-:W-:Y:S01]  /*8c30*/  UMOV UR47, URZ ;  /* 0x000000ff002f7c82 */ /* 0x000fe20008000000 */
[C---:B-1----:R-:W-:Y:S01]  /*8c40*/  VIADD R3, R2.reuse, 0x40 ;  /* 0x0000004002037836 */ /* 0x042fe20000000000 */
[----:B------:R-:W-:-:S04]  /*8c50*/  LOP3.LUT R2, R2, 0xffff, RZ, 0xc0, !PT ;  /* 0x0000ffff02027812 */ /* 0x000fc800078ec0ff */
[----:B------:R-:W-:-:S05]  /*8c60*/  LOP3.LUT R3, R3, 0xffff, RZ, 0xc0, !PT ;  /* 0x0000ffff03037812 */ /* 0x000fca00078ec0ff */
[----:B--234-:R1:W-:Y:S02]  /*8c70*/  STL.64 [R1], R2 ;  /* 0x0000000201007387 */ /* 0x01c3e40000100a00 */
.L_x_139:
[----:B-1----:R-:W-:Y:S04]  /*8c80*/  SHF.L.U32 R3, R68, 0x1f, RZ ;  /* 0x0000001f44037819 */ /* 0x002fe800000006ff */
[----:B------:R-:W1:Y:S02]  /*8c90*/  SYNCS.PHASECHK.TRANS64.TRYWAIT P0, [UR44+0xb0], R3 ;  /* 0x0000b003ff0075a7 */ /* 0x000e64000800112c */
[----:B-1-3--:R-:W-:Y:S05]  /*8ca0*/  @!P0 BRA `(.L_x_96) ;  /* 0x0000004000dc8947 */ /* 0x00afea0003800000 */
.L_x_191:
[----:B------:R-:W-:Y:S01]  /*8cb0*/  LEA R2, R22, UR43, 0x2 ;  /* 0x0000002b16027c11 */ /* 0x000fe2000f8e10ff */
[----:B------:R-:W2:Y:S01]  /*8cc0*/  LDS.128 R4, [UR44+0xf0] ;  /* 0x0000f02cff047984 */ /* 0x000ea20008000c00 */
[----:B------:R-:W-:Y:S02]  /*8cd0*/  UIADD3 UR4, UPT, UPT, UR44, 0xb8, URZ ;  /* 0x000000b82c047890 */ /* 0x000fe4000fffe0ff */
[----:B------:R-:W-:Y:S01]  /*8ce0*/  UISETP.GE.AND UP0, UPT, UR39, 0x1, UPT ;  /* 0x000000012700788c */ /* 0x000fe2000bf06270 */
[----:B------:R-:W-:Y:S01]  /*8cf0*/  @!PT LDS RZ, [RZ] ;  /* 0x00000000fffff984 */ /* 0x000fe20000000800 */
[----:B------:R-:W-:Y:S01]  /*8d00*/  @!PT LDS RZ, [RZ] ;  /* 0x00000000fffff984 */ /* 0x000fe20000000800 */
[----:B------:R-:W-:Y:S01]  /*8d10*/  @!PT LDS RZ, [RZ] ;  /* 0x00000000fffff984 */ /* 0x000fe20000000800 */
[----:B------:R-:W-:Y:S01]  /*8d20*/  @!PT LDS RZ, [RZ] ;  /* 0x00000000fffff984 */ /* 0x000fe20000000800 */
[----:B------:R3:W-:Y:S06]  /*8d30*/  MEMBAR.ALL.CTA ;  /* 0x0000000000007992 */ /* 0x0007ec0000008000 */
[----:B---3--:R-:W3:Y:S01]  /*8d40*/  FENCE.VIEW.ASYNC.S ;  /* 0x00000000000073c6 */ /* 0x008ee20000000000 */
[----:B------:R-:W-:Y:S09]  /*8d50*/  UPRMT UR4, URZ, 0x654, UR4 ;  /* 0x00000654ff047896 */ /* 0x000ff20008000004 */
[----:B---3--:R-:W-:Y:S01]  /*8d60*/  SYNCS.ARRIVE.TRANS64.RED.A1T0 RZ, [UR4], RZ ;  /* 0x000000ffffff79a7 */ /* 0x008fe20008100404 */
[----:B------:R-:W5:Y:S01]  /*8d70*/  LDL R2, [R2] ;  /* 0x0000000002027983 */ /* 0x000f620000100800 */
[----:B--2---:R-:W-:Y:S11]  /*8d80*/  LOP3.LUT P0, RZ, R6, 0x1, RZ, 0xc0, !PT ;  /* 0x0000000106ff7812 */ /* 0x004ff6000780c0ff */
[----:B------:R-:W-:Y:S02]  /*8d90*/  @!UPT UIADD3 URZ, UPT, UPT, URZ, URZ, URZ ;  /* 0x000000fffffff290 */ /* 0x000fe4000fffe0ff */
[----:B------:R-:W-:Y:S01]  /*8da0*/  VOTEU.ANY UP1, P0 ;  /* 0x0000000000ff7886 */ /* 0x000fe20000020100 */
[----:B------:R-:W-:Y:S01]  /*8db0*/  PLOP3.LUT P0, PT, PT, PT, UP1, 0x80, 0x8 ;  /* 0x000000000008781c */ /* 0x000fe20003f0f018 */
[----:B------:R-:W-:Y:S11]  /*8dc0*/  UP2UR UR58, UPR, URZ, 0x2 ;  /* 0x00000002ff3a7883 */ /* 0x000ff60008000000 */
[----:B------:R-:W-:Y:S01]  /*8dd0*/  @!UPT UIADD3 URZ, UPT, UPT, URZ, URZ, URZ ;  /* 0x000000fffffff290 */ /* 0x000fe2000fffe0ff */
[----:B-1----:R-:W-:Y:S02]  /*8de0*/  @P0 MOV R3, R4 ;  /* 0x0000000400030202 */ /* 0x002fe40000000f00 */
[----:B------:R-:W-:Y:S02]  /*8df0*/  @P0 LOP3.LUT R0, R5, 0xffff, RZ, 0xc0, !PT ;  /* 0x0000ffff05000812 */ /* 0x000fe400078ec0ff */
[----:B------:R-:W-:Y:S02]  /*8e00*/  @P0 R2UR UR5, R3 ;  /* 0x00000000030502ca */ /* 0x000fe400000e0000 */
[----:B------:R-:W-:Y:S11]  /*8e10*/  @P0 R2UR UR4, R0 ;  /* 0x00000000000402ca */ /* 0x000ff600000e0000 */
[----:B------:R-:W-:Y:S02]  /*8e20*/  @UP1 UMOV UR37, UR5 ;  /* 0x0000000500251c82 */ /* 0x000fe40008000000 */
[----:B------:R-:W-:Y:S01]  /*8e30*/  @UP1 UMOV UR36, UR4 ;  /* 0x0000000400241c82 */ /* 0x000fe20008000000 */
[----:B------:R-:W-:Y:S05]  /*8e40*/  BRA.U !UP0, `(.L_x_97) ;  /* 0x0000000108cc7547 */ /* 0x000fea000b800000 */
[----:B------:R-:W1:Y:S01]  /*8e50*/  LDCU UR9, c[0x0][0xc20] ;  /* 0x00018400ff0977ac */ /* 0x000e620008000800 */
[----:B------:R-:W-:Y:S02]  /*8e60*/  UIMAD.WIDE.U32 UR4, UR56, UR55, URZ ;  /* 0x00000037380472a5 */ /* 0x000fe4000f8e00ff */
[----:B------:R-:W-:Y:S02]  /*8e70*/  UIMAD.WIDE.U32 UR6, UR57, UR52, URZ ;  /* 0x00000034390672a5 */ /* 0x000fe4000f8e00ff */
[----:B------:R-:W-:Y:S02]  /*8e80*/  UIMAD.WIDE.U32 UR10, UR36, UR55, URZ ;  /* 0x00000037240a72a5 */ /* 0x000fe4000f8e00ff */
[----:B------:R-:W-:Y:S02]  /*8e90*/  UISETP.NE.AND UP0, UPT, UR54, 0x1, UPT ;  /* 0x000000013600788c */ /* 0x000fe4000bf05270 */
[----:B------:R-:W-:Y:S02]  /*8ea0*/  UISETP.NE.AND UP1, UPT, UR42, 0x1, UPT ;  /* 0x000000012a00788c */ /* 0x000fe4000bf25270 */
[----:B------:R-:W-:Y:S02]  /*8eb0*/  UISETP.NE.AND UP2, UPT, UR39, 0x1, UPT ;  /* 0x000000012700788c */ /* 0x000fe4000bf45270 */
[----:B------:R-:W-:Y:S01]  /*8ec0*/  UIMAD.WIDE.U32 UR12, UR37, UR52, URZ ;  /* 0x00000034250c72a5 */ /* 0x000fe2000f8e00ff */
[----:B------:R-:W-:Y:S01]  /*8ed0*/  UMOV UR4, UR5 ;  /* 0x0000000500047c82 */ /* 0x000fe20008000000 */
[----:B------:R-:W-:Y:S01]  /*8ee0*/  UMOV UR6, UR11 ;  /* 0x0000000b00067c82 */ /* 0x000fe20008000000 */
[----:B-1----:R-:W-:Y:S03]  /*8ef0*/  USHF.R.U32.HI UR8, URZ, UR9, UR4 ;  /* 0x00000009ff087299 */ /* 0x002fe60008011604 */
[----:B------:R-:W-:Y:S02]  /*8f00*/  UMOV UR4, UR7 ;  /* 0x0000000700047c82 */ /* 0x000fe40008000000 */
[----:B------:R-:W-:Y:S02]  /*8f10*/  USHF.R.U32.HI UR5, URZ, UR53, UR4 ;  /* 0x00000035ff057299 */ /* 0x000fe40008011604 */
[----:B------:R-:W-:Y:S02]  /*8f20*/  USEL UR4, UR56, UR8, !UP0 ;  /* 0x0000000838047287 */ /* 0x000fe4000c000000 */
[----:B------:R-:W-:Y:S02]  /*8f30*/  USHF.R.U32.HI UR8, URZ, UR9, UR6 ;  /* 0x00000009ff087299 */ /* 0x000fe40008011606 */
[----:B------:R-:W-:Y:S02]  /*8f40*/  UIMAD.WIDE.U32 UR6, UR4, UR40, URZ ;  /* 0x00000028040672a5 */ /* 0x000fe4000f8e00ff */
[----:B------:R-:W-:Y:S02]  /*8f50*/  USEL UR9, UR57, UR5, !UP1 ;  /* 0x0000000539097287 */ /* 0x000fe4000c800000 */
[----:B------:R-:W-:Y:S02]  /*8f60*/  USEL UR8, UR36, UR8, !UP0 ;  /* 0x0000000824087287 */ /* 0x000fe4000c000000 */
[----:B------:R-:W-:Y:S01]  /*8f70*/  UIMAD.WIDE.U32 UR10, UR9, UR40, URZ ;  /* 0x00000028090a72a5 */ /* 0x000fe2000f8e00ff */
[----:B------:R-:W-:Y:S01]  /*8f80*/  UMOV UR6, UR7 ;  /* 0x0000000700067c82 */ /* 0x000fe20008000000 */
[----:B------:R-:W-:Y:S01]  /*8f90*/  UMOV UR5, UR13 ;  /* 0x0000000d00057c82 */ /* 0x000fe20008000000 */
[----:B------:R-:W-:Y:S02]  /*8fa0*/  @UP2 USHF.R.U32.HI UR4, URZ, UR41, UR6 ;  /* 0x00000029ff042299 */ /* 0x000fe40008011606 */
[----:B------:R-:W-:Y:S02]  /*8fb0*/  USHF.R.U32.HI UR5, URZ, UR53, UR5 ;  /* 0x00000035ff057299 */ /* 0x000fe40008011605 */
[----:B------:R-:W-:Y:S02]  /*8fc0*/  UIMAD UR4, UR39, UR4, URZ ;  /* 0x00000004270472a4 */ /* 0x000fe4000f8e02ff */
[----:B------:R-:W-:Y:S02]  /*8fd0*/  USEL UR5, UR37, UR5, !UP1 ;  /* 0x0000000525057287 */ /* 0x000fe4000c800000 */
[----:B------:R-:W-:Y:S01]  /*8fe0*/  UISETP.GE.AND UP0, UPT, UR8, UR4, UPT ;  /* 0x000000040800728c */ /* 0x000fe2000bf06270 */
[----:B------:R-:W-:Y:S01]  /*8ff0*/  UMOV UR6, UR11 ;  /* 0x0000000b00067c82 */ /* 0x000fe20008000000 */
[----:B------:R-:W-:Y:S02]  /*9000*/  UIMAD.WIDE.U32 UR10, UR8, UR40, URZ ;  /* 0x00000028080a72a5 */ /* 0x000fe4000f8e00ff */
[----:B------:R-:W-:Y:S04]  /*9010*/  @UP2 USHF.R.U32.HI UR9, URZ, UR41, UR6 ;  /* 0x00000029ff092299 */ /* 0x000fe80008011606 */
[----:B------:R-:W-:Y:S01]  /*9020*/  UIMAD UR6, UR39, UR9, URZ ;  /* 0x00000009270672a4 */ /* 0x000fe2000f8e02ff */
[----:B------:R-:W-:Y:S03]  /*9030*/  UMOV UR4, UR11 ;  /* 0x0000000b00047c82 */ /* 0x000fe60008000000 */
[----:B------:R-:W-:Y:S02]  /*9040*/  UISETP.GE.OR UP0, UPT, UR5, UR6, UP0 ;  /* 0x000000060500728c */ /* 0x000fe40008706670 */
[----:B------:R-:W-:Y:S02]  /*9050*/  USHF.R.U32.HI UR4, URZ, UR41, UR4 ;  /* 0x00000029ff047299 */ /* 0x000fe40008011604 */
[----:B------:R-:W-:Y:S02]  /*9060*/  UIMAD.WIDE.U32 UR6, UR5, UR40, URZ ;  /* 0x00000028050672a5 */ /* 0x000fe4000f8e00ff */
[----:B------:R-:W-:Y:S02]  /*9070*/  USEL UR11, UR8, UR4, !UP2 ;  /* 0x00000004080b7287 */ /* 0x000fe4000d000000 */
[----:B------:R-:W-:Y:S02]  /*9080*/  UIADD3 UR6, UPT, UPT, -UR5, URZ, URZ ;  /* 0x000000ff05067290 */ /* 0x000fe4000fffe1ff */
[----:B------:R-:W-:Y:S02]  /*9090*/  UIADD3 UR10, UPT, UPT, -UR11, URZ, URZ ;  /* 0x000000ff0b0a7290 */ /* 0x000fe4000fffe1ff */
[----:B------:R-:W-:Y:S02]  /*90a0*/  UIMAD UR6, UR42, UR6, UR37 ;  /* 0x000000062a0672a4 */ /* 0x000fe4000f8e0225 */
[----:B------:R-:W-:Y:S01]  /*90b0*/  UIMAD UR10, UR39, UR10, UR8 ;  /* 0x0000000a270a72a4 */ /* 0x000fe2000f8e0208 */
[----:B------:R-:W-:Y:S01]  /*90c0*/  @!UP0 UMOV UR4, UR7 ;  /* 0x0000000700048c82 */ /* 0x000fe20008000000 */
[----:B------:R-:W-:Y:S02]  /*90d0*/  UIADD3 UR7, UPT, UPT, -UR8, URZ, URZ ;  /* 0x000000ff08077290 */ /* 0x000fe4000fffe1ff */
[----:B------:R-:W-:Y:S04]  /*90e0*/  @!UP0 USHF.R.U32.HI UR4, URZ, UR41, UR4 ;  /* 0x00000029ff048299 */ /* 0x000fe80008011604 */
[----:B------:R-:W-:Y:S04]  /*90f0*/  @!UP0 USEL UR4, UR5, UR4, !UP2 ;  /* 0x0000000405048287 */ /* 0x000fe8000d000000 */
[----:B------:R-:W-:Y:S02]  /*9100*/  @!UP0 UIMAD UR9, UR9, UR10, UR4 ;  /* 0x0000000a090982a4 */ /* 0x000fe4000f8e0204 */
[----:B------:R-:W-:Y:S02]  /*9110*/  @!UP0 UIADD3 UR10, UPT, UPT, UR11, -UR4, URZ ;  /* 0x800000040b0a8290 */ /* 0x000fe4000fffe0ff */
[----:B------:R-:W-:Y:S02]  /*9120*/  UIMAD UR4, UR54, UR7, UR36 ;  /* 0x00000007360472a4 */ /* 0x000fe4000f8e0224 */
[----:B------:R-:W-:Y:S03]  /*9130*/  @!UP0 UIMAD UR8, UR10, UR39, UR5 ;  /* 0x000000270a0882a4 */ /* 0x000fe6000f8e0205 */
[----:B------:R-:W-:Y:S02]  /*9140*/  @!UP0 UMOV UR5, UR9 ;  /* 0x0000000900058c82 */ /* 0x000fe40008000000 */
[----:B------:R-:W-:Y:S02]  /*9150*/  UIMAD UR37, UR5, UR42, UR6 ;  /* 0x0000002a052572a4 */ /* 0x000fe4000f8e0206 */
[----:B------:R-:W-:Y:S11]  /*9160*/  UIMAD UR36, UR8, UR54, UR4 ;  /* 0x00000036082472a4 */ /* 0x000ff6000f8e0204 */
[----:B------:R-:W-:Y:S01]  /*9170*/  @!UPT UIADD3 URZ, UPT, UPT, URZ, URZ, URZ ;  /* 0x000000fffffff290 */ /* 0x000fe2000fffe0ff */
.L_x_97:
[----:B------:R-:W-:Y:S01]  /*9180*/  UISETP.NE.AND UP0, UPT, UR38, 0x1, UPT ;  /* 0x000000012600788c */ /* 0x000fe2000bf05270 */
[----:B------:R-:W-:Y:S01]  /*9190*/  @P0 SHF.R.U32.HI R4, RZ, 0x10, R5 ;  /* 0x00000010ff040819 */ /* 0x000fe20000011605 */
[----:B------:R-:W-:Y:S01]  /*91a0*/  USHF.L.U32 UR46, UR19, 0x7, URZ ;  /* 0x00000007132e7899 */ /* 0x000fe200080006ff */
[----:B------:R-:W-:Y:S02]  /*91b0*/  BSSY.RECONVERGENT B6, `(.L_x_98) ;  /* 0x0000034000067945 */ /* 0x000fe40003800200 */
[----:B------:R-:W-:Y:S02]  /*91c0*/  @P0 R2UR UR59, R4 ;  /* 0x00000000043b02ca */ /* 0x000fe400000e0000 */
[----:B------:R-:W-:Y:S04]  /*91d0*/  LOP3.LUT P0, RZ, R67, 0x1b0, RZ, 0xc0, !PT ;  /* 0x000001b043ff7812 */ /* 0x000fe8000780c0ff */
[----:B------:R-:W1:Y:S01]  /*91e0*/  @!UP0 LDCU.128 UR12, c[0x0][0xc10] ;  /* 0x00018200ff0c87ac */ /* 0x000e620008000c00 */
[----:B------:R-:W2:Y:S01]  /*91f0*/  @!UP0 LDCU UR5, c[0x0][0xc0c] ;  /* 0x00018180ff0587ac */ /* 0x000ea20008000800 */
[----:B------:R-:W3:Y:S01]  /*9200*/  @!UP0 LDCU UR10, c[0x0][0xc20] ;  /* 0x00018400ff0a87ac */ /* 0x000ee20008000800 */
[----:B-1----:R-:W-:Y:S02]  /*9210*/  UIMAD.WIDE.U32 UR8, UR37, UR12, URZ ;  /* 0x0000000c250872a5 */ /* 0x002fe4000f8e00ff */
[----:B------:R-:W-:Y:S02]  /*9220*/  UIMAD.WIDE.U32 UR6, UR36, UR15, URZ ;  /* 0x0000000f240672a5 */ /* 0x000fe4000f8e00ff */
[----:B------:R-:W-:Y:S03]  /*9230*/  @!UP0 UISETP.NE.AND UP1, UPT, UR14, 0x1, UPT ;  /* 0x000000010e00888c */ /* 0x000fe6000bf25270 */
[----:B------:R-:W-:Y:S01]  /*9240*/  @!UP0 UMOV UR4, UR9 ;  /* 0x0000000900048c82 */ /* 0x000fe20008000000 */
[----:B--2---:R-:W-:Y:S02]  /*9250*/  @!UP0 UISETP.NE.AND UP2, UPT, UR5, 0x1, UPT ;  /* 0x000000010500888c */ /* 0x004fe4000bf45270 */
[----:B------:R-:W-:Y:S01]  /*9260*/  @!UP0 USHF.R.U32.HI UR4, URZ, UR13, UR4 ;  /* 0x0000000dff048299 */ /* 0x000fe20008011604 */
[----:B------:R-:W-:Y:S02]  /*9270*/  @!UP0 UMOV UR6, UR7 ;  /* 0x0000000700068c82 */ /* 0x000fe40008000000 */
[----:B---3--:R-:W-:Y:S02]  /*9280*/  @!UP0 USHF.R.U32.HI UR6, URZ, UR10, UR6 ;  /* 0x0000000aff068299 */ /* 0x008fe40008011606 */
[----:B------:R-:W-:Y:S02]  /*9290*/  @!UP0 USEL UR7, UR37, UR4, !UP2 ;  /* 0x0000000425078287 */ /* 0x000fe4000d000000 */
[----:B------:R-:W-:Y:S04]  /*92a0*/  @!UP0 USEL UR6, UR36, UR6, !UP1 ;  /* 0x0000000624068287 */ /* 0x000fe8000c800000 */
[----:B------:R-:W-:Y:S02]  /*92b0*/  @!UP0 UIADD3 UR4, UPT, UPT, -UR7, UR6, URZ ;  /* 0x0000000607048290 */ /* 0x000fe4000fffe1ff */
[----:B------:R-:W-:Y:S02]  /*92c0*/  @!UP0 UIADD3 UR6, UPT, UPT, UR7, -UR6, URZ ;  /* 0x8000000607068290 */ /* 0x000fe4000fffe0ff */
[----:B------:R-:W-:Y:S02]  /*92d0*/  @!UP0 UIMAD UR37, UR4, UR5, UR37 ;  /* 0x00000005042582a4 */ /* 0x000fe4000f8e0225 */
[----:B------:R-:W-:Y:S01]  /*92e0*/  @!UP0 UIMAD UR36, UR6, UR14, UR36 ;  /* 0x0000000e062482a4 */ /* 0x000fe2000f8e0224 */
[----:B------:R-:W-:Y:S11]  /*92f0*/  @!P0 BRA `(.L_x_99) ;  /* 0x00000000007c8947 */ /* 0x000ff60003800000 */
[----:B------:R-:W1:Y:S01]  /*9300*/  LDCU.64 UR8, c[0x4][0x80] ;  /* 0x01001000ff0877ac */ /* 0x000e620008000a00 */
[----:B------:R-:W-:Y:S01]  /*9310*/  MOV R16, 0x0 ;  /* 0x0000000000107802 */ /* 0x000fe20000000f00 */
[----:B------:R-:W-:Y:S02]  /*9320*/  HFMA2 R12, -RZ, RZ, 0, 5.9604644775390625e-08 ;  /* 0x00000001ff0c7431 */ /* 0x000fe400000001ff */
[----:B------:R-:W-:Y:S01]  /*9330*/  IMAD.MOV.U32 R8, RZ, RZ, 0x70 ;  /* 0x00000070ff087424 */ /* 0x000fe200078e00ff */
[----:B------:R2:W3:Y:S01]  /*9340*/  LDC.64 R14, c[0x4][R16] ;  /* 0x01000000100e7b82 */ /* 0x0004e20000000a00 */
[----:B------:R-:W4:Y:S01]  /*9350*/  LDCU.64 UR6, c[0x4][0x88] ;  /* 0x01001100ff0677ac */ /* 0x000f220008000a00 */
[----:B------:R-:W-:Y:S01]  /*9360*/  IMAD.MOV.U32 R13, RZ, RZ, RZ ;  /* 0x000000ffff0d7224 */ /* 0x000fe200078e00ff */
[----:B------:R-:W2:Y:S01]  /*9370*/  LDCU.64 UR4, c[0x4][0x8] ;  /* 0x01000100ff0477ac */ /* 0x000ea20008000a00 */
[----:B-1----:R-:W-:Y:S01]  /*9380*/  MOV R5, UR9 ;  /* 0x0000000900057c02 */ /* 0x002fe20008000f00 */
[----:B------:R-:W-:Y:S01]  /*9390*/  IMAD.U32 R4, RZ, RZ, UR8 ;  /* 0x00000008ff047e24 */ /* 0x000fe2000f8e00ff */
[----:B----4-:R-:W-:Y:S01]  /*93a0*/  MOV R7, UR7 ;  /* 0x0000000700077c02 */ /* 0x010fe20008000f00 */
[----:B------:R-:W-:Y:S01]  /*93b0*/  IMAD.U32 R6, RZ, RZ, UR6 ;  /* 0x00000006ff067e24 */ /* 0x000fe2000f8e00ff */
[----:B--2---:R-:W-:Y:S01]  /*93c0*/  MOV R11, UR5 ;  /* 0x00000005000b7c02 */ /* 0x004fe20008000f00 */
[----:B------:R-:W-:Y:S02]  /*93d0*/  IMAD.U32 R10, RZ, RZ, UR4 ;  /* 0x00000004ff0a7e24 */ /* 0x000fe4000f8e00ff */
[----:B------:R-:W-:Y:S07]  /*93e0*/  LEPC R20, `(.L_x_100) ;  /* 0x000000001014794e */ /* 0x000fee0000000000 */
[----:B---3-5:R-:W-:Y:S05]  /*93f0*/  CALL.ABS.NOINC R14 ;  /* 0x000000000e007343 */ /* 0x028fea0003c00000 */
.L_x_100:
[----:B------:R-:W1:Y:S01]  /*9400*/  LDCU.64 UR8, c[0x4][0x80] ;  /* 0x01001000ff0877ac */ /* 0x000e620008000a00 */
[----:B------:R-:W2:Y:S01]  /*9410*/  LDC.64 R16, c[0x4][R16] ;  /* 0x0100000010107b82 */ /* 0x000ea20000000a00 */
[----:B------:R-:W-:Y:S02]  /*9420*/  HFMA2 R12, -RZ, RZ, 0, 5.9604644775390625e-08 ;  /* 0x00000001ff0c7431 */ /* 0x000fe400000001ff */
[----:B------:R-:W-:Y:S02]  /*9430*/  IMAD.MOV.U32 R8, RZ, RZ, 0x70 ;  /* 0x00000070ff087424 */ /* 0x000fe400078e00ff */
[----:B------:R-:W-:Y:S01]  /*9440*/  IMAD.MOV.U32 R13, RZ, RZ, RZ ;  /* 0x000000ffff0d7224 */ /* 0x000fe200078e00ff */
[----:B------:R-:W3:Y:S01]  /*9450*/  LDCU.64 UR6, c[0x4][0x88] ;  /* 0x01001100ff0677ac */ /* 0x000ee20008000a00 */
[----:B------:R-:W4:Y:S01]  /*9460*/  LDCU.64 UR4, c[0x4][0x8] ;  /* 0x01000100ff0477ac */ /* 0x000f220008000a00 */
[----:B-1----:R-:W-:Y:S02]  /*9470*/  MOV R4, UR8 ;  /* 0x0000000800047c02 */ /* 0x002fe40008000f00 */
[----:B------:R-:W-:Y:S02]  /*9480*/  MOV R5, UR9 ;  /* 0x0000000900057c02 */ /* 0x000fe40008000f00 */
[----:B---3--:R-:W-:Y:S01]  /*9490*/  MOV R7, UR7 ;  /* 0x0000000700077c02 */ /* 0x008fe20008000f00 */
[----:B------:R-:W-:Y:S01]  /*94a0*/  IMAD.U32 R6, RZ, RZ, UR6 ;  /* 0x00000006ff067e24 */ /* 0x000fe2000f8e00ff */
[----:B----4-:R-:W-:Y:S01]  /*94b0*/  MOV R11, UR5 ;  /* 0x00000005000b7c02 */ /* 0x010fe20008000f00 */
[----:B------:R-:W-:Y:S02]  /*94c0*/  IMAD.U32 R10, RZ, RZ, UR4 ;  /* 0x00000004ff0a7e24 */ /* 0x000fe4000f8e00ff */
[----:B------:R-:W-:Y:S07]  /*94d0*/  LEPC R20, `(.L_x_99) ;  /* 0x000000001014794e */ /* 0x000fee0000000000 */
[----:B--2---:R-:W-:Y:S05]  /*94e0*/  CALL.ABS.NOINC R16 ;  /* 0x0000000010007343 */ /* 0x004fea0003c00000 */
.L_x_99:
[----:B------:R-:W-:Y:S05]  /*94f0*/  BSYNC.RECONVERGENT B6 ;  /* 0x0000000000067941 */ /* 0x000fea0003800200 */
.L_x_98:
[----:B------:R-:W-:Y:S01]  /*9500*/  R2UR UR4, R66 ;  /* 0x00000000420472ca */ /* 0x000fe200000e0000 */
[----:B------:R-:W-:Y:S01]  /*9510*/  UISETP.NE.U32.AND UP0, UPT, UR60, URZ, UPT ;  /* 0x000000ff3c00728c */ /* 0x000fe2000bf05070 */
[----:B------:R-:W-:Y:S02]  /*9520*/  ISETP.NE.U32.AND P4, PT, R60, RZ, PT ;  /* 0x000000ff3c00720c */ /* 0x000fe40003f85070 */
[----:B------:R-:W-:Y:S01]  /*9530*/  ISETP.NE.U32.AND P2, PT, RZ, UR50, PT ;  /* 0x00000032ff007c0c */ /* 0x000fe2000bf45070 */
[----:B------:R-:W-:Y:S01]  /*9540*/  UISETP.NE.AND.EX UP1, UPT, UR61, URZ, UPT, UP0 ;  /* 0x000000ff3d00728c */ /* 0x000fe2000bf25300 */
[----:B------:R-:W-:Y:S01]  /*9550*/  ISETP.NE.AND.EX P4, PT, R61, RZ, PT, P4 ;  /* 0x000000ff3d00720c */ /* 0x000fe20003f85340 */
[----:B------:R-:W-:Y:S01]  /*9560*/  UPLOP3.LUT UP0, UPT, UPT, UPT, UPT, 0x40, 0x4 ;  /* 0x000000000004789c */ /* 0x000fe20003f0e870 */
[----:B------:R-:W-:Y:S05]  /*9570*/  ISETP.NE.AND.EX P2, PT, RZ, UR51, PT, P2 ;  /* 0x00000033ff007c0c */ /* 0x000fea000bf45320 */
[----:B------:R-:W-:Y:S06]  /*9580*/  UISETP.NE.AND UP2, UPT, UR4, URZ, UPT ;  /* 0x000000ff0400728c */ /* 0x000fec000bf45270 */
[----:B------:R-:W-:Y:S05]  /*9590*/  PLOP3.LUT P1, PT, PT, PT, UP2, 0x80, 0x8 ;  /* 0x000000000008781c */ /* 0x000fea0003f2f028 */
[----:B------:R-:W-:Y:S06]  /*95a0*/  @UP2 UPLOP3.LUT UP0, UPT, UPT, UPT, UP1, 0x80, 0x8 ;  /* 0x000000000008289c */ /* 0x000fec0003f0f010 */
[----:B------:R-:W-:Y:S01]  /*95b0*/  PLOP3.LUT P0, PT, PT, PT, UP0, 0x80, 0x8 ;  /* 0x000000000008781c */ /* 0x000fe20003f0f008 */
[----:B------:R-:W-:Y:S01]  /*95c0*/  @!UPT UIADD3 URZ, UPT, UPT, URZ, URZ, URZ ;  /* 0x000000fffffff290 */ /* 0x000fe2000fffe0ff */
[----:B------:R-:W-:Y:S11]  /*95d0*/  BRA.U !UP1, `(.L_x_101) ;  /* 0x00000001093c7547 */ /* 0x000ff6000b800000 */
[----:B------:R-:W-:Y:S01]  /*95e0*/  UISETP.NE.U32.AND UP0, UPT, UR50, URZ, UPT ;  /* 0x000000ff3200728c */ /* 0x000fe2000bf05070 */
[----:B------:R-:W-:Y:S01]  /*95f0*/  HFMA2 R0, -RZ, RZ, 0, 5.9604644775390625e-08 ;  /* 0x00000001ff007431 */ /* 0x000fe200000001ff */
[----:B------:R-:W1:Y:S01]  /*9600*/  LDCU.64 UR8, c[0x0][0x358] ;  /* 0x00006b00ff0877ac */ /* 0x000e620008000a00 */
[----:B------:R-:W-:Y:S01]  /*9610*/  IMAD.MOV.U32 R62, RZ, RZ, 0x1 ;  /* 0x00000001ff3e7424 */ /* 0x000fe200078e00ff */
[----:B------:R-:W-:Y:S06]  /*9620*/  UISETP.NE.AND.EX UP0, UPT, UR51, URZ, UPT, UP0 ;  /* 0x000000ff3300728c */ /* 0x000fec000bf05300 */
        /* <DEDUP_REMOVED lines=9> */
[----:B-12---:R-:W-:Y:S02]  /*96c0*/  @!P3 IMAD.U32 R27, RZ, RZ, UR4 ;  /* 0x00000004ff1bbe24 */ /* 0x006fe4000f8e00ff */
.L_x_101:
[----:B------:R-:W-:Y:S05]  /*96d0*/  @!P4 BRA `(.L_x_102) ;  /* 0x000000000024c947 */ /* 0x000fea0003800000 */
[----:B------:R-:W-:Y:S01]  /*96e0*/  ISETP.NE.U32.AND P3, PT, R42, RZ, PT ;  /* 0x000000ff2a00720c */ /* 0x000fe20003f65070 */
[----:B------:R-:W1:Y:S03]  /*96f0*/  LDCU.64 UR4, c[0x0][0x358] ;  /* 0x00006b00ff0477ac */ /* 0x000e660008000a00 */
[----:B------:R-:W-:Y:S11]  /*9700*/  ISETP.NE.AND.EX P3, PT, R43, RZ, PT, P3 ;  /* 0x000000ff2b00720c */ /* 0x000ff60003f65330 */
[----:B------:R-:W-:Y:S02]  /*9710*/  @!UPT UIADD3 URZ, UPT, UPT, URZ, URZ, URZ ;  /* 0x000000fffffff290 */ /* 0x000fe4000fffe0ff */
[----:B------:R-:W2:Y:S01]  /*9720*/  @P3 LDC.64 R4, c[0x0][0x9a8] ;  /* 0x00026a00ff043b82 */ /* 0x000ea20000000a00 */
[----:B------:R-:W-:Y:S04]  /*9730*/  @P3 IMAD R0, R60, UR48, RZ ;  /* 0x000000303c003c24 */ /* 0x000fe8000f8e02ff */
[----:B--2---:R-:W-:Y:S05]  /*9740*/  @P3 IMAD.WIDE R4, R0, 0x4, R4 ;  /* 0x0000000400043825 */ /* 0x004fea00078e0204 */
[----:B-1---5:R1:W5:Y:S02]  /*9750*/  @P3 LDG.E R24, desc[UR4][R4.64] ;  /* 0x0000000404183981 */ /* 0x022364000c1e1900 */
[----:B-1----:R-:W2:Y:S02]  /*9760*/  @!P3 LDC R24, c[0x0][0x9a0] ;  /* 0x00026800ff18bb82 */ /* 0x002ea40000000800 */
.L_x_102:
[----:B-----5:R-:W-:Y:S01]  /*9770*/  FSETP.NEU.AND P3, PT, R27, RZ, PT ;  /* 0x000000ff1b00720b */ /* 0x020fe20003f6d000 */
[----:B------:R-:W1:Y:S01]  /*9780*/  LDCU.128 UR12, c[0x0][0xb90] ;  /* 0x00017200ff0c77ac */ /* 0x000e620008000c00 */
[----:B------:R-:W-:Y:S01]  /*9790*/  SEL R3, RZ, 0xffffffff, P2 ;  /* 0xffffffffff037807 */ /* 0x000fe20001000000 */
[----:B------:R-:W-:Y:S01]  /*97a0*/  BSSY B1, `(.L_x_103) ;  /* 0x0000057000017945 */ /* 0x000fe20003800000 */
[----:B------:R-:W-:Y:S01]  /*97b0*/  @P1 LOP3.LUT P2, RZ, R62, 0xff, RZ, 0xc0, !PT ;  /* 0x000000ff3eff1812 */ /* 0x000fe2000784c0ff */
[----:B------:R-:W-:Y:S01]  /*97c0*/  IMAD.MOV.U32 R89, RZ, RZ, 0x1 ;  /* 0x00000001ff597424 */ /* 0x000fe200078e00ff */
[----:B------:R-:W-:Y:S01]  /*97d0*/  @P1 SEL R4, RZ, 0xffffffff, P3 ;  /* 0xffffffffff041807 */ /* 0x000fe20001800000 */
[----:B------:R-:W-:Y:S01]  /*97e0*/  IMAD.IADD R25, R23, 0x1, R2 ;  /* 0x0000000117197824 */ /* 0x000fe200078e0202 */
[----:B------:R-:W-:Y:S01]  /*97f0*/  LOP3.LUT R70, R70, 0x1, RZ, 0x3c, !PT ;  /* 0x0000000146467812 */ /* 0x000fe200078e3cff */
[----:B------:R-:W3:Y:S01]  /*9800*/  LDCU UR11, c[0x0][0xba0] ;  /* 0x00017400ff0b77ac */ /* 0x000ee20008000800 */
[----:B------:R-:W-:Y:S01]  /*9810*/  @P0 SEL R4, R3, R4, !P2 ;  /* 0x0000000403040207 */ /* 0x000fe20005000000 */
[----:B------:R-:W-:Y:S01]  /*9820*/  IMAD R86, R74, -0x10, R72 ;  /* 0xfffffff04a567824 */ /* 0x000fe200078e0248 */
[----:B------:R-:W-:Y:S01]  /*9830*/  LEA R87, R22, UR44, 0x3 ;  /* 0x0000002c16577c11 */ /* 0x000fe2000f8e18ff */
[----:B------:R-:W-:Y:S01]  /*9840*/  USHF.L.U32 UR8, UR45, 0x6, URZ ;  /* 0x000000062d087899 */ /* 0x000fe200080006ff */
[----:B------:R-:W-:Y:S01]  /*9850*/  @P1 LOP3.LUT R4, R4, 0x1, RZ, 0xc0, !PT ;  /* 0x0000000104041812 */ /* 0x000fe200078ec0ff */
[----:B------:R-:W-:Y:S01]  /*9860*/  IMAD.MOV.U32 R88, RZ, RZ, RZ ;  /* 0x000000ffff587224 */ /* 0x000fe200078e00ff */
[----:B------:R-:W-:Y:S02]  /*9870*/  SHF.L.U32 R0, R69, 0x1f, RZ ;  /* 0x0000001f45007819 */ /* 0x000fe400000006ff */
[----:B------:R-:W-:Y:S02]  /*9880*/  CS2R R46, SRZ ;  /* 0x00000000002e7805 */ /* 0x000fe4000001ff00 */
[----:B------:R-:W-:Y:S01]  /*9890*/  ISETP.NE.U32.OR P5, PT, R4, 0x1, !P1 ;  /* 0x000000010400780c */ /* 0x000fe20004fa5470 */
[----:B------:R-:W-:Y:S01]  /*98a0*/  IMAD.U32 R83, RZ, RZ, UR8 ;  /* 0x00000008ff537e24 */ /* 0x000fe2000f8e00ff */
[----:B------:R-:W-:Y:S02]  /*98b0*/  R2UR UR4, R78 ;  /* 0x000000004e0472ca */ /* 0x000fe400000e0000 */
[----:B------:R-:W-:Y:S02]  /*98c0*/  CS2R R44, SRZ ;  /* 0x00000000002c7805 */ /* 0x000fe4000001ff00 */
[----:B------:R-:W-:Y:S02]  /*98d0*/  R2UR UR6, R77 ;  /* 0x000000004d0672ca */ /* 0x000fe400000e0000 */
[----:B------:R-:W-:Y:S02]  /*98e0*/  CS2R R50, SRZ ;  /* 0x0000000000327805 */ /* 0x000fe4000001ff00 */
[----:B------:R-:W-:Y:S02]  /*98f0*/  R2UR UR10, R79 ;  /* 0x000000004f0a72ca */ /* 0x000fe400000e0000 */
[----:B------:R-:W-:Y:S02]  /*9900*/  CS2R R48, SRZ ;  /* 0x0000000000307805 */ /* 0x000fe4000001ff00 */
[----:B------:R-:W-:Y:S02]  /*9910*/  R2UR UR9, R76 ;  /* 0x000000004c0972ca */ /* 0x000fe400000e0000 */
[----:B------:R-:W-:Y:S02]  /*9920*/  CS2R R54, SRZ ;  /* 0x0000000000367805 */ /* 0x000fe4000001ff00 */
[----:B------:R-:W-:Y:S02]  /*9930*/  PLOP3.LUT P2, PT, PT, PT, UP1, 0x80, 0x8 ;  /* 0x000000000008781c */ /* 0x000fe40003f4f018 */
[----:B------:R-:W-:Y:S02]  /*9940*/  CS2R R52, SRZ ;  /* 0x0000000000347805 */ /* 0x000fe4000001ff00 */
[----:B------:R-:W-:Y:S02]  /*9950*/  LOP3.LUT P4, R84, R62, 0xff, RZ, 0xc0, !PT ;  /* 0x000000ff3e547812 */ /* 0x000fe4000788c0ff */
[----:B------:R-:W-:Y:S02]  /*9960*/  CS2R R58, SRZ ;  /* 0x00000000003a7805 */ /* 0x000fe4000001ff00 */
[----:B------:R-:W-:Y:S01]  /*9970*/  @P5 SHF.L.U32 R7, R70, 0x1f, RZ ;  /* 0x0000001f46075819 */ /* 0x000fe200000006ff */
[----:B------:R-:W-:Y:S01]  /*9980*/  UIMAD.WIDE.U32 UR4, UR8, UR4, URZ ;  /* 0x00000004080472a5 */ /* 0x000fe2000f8e00ff */
[----:B------:R-:W-:Y:S02]  /*9990*/  SEL R4, RZ, 0xffffffff, P3 ;  /* 0xffffffffff047807 */ /* 0x000fe40001800000 */
[----:B------:R-:W-:Y:S01]  /*99a0*/  CS2R R56, SRZ ;  /* 0x0000000000387805 */ /* 0x000fe2000001ff00 */
[----:B------:R-:W4:Y:S01]  /*99b0*/  @P5 SYNCS.PHASECHK.TRANS64.TRYWAIT P1, [UR44+0x60], R7 ;  /* 0x00006007ff0055a7 */ /* 0x000f22000802112c */
[----:B------:R-:W-:Y:S01]  /*99c0*/  UISETP.NE.AND UP0, UPT, UR10, 0x1, UPT ;  /* 0x000000010a00788c */ /* 0x000fe2000bf05270 */
[----:B------:R-:W-:Y:S01]  /*99d0*/  P2R R85, PR, RZ, 0x20 ;  /* 0x00000020ff557803 */ /* 0x000fe20000000000 */
[----:B------:R-:W-:Y:S01]  /*99e0*/  USHF.R.U32.HI UR5, URZ, UR6, UR5 ;  /* 0x00000006ff057299 */ /* 0x000fe20008011605 */
[----:B------:R-:W-:Y:S03]  /*99f0*/  @P2 SEL R4, R3, R4, !P4 ;  /* 0x0000000403042207 */ /* 0x000fe60006000000 */
[----:B------:R-:W-:Y:S02]  /*9a00*/  USEL UR5, UR8, UR5, !UP0 ;  /* 0x0000000508057287 */ /* 0x000fe4000c000000 */
[----:B------:R-:W-:Y:S01]  /*9a10*/  UISETP.NE.AND UP0, UPT, UR9, 0x1, UPT ;  /* 0x000000010900788c */ /* 0x000fe2000bf05270 */
[----:B------:R-:W-:Y:S03]  /*9a20*/  LOP3.LUT R4, R4, 0x1, RZ, 0xc0, !PT ;  /* 0x0000000104047812 */ /* 0x000fe600078ec0ff */
[----:B------:R-:W-:Y:S02]  /*9a30*/  IMAD R6, RZ, RZ, -UR5 ;  /* 0x80000005ff067e24 */ /* 0x000fe4000f8e02ff */
[----:B------:R-:W-:Y:S01]  /*9a40*/  IMAD.U32 R82, RZ, RZ, UR5 ;  /* 0x00000005ff527e24 */ /* 0x000fe2000f8e00ff */
[----:B------:R2:W2:Y:S01]  /*9a50*/  SYNCS.PHASECHK.TRANS64.TRYWAIT P0, [R87+URZ+0xc0], R0 ;  /* 0x0000c000570075a7 */ /* 0x0004a200080011ff */
[----:B-1----:R-:W-:Y:S01]  /*9a60*/  UIMAD.WIDE.U32 UR6, UR5, UR12, URZ ;  /* 0x0000000c050672a5 */ /* 0x002fe2000f8e00ff */
[----:B------:R-:W-:Y:S06]  /*9a70*/  IMAD R83, R6, UR10, R83 ;  /* 0x0000000a06537c24 */ /* 0x000fec000f8e0253 */
[----:B------:R-:W-:Y:S02]  /*9a80*/  UMOV UR4, UR7 ;  /* 0x0000000700047c82 */ /* 0x000fe40008000000 */
[----:B------:R-:W-:Y:S04]  /*9a90*/  USHF.R.U32.HI UR4, URZ, UR13, UR4 ;  /* 0x0000000dff047299 */ /* 0x000fe80008011604 */
[----:B------:R-:W-:Y:S02]  /*9aa0*/  USEL UR4, UR5, UR4, !UP0 ;  /* 0x0000000405047287 */ /* 0x000fe4000c000000 */
[----:B------:R-:W-:Y:S02]  /*9ab0*/  UISETP.NE.AND UP0, UPT, UR14, 0x1, UPT ;  /* 0x000000010e00788c */ /* 0x000fe4000bf05270 */
[----:B------:R-:W-:Y:S02]  /*9ac0*/  UIMAD.WIDE.U32 UR6, UR4, UR15, URZ ;  /* 0x0000000f040672a5 */ /* 0x000fe4000f8e00ff */
[----:B------:R-:W-:Y:S02]  /*9ad0*/  IMAD.U32 R81, RZ, RZ, UR4 ;  /* 0x00000004ff517e24 */ /* 0x000fe4000f8e00ff */
[----:B------:R-:W-:Y:S01]  /*9ae0*/  PLOP3.LUT P2, PT, PT, PT, UP0, 0x80, 0x8 ;  /* 0x000000000008781c */ /* 0x000fe20003f4f008 */
[----:B------:R-:W-:Y:S02]  /*9af0*/  IMAD R5, RZ, RZ, -UR4 ;  /* 0x80000004ff057e24 */ /* 0x000fe4000f8e02ff */
[----:B------:R-:W-:Y:S01]  /*9b00*/  UMOV UR6, UR7 ;  /* 0x0000000700067c82 */ /* 0x000fe20008000000 */
[----:B------:R-:W-:Y:S01]  /*9b10*/  IMAD.U32 R80, RZ, RZ, UR4 ;  /* 0x00000004ff507e24 */ /* 0x000fe2000f8e00ff */
[----:B---3--:R-:W-:Y:S01]  /*9b20*/  USHF.R.U32.HI UR6, URZ, UR11, UR6 ;  /* 0x0000000bff067299 */ /* 0x008fe20008011606 */
[----:B------:R-:W-:Y:S05]  /*9b30*/  IMAD R82, R5, UR9, R82 ;  /* 0x0000000905527c24 */ /* 0x000fea000f8e0252 */
[----:B------:R-:W-:Y:S02]  /*9b40*/  SEL R81, R81, UR6, !P2 ;  /* 0x0000000651517c07 */ /* 0x000fe4000d000000 */
[----:B------:R-:W-:Y:S03]  /*9b50*/  ISETP.NE.U32.AND P2, PT, R4, 0x1, PT ;  /* 0x000000010400780c */ /* 0x000fe60003f45070 */
[----:B------:R-:W-:Y:S01]  /*9b60*/  IMAD.MOV R3, RZ, RZ, -R81 ;  /* 0x000000ffff037224 */ /* 0x000fe200078e0a51 */
[----:B------:R-:W-:Y:S03]  /*9b70*/  P2R R90, PR, RZ, 0x4 ;  /* 0x00000004ff5a7803 */ /* 0x000fe60000000000 */
[----:B------:R-:W-:Y:S01]  /*9b80*/  IMAD R80, R3, UR14, R80 ;  /* 0x0000000e03507c24 */ /* 0x000fe2000f8e0250 */
[----:B----4-:R-:W-:Y:S01]  /*9b90*/  @P5 SEL R89, RZ, 0x1, !P1 ;  /* 0x00000001ff595807 */ /* 0x010fe20004800000 */
[----:B------:R-:W-:Y:S06]  /*9ba0*/  @!P5 BRA `(.L_x_104) ;  /* 0x000000000058d947 */ /* 0x000fec0003800000 */
[----:B------:R-:W-:Y:S01]  /*9bb0*/  IMAD.MOV.U32 R47, RZ, RZ, RZ ;  /* 0x000000ffff2f7224 */ /* 0x000fe200078e00ff */
[----:B------:R-:W-:Y:S01]  /*9bc0*/  ISETP.NE.AND P1, PT, R89, RZ, PT ;  /* 0x000000ff5900720c */ /* 0x000fe20003f25270 */
[----:B------:R-:W-:Y:S01]  /*9bd0*/  BSSY B0, `(.L_x_105) ;  /* 0x000000c000007945 */ /* 0x000fe20003800000 */
[----:B------:R-:W-:Y:S02]  /*9be0*/  CS2R R58, SRZ ;  /* 0x00000000003a7805 */ /* 0x000fe4000001ff00 */
[----:B------:R-:W-:Y:S02]  /*9bf0*/  CS2R R56, SRZ ;  /* 0x0000000000387805 */ /* 0x000fe4000001ff00 */
[----:B------:R-:W-:Y:S02]  /*9c00*/  CS2R R54, SRZ ;  /* 0x0000000000367805 */ /* 0x000fe4000001ff00 */
[----:B------:R-:W-:Y:S02]  /*9c10*/  CS2R R52, SRZ ;  /* 0x0000000000347805 */ /* 0x000fe4000001ff00 */
[----:B------:R-:W-:Y:S02]  /*9c20*/  CS2R R50, SRZ ;  /* 0x0000000000327805 */ /* 0x000fe4000001ff00 */
[----:B------:R-:W-:Y:S02]  /*9c30*/  CS2R R48, SRZ ;  /* 0x0000000000307805 */ /* 0x000fe4000001ff00 */
[----:B------:R-:W-:Y:S01]  /*9c40*/  CS2R R44, SRZ ;  /* 0x00000000002c7805 */ /* 0x000fe2000001ff00 */
[----:B------:R-:W-:Y:S06]  /*9c50*/  @P1 BRA `(.L_x_106) ;  /* 0x00000000000c1947 */ /* 0x000fec0003800000 */
[----:B------:R-:W-:Y:S04]  /*9c60*/  SHF.L.U32 R3, R70, 0x1f, RZ ;  /* 0x0000001f46037819 */ /* 0x000fe800000006ff */
[----:B------:R-:W1:Y:S02]  /*9c70*/  SYNCS.PHASECHK.TRANS64.TRYWAIT P1, [UR44+0x60], R3 ;  /* 0x00006003ff0075a7 */ /* 0x000e64000802112c */
[----:B-1----:R-:W-:Y:S05]  /*9c80*/  @!P1 BRA `(.L_x_107) ;  /* 0x0000003000fc9947 */ /* 0x002fea0003800000 */
.L_x_106:
[----:B------:R-:W-:Y:S05]  /*9c90*/  BSYNC B0 ;  /* 0x0000000000007941 */ /* 0x000fea0003800000 */
.L_x_105:
[----:B------:R-:W-:Y:S01]  /*9ca0*/  ISETP.NE.AND P1, PT, R90, RZ, PT ;  /* 0x000000ff5a00720c */ /* 0x000fe20003f25270 */
[----:B------:R-:W-:Y:S11]  /*9cb0*/  HFMA2 R88, -RZ, RZ, 0, 5.9604644775390625e-08 ;  /* 0x00000001ff587431 */ /* 0x000ff600000001ff */
[----:B------:R-:W-:Y:S01]  /*9cc0*/  @!UPT UIADD3 URZ, UPT, UPT, URZ, URZ, URZ ;  /* 0x000000fffffff290 */ /* 0x000fe2000fffe0ff */
[----:B------:R3:W4:Y:S04]  /*9cd0*/  @P1 LDS.128 R56, [R73] ;  /* 0x0000000049381984 */ /* 0x0007280000000c00 */
[----:B------:R3:W1:Y:S04]  /*9ce0*/  @P1 LDS.128 R52, [R72+0x10] ;  /* 0x0000100048341984 */ /* 0x0006680000000c00 */
[----:B------:R3:W1:Y:S04]  /*9cf0*/  @P1 LDS.128 R48, [R71+0x20] ;  /* 0x0000200047301984 */ /* 0x0006680000000c00 */
[----:B------:R3:W1:Y:S02]  /*9d00*/  @P1 LDS.128 R44, [R86+0x30] ;  /* 0x00003000562c1984 */ /* 0x0006640000000c00 */
.L_x_104:
[----:B------:R-:W-:Y:S05]  /*9d10*/  BSYNC B1 ;  /* 0x0000000000017941 */ /* 0x000fea0003800000 */
.L_x_103:
[----:B-1----:R-:W-:Y:S04]  /*9d20*/  SHF.R.U32.HI R2, RZ, 0x15, R25 ;  /* 0x00000015ff027819 */ /* 0x002fe80000011619 */
[----:B------:R-:W-:Y:S01]  /*9d30*/  LOP3.LUT P1, RZ, R2, 0x3, R63, 0x48, !PT ;  /* 0x0000000302ff7812 */ /* 0x000fe2000782483f */
[----:B------:R-:W-:Y:S01]  /*9d40*/  @!UPT UIADD3 URZ, UPT, UPT, URZ, URZ, URZ ;  /* 0x000000fffffff290 */ /* 0x000fe2000fffe0ff */
[----:B--2---:R-:W-:Y:S11]  /*9d50*/  @P0 BRA `(.L_x_108) ;  /* 0x0000000000080947 */ /* 0x004ff60003800000 */
[----:B------:R-:W1:Y:S02]  /*9d60*/  SYNCS.PHASECHK.TRANS64.TRYWAIT P0, [R87+URZ+0xc0], R0 ;  /* 0x0000c000570075a7 */ /* 0x000e6400080011ff */
[----:B-1----:R-:W-:Y:S05]  /*9d70*/  @!P0 BRA `(.L_x_109) ;  /* 0x0000003000d88947 */ /* 0x002fea0003800000 */
.L_x_108:
[----:B------:R-:W-:Y:S05]  /*9d80*/  @!P1 BRA `(.L_x_110) ;  /* 0x0000000000409947 */ /* 0x000fea0003800000 */
[----:B------:R-:W2:Y:S01]  /*9d90*/  LDCU.64 UR8, c[0x4][0x70] ;  /* 0x01000e00ff0877ac */ /* 0x000ea20008000a00 */
[----:B------:R-:W-:Y:S01]  /*9da0*/  MOV R3, 0x0 ;  /* 0x0000000000037802 */ /* 0x000fe20000000f00 */
[----:B------:R-:W-:Y:S02]  /*9db0*/  HFMA2 R12, -RZ, RZ, 0, 5.9604644775390625e-08 ;  /* 0x00000001ff0c7431 */ /* 0x000fe400000001ff */
[----:B------:R-:W-:Y:S02]  /*9dc0*/  IMAD.MOV.U32 R8, RZ, RZ, 0x192 ;  /* 0x00000192ff087424 */ /* 0x000fe400078e00ff */
[----:B------:R-:W-:Y:S01]  /*9dd0*/  IMAD.MOV.U32 R13, RZ, RZ, RZ ;  /* 0x000000ffff0d7224 */ /* 0x000fe200078e00ff */
[----:B------:R-:W5:Y:S01]  /*9de0*/  LDCU.64 UR6, c[0x4][0x78] ;  /* 0x01000f00ff0677ac */ /* 0x000f620008000a00 */
[----:B------:R-:W1:Y:S01]  /*9df0*/  LDC.64 R2, c[0x4][R3] ;  /* 0x0100000003027b82 */ /* 0x000e620000000a00 */
[----:B------:R-:W3:Y:S01]  /*9e00*/  LDCU.64 UR4, c[0x4][0x10] ;  /* 0x01000200ff0477ac */ /* 0x000ee20008000a00 */
[----:B--2---:R-:W-:Y:S01]  /*9e10*/  MOV R5, UR9 ;  /* 0x0000000900057c02 */ /* 0x004fe20008000f00 */
[----:B------:R-:W-:Y:S01]  /*9e20*/  IMAD.U32 R4, RZ, RZ, UR8 ;  /* 0x00000008ff047e24 */ /* 0x000fe2000f8e00ff */
[----:B-----5:R-:W-:Y:S01]  /*9e30*/  MOV R7, UR7 ;  /* 0x0000000700077c02 */ /* 0x020fe20008000f00 */
[----:B------:R-:W-:Y:S01]  /*9e40*/  IMAD.U32 R6, RZ, RZ, UR6 ;  /* 0x00000006ff067e24 */ /* 0x000fe2000f8e00ff */
[----:B---3--:R-:W-:Y:S01]  /*9e50*/  MOV R11, UR5 ;  /* 0x00000005000b7c02 */ /* 0x008fe20008000f00 */
[----:B------:R-:W-:Y:S02]  /*9e60*/  IMAD.U32 R10, RZ, RZ, UR4 ;  /* 0x00000004ff0a7e24 */ /* 0x000fe4000f8e00ff */
[----:B------:R-:W-:Y:S07]  /*9e70*/  LEPC R20, `(.L_x_110) ;  /* 0x000000001014794e */ /* 0x000fee0000000000 */
[----:B-1--4-:R-:W-:Y:S05]  /*9e80*/  CALL.ABS.NOINC R2 ;  /* 0x0000000002007343 */ /* 0x012fea0003c00000 */
.L_x_110:
[----:B----4-:R-:W-:Y:S01]  /*9e90*/  LOP3.LUT R20, R56, 0xffffe000, RZ, 0xc0, !PT ;  /* 0xffffe00038147812 */ /* 0x010fe200078ec0ff */
[----:B------:R-:W-:Y:S05]  /*9ea0*/  WARPSYNC.ALL ;  /* 0x0000000000007948 */ /* 0x000fea0003800000 */
[----:B------:R-:W-:Y:S01]  /*9eb0*/  R2UR UR4, R25 ;  /* 0x00000000190472ca */ /* 0x000fe200000e0000 */
[----:B------:R-:W-:Y:S01]  /*9ec0*/  BSSY.RECONVERGENT B0, `(.L_x_111) ;  /* 0x0000061000007945 */ /* 0x000fe20003800200 */
[----:B------:R-:W-:Y:S02]  /*9ed0*/  LOP3.LUT R21, R57, 0xffffe000, RZ, 0xc0, !PT ;  /* 0xffffe00039157812 */ /* 0x000fe400078ec0ff */
[----:B------:R-:W-:Y:S02]  /*9ee0*/  LOP3.LUT R26, R58, 0xffffe000, RZ, 0xc0, !PT ;  /* 0xffffe0003a1a7812 */ /* 0x000fe400078ec0ff */
[----:B------:R-:W-:Y:S02]  /*9ef0*/  LOP3.LUT R33, R52, 0xffffe000, RZ, 0xc0, !PT ;  /* 0xffffe00034217812 */ /* 0x000fe400078ec0ff */
[----:B------:R-:W-:Y:S05]  /*9f00*/  ISETP.NE.AND P0, PT, R75, RZ, PT ;  /* 0x000000ff4b00720c */ /* 0x000fea0003f05270 */
[----:B------:R-:W1:Y:S02]  /*9f10*/  LDTM.x16 R4, tmem[UR4] ;  /* 0x00000004000479ee */ /* 0x000e640008240000 */
[C---:B-1----:R-:W-:Y:S01]  /*9f20*/  FMUL R0, R24.reuse, R4 ;  /* 0x0000000418007220 */ /* 0x042fe20000400000 */
[C---:B------:R-:W-:Y:S01]  /*9f30*/  FMUL R2, R24.reuse, R5 ;  /* 0x0000000518027220 */ /* 0x040fe20000400000 */
[C---:B------:R-:W-:Y:S01]  /*9f40*/  FMUL R3, R24.reuse, R6 ;  /* 0x0000000618037220 */ /* 0x040fe20000400000 */
[----:B------:R-:W-:Y:S01]  /*9f50*/  FMUL R7, R24, R7 ;  /* 0x0000000718077220 */ /* 0x000fe20000400000 */
[----:B------:R-:W-:Y:S01]  /*9f60*/  FFMA R28, R27, R20, R0 ;  /* 0x000000141b1c7223 */ /* 0x000fe20000000000 */
[----:B------:R-:W-:Y:S01]  /*9f70*/  LOP3.LUT R20, R59, 0xffffe000, RZ, 0xc0, !PT ;  /* 0xffffe0003b147812 */ /* 0x000fe200078ec0ff */
[C---:B------:R-:W-:Y:S01]  /*9f80*/  FFMA R29, R27.reuse, R21, R2 ;  /* 0x000000151b1d7223 */ /* 0x040fe20000000002 */
[----:B------:R-:W-:Y:S01]  /*9f90*/  LOP3.LUT R21, R54, 0xffffe000, RZ, 0xc0, !PT ;  /* 0xffffe00036157812 */ /* 0x000fe200078ec0ff */
[----:B------:R-:W-:Y:S01]  /*9fa0*/  FFMA R30, R27, R26, R3 ;  /* 0x0000001a1b1e7223 */ /* 0x000fe20000000003 */
[----:B------:R-:W-:Y:S01]  /*9fb0*/  LOP3.LUT R26, R53, 0xffffe000, RZ, 0xc0, !PT ;  /* 0xffffe000351a7812 */ /* 0x000fe200078ec0ff */
[----:B------:R-:W-:Y:S01]  /*9fc0*/  FFMA R31, R27, R20, R7 ;  /* 0x000000141b1f7223 */ /* 0x000fe20000000007 */
[----:B------:R-:W-:Y:S01]  /*9fd0*/  LOP3.LUT R20, R55, 0xffffe000, RZ, 0xc0, !PT ;  /* 0xffffe00037147812 */ /* 0x000fe200078ec0ff */
[C---:B------:R-:W-:Y:S01]  /*9fe0*/  FMUL R4, R24.reuse, R8 ;  /* 0x0000000818047220 */ /* 0x040fe20000400000 */
[----:B------:R-:W-:Y:S01]  /*9ff0*/  F2FP.TF32.F32.PACK_B R28, R28 ;  /* 0x0000001cff1c723e */ /* 0x000fe200024050ff */
[C---:B------:R-:W-:Y:S01]  /*a000*/  FMUL R5, R24.reuse, R9 ;  /* 0x0000000918057220 */ /* 0x040fe20000400000 */
[----:B------:R-:W-:Y:S01]  /*a010*/  F2FP.TF32.F32.PACK_B R29, R29 ;  /* 0x0000001dff1d723e */ /* 0x000fe200024050ff */
[C---:B------:R-:W-:Y:S01]  /*a020*/  FMUL R6, R24.reuse, R10 ;  /* 0x0000000a18067220 */ /* 0x040fe20000400000 */
[----:B------:R-:W-:Y:S01]  /*a030*/  FMUL R11, R24, R11 ;  /* 0x0000000b180b7220 */ /* 0x000fe20000400000 */
[----:B------:R-:W-:Y:S01]  /*a040*/  F2FP.TF32.F32.PACK_B R30, R30 ;  /* 0x0000001eff1e723e */ /* 0x000fe200024050ff */
[C---:B------:R-:W-:Y:S01]  /*a050*/  FFMA R4, R27.reuse, R33, R4 ;  /* 0x000000211b047223 */ /* 0x040fe20000000004 */
[----:B------:R-:W-:Y:S01]  /*a060*/  F2FP.TF32.F32.PACK_B R31, R31 ;  /* 0x0000001fff1f723e */ /* 0x000fe200024050ff */
[C---:B------:R-:W-:Y:S01]  /*a070*/  FFMA R5, R27.reuse, R26, R5 ;  /* 0x0000001a1b057223 */ /* 0x040fe20000000005 */
[C---:B------:R-:W-:Y:S01]  /*a080*/  FFMA R6, R27.reuse, R21, R6 ;  /* 0x000000151b067223 */ /* 0x040fe20000000006 */
[----:B------:R-:W-:Y:S01]  /*a090*/  FFMA R7, R27, R20, R11 ;  /* 0x000000141b077223 */ /* 0x000fe2000000000b */
[----:B------:R-:W-:Y:S01]  /*a0a0*/  LOP3.LUT R33, R48, 0xffffe000, RZ, 0xc0, !PT ;  /* 0xffffe00030217812 */ /* 0x000fe200078ec0ff */
[----:B------:R1:W-:Y:S01]  /*a0b0*/  STS.128 [R73], R28 ;  /* 0x0000001c49007388 */ /* 0x0003e20000000c00 */
[----:B------:R-:W-:Y:S01]  /*a0c0*/  LOP3.LUT R26, R49, 0xffffe000, RZ, 0xc0, !PT ;  /* 0xffffe000311a7812 */ /* 0x000fe200078ec0ff */
[C---:B------:R-:W-:Y:S01]  /*a0d0*/  FMUL R8, R24.reuse, R12 ;  /* 0x0000000c18087220 */ /* 0x040fe20000400000 */
[----:B------:R-:W-:Y:S01]  /*a0e0*/  FMUL R9, R24, R13 ;  /* 0x0000000d18097220 */ /* 0x000fe20000400000 */
[----:B------:R-:W-:Y:S01]  /*a0f0*/  LOP3.LUT R21, R50, 0xffffe000, RZ, 0xc0, !PT ;  /* 0xffffe00032157812 */ /* 0x000fe200078ec0ff */
[C---:B------:R-:W-:Y:S01]  /*a100*/  FMUL R10, R24.reuse, R14 ;  /* 0x0000000e180a7220 */ /* 0x040fe20000400000 */
[----:B------:R-:W-:Y:S01]  /*a110*/  LOP3.LUT R20, R51, 0xffffe000, RZ, 0xc0, !PT ;  /* 0xffffe00033147812 */ /* 0x000fe200078ec0ff */
[----:B------:R-:W-:Y:S01]  /*a120*/  FMUL R15, R24, R15 ;  /* 0x0000000f180f7220 */ /* 0x000fe20000400000 */
[----:B------:R-:W-:Y:S01]  /*a130*/  F2FP.TF32.F32.PACK_B R4, R4 ;  /* 0x00000004ff04723e */ /* 0x000fe200024050ff */
[C---:B------:R-:W-:Y:S01]  /*a140*/  FFMA R8, R27.reuse, R33, R8 ;  /* 0x000000211b087223 */ /* 0x040fe20000000008 */
[----:B------:R-:W-:Y:S01]  /*a150*/  F2FP.TF32.F32.PACK_B R5, R5 ;  /* 0x00000005ff05723e */ /* 0x000fe200024050ff */
[C---:B------:R-:W-:Y:S01]  /*a160*/  FFMA R9, R27.reuse, R26, R9 ;  /* 0x0000001a1b097223 */ /* 0x040fe20000000009 */
[----:B------:R-:W-:Y:S01]  /*a170*/  F2FP.TF32.F32.PACK_B R6, R6 ;  /* 0x00000006ff06723e */ /* 0x000fe200024050ff */
[C---:B------:R-:W-:Y:S01]  /*a180*/  FFMA R10, R27.reuse, R21, R10 ;  /* 0x000000151b0a7223 */ /* 0x040fe2000000000a */
[----:B------:R-:W-:Y:S01]  /*a190*/  F2FP.TF32.F32.PACK_B R7, R7 ;  /* 0x00000007ff07723e */ /* 0x000fe200024050ff */
[----:B------:R-:W-:Y:S01]  /*a1a0*/  FFMA R11, R27, R20, R15 ;  /* 0x000000141b0b7223 */ /* 0x000fe2000000000f */
[----:B------:R-:W-:Y:S01]  /*a1b0*/  LOP3.LUT R33, R44, 0xffffe000, RZ, 0xc0, !PT ;  /* 0xffffe0002c217812 */ /* 0x000fe200078ec0ff */
[C---:B------:R-:W-:Y:S01]  /*a1c0*/  FMUL R12, R24.reuse, R16 ;  /* 0x00000010180c7220 */ /* 0x040fe20000400000 */
[----:B------:R-:W-:Y:S01]  /*a1d0*/  LOP3.LUT R26, R45, 0xffffe000, RZ, 0xc0, !PT ;  /* 0xffffe0002d1a7812 */ /* 0x000fe200078ec0ff */
[----:B------:R1:W-:Y:S01]  /*a1e0*/  STS.128 [R72+0x10], R4 ;  /* 0x0000100448007388 */ /* 0x0003e20000000c00 */
        /* <DEDUP_REMOVED lines=13> */
[----:B------:R-:W-:Y:S02]  /*a2c0*/  F2FP.TF32.F32.PACK_B R12, R12 ;  /* 0x0000000cff0c723e */ /* 0x000fe400024050ff */
[----:B------:R-:W-:Y:S01]  /*a2d0*/  F2FP.TF32.F32.PACK_B R13, R13 ;  /* 0x0000000dff0d723e */ /* 0x000fe200024050ff */
[----:B------:R1:W-:Y:S01]  /*a2e0*/  STS.128 [R71+0x20], R8 ;  /* 0x0000200847007388 */ /* 0x0003e20000000c00 */
[----:B------:R-:W-:Y:S02]  /*a2f0*/  F2FP.TF32.F32.PACK_B R14, R14 ;  /* 0x0000000eff0e723e */ /* 0x000fe400024050ff */
[----:B------:R-:W-:Y:S05]  /*a300*/  F2FP.TF32.F32.PACK_B R15, R15 ;  /* 0x0000000fff0f723e */ /* 0x000fea00024050ff */
[----:B------:R1:W-:Y:S01]  /*a310*/  STS.128 [R86+0x30], R12 ;  /* 0x0000300c56007388 */ /* 0x0003e20000000c00 */
[----:B------:R-:W-:Y:S01]  /*a320*/  @!PT LDS RZ, [RZ] ;  /* 0x00000000fffff984 */ /* 0x000fe20000000800 */
[----:B------:R-:W-:Y:S01]  /*a330*/  @!PT LDS RZ, [RZ] ;  /* 0x00000000fffff984 */ /* 0x000fe20000000800 */
[----:B------:R-:W-:Y:S01]  /*a340*/  @!PT LDS RZ, [RZ] ;  /* 0x00000000fffff984 */ /* 0x000fe20000000800 */
[----:B------:R-:W-:Y:S01]  /*a350*/  @!PT LDS RZ, [RZ] ;  /* 0x00000000fffff984 */ /* 0x000fe20000000800 */
[----:B------:R2:W-:Y:S07]  /*a360*/  MEMBAR.ALL.CTA ;  /* 0x0000000000007992 */ /* 0x0005ee0000008000 */
[----:B--2---:R-:W2:Y:S02]  /*a370*/  FENCE.VIEW.ASYNC.S ;  /* 0x00000000000073c6 */ /* 0x004ea40000000000 */
[----:B--2---:R-:W-:Y:S06]  /*a380*/  BAR.SYNC.DEFER_BLOCKING 0x1, 0x80 ;  /* 0x0042000000007b1d */ /* 0x004fec0000010000 */
[----:B------:R-:W-:Y:S05]  /*a390*/  @P0 BRA `(.L_x_112) ;  /* 0x00000000004c0947 */ /* 0x000fea0003800000 */
[----:B------:R-:W-:Y:S01]  /*a3a0*/  UIADD3 UR4, UPT, UPT, UR44, 0x200, URZ ;  /* 0x000002002c047890 */ /* 0x000fe2000fffe0ff */
[----:B------:R-:W-:Y:S01]  /*a3b0*/  R2UR UR10, R83 ;  /* 0x00000000530a72ca */ /* 0x000fe200000e0000 */
[----:B------:R-:W-:Y:S01]  /*a3c0*/  UMOV UR9, UR46 ;  /* 0x0000002e00097c82 */ /* 0x000fe20008000000 */
[----:B------:R-:W-:Y:S01]  /*a3d0*/  R2UR UR11, R82 ;  /* 0x00000000520b72ca */ /* 0x000fe200000e0000 */
[----:B------:R-:W-:Y:S01]  /*a3e0*/  UIADD3 UR6, UPT, UPT, UR44, 0x1200, URZ ;  /* 0x000012002c067890 */ /* 0x000fe2000fffe0ff */
[----:B------:R-:W-:Y:S01]  /*a3f0*/  R2UR UR12, R80 ;  /* 0x00000000500c72ca */ /* 0x000fe200000e0000 */
[----:B------:R-:W-:Y:S01]  /*a400*/  IMAD.U32 R67, RZ, RZ, UR4 ;  /* 0x00000004ff437e24 */ /* 0x000fe2000f8e00ff */
[----:B------:R-:W-:Y:S01]  /*a410*/  R2UR UR13, R81 ;  /* 0x00000000510d72ca */ /* 0x000fe200000e0000 */
[----:B------:R-:W-:Y:S02]  /*a420*/  UIADD3 UR4, UP0, UPT, UR62, 0x780, URZ ;  /* 0x000007803e047890 */ /* 0x000fe4000ff1e0ff */
[----:B------:R-:W-:Y:S01]  /*a430*/  UIADD3 UR7, UPT, UPT, UR46, 0x40, URZ ;  /* 0x000000402e077890 */ /* 0x000fe2000fffe0ff */
[----:B------:R-:W-:Y:S01]  /*a440*/  R2UR UR8, R67 ;  /* 0x00000000430872ca */ /* 0x000fe200000e0000 */
[----:B------:R-:W-:Y:S11]  /*a450*/  UIADD3.X UR5, UPT, UPT, URZ, UR63, URZ, UP0, !UPT ;  /* 0x0000003fff057290 */ /* 0x000ff600087fe4ff */
[----:B------:R-:W-:Y:S01]  /*a460*/  @!UPT UIADD3 URZ, UPT, UPT, URZ, URZ, URZ ;  /* 0x000000fffffff290 */ /* 0x000fe2000fffe0ff */
[----:B------:R2:W-:Y:S02]  /*a470*/  UTMASTG.5D.IM2COL [UR8], [UR4] ;  /* 0x00000008040073b5 */ /* 0x0005e40008060000 */
[----:B--2---:R-:W-:Y:S01]  /*a480*/  UMOV UR8, UR6 ;  /* 0x0000000600087c82 */ /* 0x004fe20008000000 */
[----:B------:R-:W-:Y:S02]  /*a490*/  UMOV UR9, UR7 ;  /* 0x0000000700097c82 */ /* 0x000fe40008000000 */
[----:B------:R2:W-:Y:S01]  /*a4a0*/  UTMASTG.5D.IM2COL [UR8], [UR4] ;  /* 0x00000008040073b5 */ /* 0x0005e20008060000 */
[----:B------:R0:W-:Y:S01]  /*a4b0*/  UTMACMDFLUSH ;  /* 0x00000000000079b7 */ /* 0x0001e20000000000 */
[----:B--2---:R-:W-:Y:S04]  /*a4c0*/  DEPBAR.LE SB0, 0x1 ;  /* 0x000080400000791a */ /* 0x004fe80000000000 */
.L_x_112:
[----:B------:R-:W-:Y:S05]  /*a4d0*/  BSYNC.RECONVERGENT B0 ;  /* 0x0000000000007941 */ /* 0x000fea0003800200 */
.L_x_111:
[----:B------:R-:W-:Y:S01]  /*a4e0*/  BAR.SYNC.DEFER_BLOCKING 0x1, 0x80 ;  /* 0x0042000000007b1d */ /* 0x000fe20000010000 */
[----:B------:R-:W-:Y:S01]  /*a4f0*/  ISETP.NE.AND P1, PT, R85, RZ, PT ;  /* 0x000000ff5500720c */ /* 0x000fe20003f25270 */
[----:B------:R-:W-:Y:S01]  /*a500*/  UISETP.NE.AND UP0, UPT, UR49, URZ, UPT ;  /* 0x000000ff3100728c */ /* 0x000fe2000bf05270 */
[----:B------:R-:W-:Y:S11]  /*a510*/  LEA R3, R88, UR44, 0x3 ;  /* 0x0000002c58037c11 */ /* 0x000ff6000f8e18ff */
[----:B-1----:R-:W-:Y:S01]  /*a520*/  @P1 SHF.L.U32 R4, R70, 0x1f, RZ ;  /* 0x0000001f46041819 */ /* 0x002fe200000006ff */
[----:B------:R-:W-:Y:S06]  /*a530*/  BRA.U !UP0, `(.L_x_113) ;  /* 0x0000000108247547 */ /* 0x000fec000b800000 */
[----:B------:R-:W1:Y:S01]  /*a540*/  S2R R0, SR_CgaCtaId ;  /* 0x0000000000007919 */ /* 0x000e620000008800 */
[----:B------:R-:W-:Y:S01]  /*a550*/  IMAD.U32 R2, RZ, RZ, UR47 ;  /* 0x0000002fff027e24 */ /* 0x000fe2000f8e00ff */
[----:B------:R-:W-:Y:S04]  /*a560*/  UIADD3 UR4, UPT, UPT, UR47, 0x1, URZ ;  /* 0x000000012f047890 */ /* 0x000fe8000fffe0ff */
[----:B------:R-:W-:Y:S01]  /*a570*/  @P1 LEA R2, R2, UR44, 0x3 ;  /* 0x0000002c02021c11 */ /* 0x000fe2000f8e18ff */
[----:B------:R-:W-:Y:S04]  /*a580*/  UISETP.NE.AND UP0, UPT, UR4, 0x4, UPT ;  /* 0x000000040400788c */ /* 0x000fe8000bf05270 */
[----:B------:R-:W-:Y:S01]  /*a590*/  @P1 VIADD R5, R2, 0x80 ;  /* 0x0000008002051836 */ /* 0x000fe20000000000 */
[----:B------:R-:W-:Y:S04]  /*a5a0*/  USEL UR47, UR4, URZ, UP0 ;  /* 0x000000ff042f7287 */ /* 0x000fe80008000000 */
[----:B-1----:R-:W-:Y:S04]  /*a5b0*/  @P1 PRMT R0, R0, 0x654, R5 ;  /* 0x0000065400001816 */ /* 0x002fe80000000005 */
[----:B------:R1:W-:Y:S04]  /*a5c0*/  @P1 SYNCS.ARRIVE.TRANS64.RED.A1T0 RZ, [R0+URZ], RZ ;  /* 0x000000ff00ff19a7 */ /* 0x0003e800081004ff */
.L_x_113:
[----:B------:R-:W2:Y:S01]  /*a5d0*/  @P1 SYNCS.PHASECHK.TRANS64.TRYWAIT P0, [R3+URZ+0x60], R4 ;  /* 0x00006004030015a7 */ /* 0x000ea200080011ff */
[----:B------:R-:W-:Y:S01]  /*a5e0*/  BSSY B1, `(.L_x_114) ;  /* 0x0000016000017945 */ /* 0x000fe20003800000 */
[----:B--2---:R-:W-:Y:S03]  /*a5f0*/  @P1 SEL R89, RZ, 0x1, !P0 ;  /* 0x00000001ff591807 */ /* 0x004fe60004000000 */
[----:B------:R-:W-:Y:S05]  /*a600*/  @!P1 BRA `(.L_x_115) ;  /* 0x00000000004c9947 */ /* 0x000fea0003800000 */
[----:B------:R-:W-:Y:S01]  /*a610*/  ISETP.NE.AND P0, PT, R89, RZ, PT ;  /* 0x000000ff5900720c */ /* 0x000fe20003f05270 */
[----:B------:R-:W-:Y:S01]  /*a620*/  BSSY B0, `(.L_x_116) ;  /* 0x000000b000007945 */ /* 0x000fe20003800000 */
[----:B------:R-:W-:Y:S11]  /*a630*/  ISETP.NE.AND P1, PT, R90, RZ, PT ;  /* 0x000000ff5a00720c */ /* 0x000ff60003f25270 */
[----:B------:R-:W-:Y:S02]  /*a640*/  @!UPT UIADD3 URZ, UPT, UPT, URZ, URZ, URZ ;  /* 0x000000fffffff290 */ /* 0x000fe4000fffe0ff */
[C---:B------:R-:W-:Y:S01]  /*a650*/  @P1 IMAD R6, R88.reuse, 0x2000, R73 ;  /* 0x0000200058061824 */ /* 0x040fe200078e0249 */
[C---:B------:R-:W-:Y:S01]  /*a660*/  @P1 LEA R4, R88.reuse, R71, 0xd ;  /* 0x0000004758041211 */ /* 0x040fe200078e68ff */
[C---:B------:R-:W-:Y:S02]  /*a670*/  @P1 IMAD R5, R88.reuse, 0x2000, R72 ;  /* 0x0000200058051824 */ /* 0x040fe400078e0248 */
[----:B------:R-:W-:Y:S01]  /*a680*/  @P1 IMAD R2, R88, 0x2000, R86 ;  /* 0x0000200058021824 */ /* 0x000fe200078e0256 */
[----:B------:R-:W-:Y:S06]  /*a690*/  @P0 BRA `(.L_x_117) ;  /* 0x00000000000c0947 */ /* 0x000fec0003800000 */
[----:B-1----:R-:W-:Y:S04]  /*a6a0*/  SHF.L.U32 R0, R70, 0x1f, RZ ;  /* 0x0000001f46007819 */ /* 0x002fe800000006ff */
[----:B------:R-:W1:Y:S02]  /*a6b0*/  SYNCS.PHASECHK.TRANS64.TRYWAIT P0, [R3+URZ+0x60], R0 ;  /* 0x00006000030075a7 */ /* 0x000e6400080011ff */
[----:B-1----:R-:W-:Y:S05]  /*a6c0*/  @!P0 BRA `(.L_x_118) ;  /* 0x0000002800988947 */ /* 0x002fea0003800000 */
.L_x_117:
[----:B------:R-:W-:Y:S05]  /*a6d0*/  BSYNC B0 ;  /* 0x0000000000007941 */ /* 0x000fea0003800000 */
.L_x_116:
[----:B------:R-:W-:Y:S02]  /*a6e0*/  ISETP.NE.AND P0, PT, R90, RZ, PT ;  /* 0x000000ff5a00720c */ /* 0x000fe40003f05270 */
[----:B------:R-:W-:Y:S11]  /*a6f0*/  IADD3 R88, PT, PT, R88, 0x1, RZ ;  /* 0x0000000158587810 */ /* 0x000ff60007ffe0ff */
[----:B------:R2:W4:Y:S04]  /*a700*/  @P0 LDS.128 R56, [R6] ;  /* 0x0000000006380984 */ /* 0x0005280000000c00 */
[----:B------:R2:W1:Y:S04]  /*a710*/  @P0 LDS.128 R52, [R5+0x10] ;  /* 0x0000100005340984 */ /* 0x0004680000000c00 */
[----:B------:R2:W1:Y:S04]  /*a720*/  @P0 LDS.128 R48, [R4+0x20] ;  /* 0x0000200004300984 */ /* 0x0004680000000c00 */
[----:B------:R2:W1:Y:S02]  /*a730*/  @P0 LDS.128 R44, [R2+0x30] ;  /* 0x00003000022c0984 */ /* 0x0004640000000c00 */
.L_x_115:
[----:B------:R-:W-:Y:S05]  /*a740*/  BSYNC B1 ;  /* 0x0000000000017941 */ /* 0x000fea0003800000 */
.L_x_114:
[----:B-1----:R-:W-:Y:S05]  /*a750*/  VIADD R0, R25, 0x10 ;  /* 0x0000001019007836 */ /* 0x002fea0000000000 */
[----:B------:R-:W-:Y:S04]  /*a760*/  SHF.R.U32.HI R0, RZ, 0x15, R0 ;  /* 0x00000015ff007819 */ /* 0x000fe80000011600 */
[----:B------:R-:W-:Y:S11]  /*a770*/  LOP3.LUT P0, RZ, R0, 0x3, R63, 0x48, !PT ;  /* 0x0000000300ff7812 */ /* 0x000ff6000780483f */
[----:B------:R-:W-:Y:S02]  /*a780*/  @!UPT UIADD3 URZ, UPT, UPT, URZ, URZ, URZ ;  /* 0x000000fffffff290 */ /* 0x000fe4000fffe0ff */
[----:B------:R-:W-:Y:S05]  /*a790*/  @!P0 BRA `(.L_x_119) ;  /* 0x0000000000408947 */ /* 0x000fea0003800000 */
[----:B------:R-:W1:Y:S01]  /*a7a0*/  LDCU.64 UR8, c[0x4][0x70] ;  /* 0x01000e00ff0877ac */ /* 0x000e620008000a00 */
[----:B------:R-:W-:Y:S01]  /*a7b0*/  MOV R3, 0x0 ;  /* 0x0000000000037802 */ /* 0x000fe20000000f00 */
[----:B------:R-:W-:Y:S02]  /*a7c0*/  HFMA2 R12, -RZ, RZ, 0, 5.9604644775390625e-08 ;  /* 0x00000001ff0c7431 */ /* 0x000fe400000001ff */
[----:B------:R-:W-:Y:S02]  /*a7d0*/  IMAD.MOV.U32 R8, RZ, RZ, 0x192 ;  /* 0x00000192ff087424 */ /* 0x000fe400078e00ff */
[----:B------:R-:W-:Y:S01]  /*a7e0*/  IMAD.MOV.U32 R13, RZ, RZ, RZ ;  /* 0x000000ffff0d7224 */ /* 0x000fe200078e00ff */
[----:B------:R-:W5:Y:S01]  /*a7f0*/  LDCU.64 UR6, c[0x4][0x78] ;  /* 0x01000f00ff0677ac */ /* 0x000f620008000a00 */
[----:B--2---:R-:W2:Y:S01]  /*a800*/  LDC.64 R2, c[0x4][R3] ;  /* 0x0100000003027b82 */ /* 0x004ea20000000a00 */
[----:B------:R-:W3:Y:S01]  /*a810*/  LDCU.64 UR4, c[0x4][0x10] ;  /* 0x01000200ff0477ac */ /* 0x000ee20008000a00 */
[----:B-1----:R-:W-:Y:S01]  /*a820*/  MOV R5, UR9 ;  /* 0x0000000900057c02 */ /* 0x002fe20008000f00 */
[----:B------:R-:W-:Y:S01]  /*a830*/  IMAD.U32 R4, RZ, RZ, UR8 ;  /* 0x00000008ff047e24 */ /* 0x000fe2000f8e00ff */
[----:B-----5:R-:W-:Y:S01]  /*a840*/  MOV R7, UR7 ;  /* 0x0000000700077c02 */ /* 0x020fe20008000f00 */
[----:B------:R-:W-:Y:S01]  /*a850*/  IMAD.U32 R6, RZ, RZ, UR6 ;  /* 0x00000006ff067e24 */ /* 0x000fe2000f8e00ff */
[----:B---3--:R-:W-:Y:S01]  /*a860*/  MOV R11, UR5 ;  /* 0x00000005000b7c02 */ /* 0x008fe20008000f00 */
[----:B------:R-:W-:Y:S02]  /*a870*/  IMAD.U32 R10, RZ, RZ, UR4 ;  /* 0x00000004ff0a7e24 */ /* 0x000fe4000f8e00ff */
[----:B------:R-:W-:Y:S07]  /*a880*/  LEPC R20, `(.L_x_119) ;  /* 0x000000001014794e */ /* 0x000fee0000000000 */
[----:B--2-4-:R-:W-:Y:S05]  /*a890*/  CALL.ABS.NOINC R2 ;  /* 0x0000000002007343 */ /* 0x014fea0003c00000 */
.L_x_119:
[----:B----4-:R-:W-:Y:S01]  /*a8a0*/  LOP3.LUT R20, R56, 0xffffe000, RZ, 0xc0, !PT ;  /* 0xffffe00038147812 */ /* 0x010fe200078ec0ff */
[----:B------:R-:W-:Y:S05]  /*a8b0*/  WARPSYNC.ALL ;  /* 0x0000000000007948 */ /* 0x000fea0003800000 */
[----:B------:R-:W-:Y:S01]  /*a8c0*/  R2UR UR4, R25 ;  /* 0x00000000190472ca */ /* 0x000fe200000e0000 */
[----:B------:R-:W1:Y:S01]  /*a8d0*/  S2R R91, SR_CgaCtaId ;  /* 0x00000000005b7919 */ /* 0x000e620000008800 */
[----:B------:R-:W-:Y:S01]  /*a8e0*/  LOP3.LUT R21, R57, 0xffffe000, RZ, 0xc0, !PT ;  /* 0xffffe00039157812 */ /* 0x000fe200078ec0ff */
[----:B------:R-:W-:Y:S01]  /*a8f0*/  IMAD.U32 R40, RZ, RZ, UR47 ;  /* 0x0000002fff287e24 */ /* 0x000fe2000f8e00ff */
[----:B------:R-:W-:Y:S01]  /*a900*/  LOP3.LUT R41, R58, 0xffffe000, RZ, 0xc0, !PT ;  /* 0xffffe0003a297812 */ /* 0x000fe200078ec0ff */
[----:B------:R-:W-:Y:S01]  /*a910*/  BSSY.RECONVERGENT B0, `(.L_x_120) ;  /* 0x0000062000007945 */ /* 0x000fe20003800200 */
[----:B------:R-:W-:Y:S02]  /*a920*/  LOP3.LUT R26, R48, 0xffffe000, RZ, 0xc0, !PT ;  /* 0xffffe000301a7812 */ /* 0x000fe400078ec0ff */
[----:B------:R-:W-:Y:S02]  /*a930*/  ISETP.NE.AND P6, PT, R85, RZ, PT ;  /* 0x000000ff5500720c */ /* 0x000fe40003fc5270 */
[----:B------:R-:W-:Y:S03]  /*a940*/  ISETP.NE.AND P0, PT, R75, RZ, PT ;  /* 0x000000ff4b00720c */ /* 0x000fe60003f05270 */
[----:B--2---:R-:W2:Y:S08]  /*a950*/  LDTM.x16 R4, tmem[UR4+0x10] ;  /* 0x00001004000479ee */ /* 0x004eb00008240000 */
[----:B------:R-:W-:Y:S02]  /*a960*/  @P6 LEA R40, R40, UR44, 0x3 ;  /* 0x0000002c28286c11 */ /* 0x000fe4000f8e18ff */
[----:B------:R-:W-:Y:S03]  /*a970*/  @P6 SHF.L.U32 R93, R70, 0x1f, RZ ;  /* 0x0000001f465d6819 */ /* 0x000fe600000006ff */
[----:B------:R-:W-:Y:S01]  /*a980*/  @P6 VIADD R92, R40, 0x80 ;  /* 0x00000080285c6836 */ /* 0x000fe20000000000 */
[----:B------:R-:W-:Y:S04]  /*a990*/  LEA R40, R88, UR44, 0x3 ;  /* 0x0000002c58287c11 */ /* 0x000fe8000f8e18ff */
[----:B-1----:R-:W-:Y:S01]  /*a9a0*/  @P6 PRMT R92, R91, 0x654, R92 ;  /* 0x000006545b5c6816 */ /* 0x002fe2000000005c */
[C---:B--2---:R-:W-:Y:S01]  /*a9b0*/  FMUL R0, R24.reuse, R4 ;  /* 0x0000000418007220 */ /* 0x044fe20000400000 */
[C---:B------:R-:W-:Y:S01]  /*a9c0*/  FMUL R2, R24.reuse, R5 ;  /* 0x0000000518027220 */ /* 0x040fe20000400000 */
[C---:B------:R-:W-:Y:S01]  /*a9d0*/  FMUL R3, R24.reuse, R10 ;  /* 0x0000000a18037220 */ /* 0x040fe20000400000 */
[----:B------:R-:W-:Y:S01]  /*a9e0*/  FMUL R4, R24, R11 ;  /* 0x0000000b18047220 */ /* 0x000fe20000400000 */
[C---:B------:R-:W-:Y:S01]  /*a9f0*/  FFMA R28, R27.reuse, R20, R0 ;  /* 0x000000141b1c7223 */ /* 0x040fe20000000000 */
[----:B------:R-:W-:Y:S01]  /*aa00*/  LOP3.LUT R20, R52, 0xffffe000, RZ, 0xc0, !PT ;  /* 0xffffe00034147812 */ /* 0x000fe200078ec0ff */
[----:B------:R-:W-:Y:S01]  /*aa10*/  FFMA R29, R27, R21, R2 ;  /* 0x000000151b1d7223 */ /* 0x000fe20000000002 */
[----:B------:R-:W-:Y:S01]  /*aa20*/  LOP3.LUT R21, R59, 0xffffe000, RZ, 0xc0, !PT ;  /* 0xffffe0003b157812 */ /* 0x000fe200078ec0ff */
[C---:B------:R-:W-:Y:S01]  /*aa30*/  FMUL R0, R24.reuse, R6 ;  /* 0x0000000618007220 */ /* 0x040fe20000400000 */
[----:B------:R-:W-:Y:S01]  /*aa40*/  F2FP.TF32.F32.PACK_B R28, R28 ;  /* 0x0000001cff1c723e */ /* 0x000fe200024050ff */
[C---:B------:R-:W-:Y:S01]  /*aa50*/  FMUL R2, R24.reuse, R7 ;  /* 0x0000000718027220 */ /* 0x040fe20000400000 */
[----:B------:R-:W-:Y:S01]  /*aa60*/  F2FP.TF32.F32.PACK_B R29, R29 ;  /* 0x0000001dff1d723e */ /* 0x000fe200024050ff */
[----:B------:R-:W-:Y:S01]  /*aa70*/  FFMA R30, R27, R41, R0 ;  /* 0x000000291b1e7223 */ /* 0x000fe20000000000 */
[----:B------:R-:W-:Y:S01]  /*aa80*/  LOP3.LUT R41, R55, 0xffffe000, RZ, 0xc0, !PT ;  /* 0xffffe00037297812 */ /* 0x000fe200078ec0ff */
[----:B------:R-:W-:Y:S01]  /*aa90*/  FFMA R31, R27, R21, R2 ;  /* 0x000000151b1f7223 */ /* 0x000fe20000000002 */
[----:B------:R-:W-:Y:S01]  /*aaa0*/  LOP3.LUT R21, R53, 0xffffe000, RZ, 0xc0, !PT ;  /* 0xffffe00035157812 */ /* 0x000fe200078ec0ff */
[C---:B------:R-:W-:Y:S01]  /*aab0*/  FMUL R0, R24.reuse, R8 ;  /* 0x0000000818007220 */ /* 0x040fe20000400000 */
[----:B------:R-:W-:Y:S01]  /*aac0*/  F2FP.TF32.F32.PACK_B R30, R30 ;  /* 0x0000001eff1e723e */ /* 0x000fe200024050ff */
[----:B------:R-:W-:Y:S01]  /*aad0*/  FMUL R2, R24, R9 ;  /* 0x0000000918027220 */ /* 0x000fe20000400000 */
[----:B------:R-:W-:Y:S01]  /*aae0*/  F2FP.TF32.F32.PACK_B R31, R31 ;  /* 0x0000001fff1f723e */ /* 0x000fe200024050ff */
[C---:B------:R-:W-:Y:S01]  /*aaf0*/  FFMA R32, R27.reuse, R20, R0 ;  /* 0x000000141b207223 */ /* 0x040fe20000000000 */
[----:B------:R-:W-:Y:S01]  /*ab00*/  LOP3.LUT R20, R54, 0xffffe000, RZ, 0xc0, !PT ;  /* 0xffffe00036147812 */ /* 0x000fe200078ec0ff */
[----:B------:R-:W-:Y:S01]  /*ab10*/  FFMA R33, R27, R21, R2 ;  /* 0x000000151b217223 */ /* 0x000fe20000000002 */
[C---:B------:R-:W-:Y:S01]  /*ab20*/  FMUL R5, R24.reuse, R12 ;  /* 0x0000000c18057220 */ /* 0x040fe20000400000 */
[----:B------:R1:W-:Y:S01]  /*ab30*/  STS.128 [R73+0x2000], R28 ;  /* 0x0020001c49007388 */ /* 0x0003e20000000c00 */
[----:B------:R-:W-:Y:S01]  /*ab40*/  LOP3.LUT R21, R49, 0xffffe000, RZ, 0xc0, !PT ;  /* 0xffffe00031157812 */ /* 0x000fe200078ec0ff */
[C---:B------:R-:W-:Y:S01]  /*ab50*/  FFMA R34, R27.reuse, R20, R3 ;  /* 0x000000141b227223 */ /* 0x040fe20000000003 */
[----:B------:R-:W-:Y:S01]  /*ab60*/  FFMA R35, R27, R41, R4 ;  /* 0x000000291b237223 */ /* 0x000fe20000000004 */
        /* <DEDUP_REMOVED lines=22> */
[----:B------:R-:W-:Y:S02]  /*acd0*/  F2FP.TF32.F32.PACK_B R36, R36 ;  /* 0x00000024ff24723e */ /* 0x000fe400024050ff */
[----:B------:R-:W-:Y:S02]  /*ace0*/  F2FP.TF32.F32.PACK_B R37, R37 ;  /* 0x00000025ff25723e */ /* 0x000fe400024050ff */
[----:B------:R-:W-:Y:S01]  /*acf0*/  F2FP.TF32.F32.PACK_B R38, R38 ;  /* 0x00000026ff26723e */ /* 0x000fe200024050ff */
[C---:B-1----:R-:W-:Y:S01]  /*ad00*/  FFMA R28, R27.reuse, R20, R9 ;  /* 0x000000141b1c7223 */ /* 0x042fe20000000009 */
[----:B------:R-:W-:Y:S01]  /*ad10*/  F2FP.TF32.F32.PACK_B R39, R39 ;  /* 0x00000027ff27723e */ /* 0x000fe200024050ff */
[C---:B------:R-:W-:Y:S01]  /*ad20*/  FFMA R29, R27.reuse, R21, R10 ;  /* 0x000000151b1d7223 */ /* 0x040fe2000000000a */
[C---:B------:R-:W-:Y:S01]  /*ad30*/  FFMA R30, R27.reuse, R26, R11 ;  /* 0x0000001a1b1e7223 */ /* 0x040fe2000000000b */
[----:B------:R-:W-:Y:S01]  /*ad40*/  FFMA R31, R27, R41, R12 ;  /* 0x000000291b1f7223 */ /* 0x000fe2000000000c */
[----:B------:R-:W-:Y:S01]  /*ad50*/  F2FP.TF32.F32.PACK_B R28, R28 ;  /* 0x0000001cff1c723e */ /* 0x000fe200024050ff */
[----:B------:R2:W-:Y:S01]  /*ad60*/  STS.128 [R71+0x2020], R36 ;  /* 0x0020202447007388 */ /* 0x0005e20000000c00 */
[----:B------:R-:W-:Y:S02]  /*ad70*/  F2FP.TF32.F32.PACK_B R29, R29 ;  /* 0x0000001dff1d723e */ /* 0x000fe400024050ff */
        /* <DEDUP_REMOVED lines=8> */
[----:B-1----:R-:W1:Y:S02]  /*ae00*/  FENCE.VIEW.ASYNC.S ;  /* 0x00000000000073c6 */ /* 0x002e640000000000 */
[----:B-1----:R-:W-:Y:S06]  /*ae10*/  BAR.SYNC.DEFER_BLOCKING 0x1, 0x80 ;  /* 0x0042000000007b1d */ /* 0x002fec0000010000 */
[----:B------:R-:W-:Y:S05]  /*ae20*/  @P0 BRA `(.L_x_121) ;  /* 0x0000000000400947 */ /* 0x000fea0003800000 */
[----:B------:R-:W-:Y:S01]  /*ae30*/  R2UR UR10, R83 ;  /* 0x00000000530a72ca */ /* 0x000fe200000e0000 */
[----:B------:R-:W-:Y:S01]  /*ae40*/  UIADD3 UR4, UP0, UPT, UR62, 0x780, URZ ;  /* 0x000007803e047890 */ /* 0x000fe2000ff1e0ff */
[----:B------:R-:W-:Y:S01]  /*ae50*/  R2UR UR11, R82 ;  /* 0x00000000520b72ca */ /* 0x000fe200000e0000 */
[----:B------:R-:W-:Y:S01]  /*ae60*/  UIADD3 UR8, UPT, UPT, UR44, 0x2200, URZ ;  /* 0x000022002c087890 */ /* 0x000fe2000fffe0ff */
[----:B------:R-:W-:Y:S01]  /*ae70*/  R2UR UR12, R80 ;  /* 0x00000000500c72ca */ /* 0x000fe200000e0000 */
[----:B------:R-:W-:Y:S01]  /*ae80*/  UIADD3 UR9, UPT, UPT, UR46, 0x10, URZ ;  /* 0x000000102e097890 */ /* 0x000fe2000fffe0ff */
[----:B------:R-:W-:Y:S01]  /*ae90*/  R2UR UR13, R81 ;  /* 0x00000000510d72ca */ /* 0x000fe200000e0000 */
[----:B------:R-:W-:Y:S02]  /*aea0*/  UIADD3.X UR5, UPT, UPT, URZ, UR63, URZ, UP0, !UPT ;  /* 0x0000003fff057290 */ /* 0x000fe400087fe4ff */
[----:B------:R-:W-:Y:S02]  /*aeb0*/  UIADD3 UR6, UPT, UPT, UR44, 0x3200, URZ ;  /* 0x000032002c067890 */ /* 0x000fe4000fffe0ff */
[----:B------:R-:W-:Y:S08]  /*aec0*/  UIADD3 UR7, UPT, UPT, UR46, 0x50, URZ ;  /* 0x000000502e077890 */ /* 0x000ff0000fffe0ff */
[----:B------:R1:W-:Y:S02]  /*aed0*/  UTMASTG.5D.IM2COL [UR8], [UR4] ;  /* 0x00000008040073b5 */ /* 0x0003e40008060000 */
[----:B-1----:R-:W-:Y:S01]  /*aee0*/  UMOV UR8, UR6 ;  /* 0x0000000600087c82 */ /* 0x002fe20008000000 */
[----:B------:R-:W-:Y:S02]  /*aef0*/  UMOV UR9, UR7 ;  /* 0x0000000700097c82 */ /* 0x000fe40008000000 */
[----:B------:R1:W-:Y:S01]  /*af00*/  UTMASTG.5D.IM2COL [UR8], [UR4] ;  /* 0x00000008040073b5 */ /* 0x0003e20008060000 */
[----:B------:R0:W-:Y:S01]  /*af10*/  UTMACMDFLUSH ;  /* 0x00000000000079b7 */ /* 0x0001e20000000000 */
[----:B-1----:R-:W-:Y:S04]  /*af20*/  DEPBAR.LE SB0, 0x1 ;  /* 0x000080400000791a */ /* 0x002fe80000000000 */
.L_x_121:
[----:B------:R-:W-:Y:S05]  /*af30*/  BSYNC.RECONVERGENT B0 ;  /* 0x0000000000007941 */ /* 0x000fea0003800200 */
.L_x_120:
[----:B------:R-:W-:Y:S01]  /*af40*/  BAR.SYNC.DEFER_BLOCKING 0x1, 0x80 ;  /* 0x0042000000007b1d */ /* 0x000fe20000010000 */
[----:B------:R-:W-:Y:S04]  /*af50*/  UIADD3 UR4, UPT, UPT, UR47, 0x1, URZ ;  /* 0x000000012f047890 */ /* 0x000fe8000fffe0ff */
[----:B------:R-:W-:Y:S04]  /*af60*/  UISETP.NE.AND UP0, UPT, UR4, 0x4, UPT ;  /* 0x000000040400788c */ /* 0x000fe8000bf05270 */
[----:B------:R-:W-:Y:S01]  /*af70*/  USEL UR45, UR4, URZ, UP0 ;  /* 0x000000ff042d7287 */ /* 0x000fe20008000000 */
[----:B------:R1:W-:Y:S01]  /*af80*/  @P6 SYNCS.ARRIVE.TRANS64.RED.A1T0 RZ, [R92+URZ], RZ ;  /* 0x000000ff5cff69a7 */ /* 0x0003e200081004ff */
[----:B------:R-:W-:Y:S01]  /*af90*/  BSSY B1, `(.L_x_122) ;  /* 0x0000017000017945 */ /* 0x000fe20003800000 */
[----:B------:R-:W4:Y:S02]  /*afa0*/  @P6 SYNCS.PHASECHK.TRANS64.TRYWAIT P0, [R40+URZ+0x60], R93 ;  /* 0x0000605d280065a7 */ /* 0x000f2400080011ff */
[----:B----4-:R-:W-:Y:S01]  /*afb0*/  @P6 SEL R89, RZ, 0x1, !P0 ;  /* 0x00000001ff596807 */ /* 0x010fe20004000000 */
[----:B-1----:R-:W-:Y:S06]  /*afc0*/  @!P6 BRA `(.L_x_123) ;  /* 0x00000000004ce947 */ /* 0x002fec0003800000 */
        /* <DEDUP_REMOVED lines=9> */
[----:B------:R-:W-:Y:S04]  /*b060*/  SHF.L.U32 R5, R70, 0x1f, RZ ;  /* 0x0000001f46057819 */ /* 0x000fe800000006ff */
[----:B------:R-:W1:Y:S02]  /*b070*/  SYNCS.PHASECHK.TRANS64.TRYWAIT P0, [R40+URZ+0x60], R5 ;  /* 0x00006005280075a7 */ /* 0x000e6400080011ff */
[----:B-1----:R-:W-:Y:S05]  /*b080*/  @!P0 BRA `(.L_x_126) ;  /* 0x00000020003c8947 */ /* 0x002fea0003800000 */
.L_x_125:
[----:B------:R-:W-:Y:S05]  /*b090*/  BSYNC B0 ;  /* 0x0000000000007941 */ /* 0x000fea0003800000 */
.L_x_124:
[----:B------:R-:W-:Y:S02]  /*b0a0*/  ISETP.NE.AND P0, PT, R90, RZ, PT ;  /* 0x000000ff5a00720c */ /* 0x000fe40003f05270 */
[----:B------:R-:W-:Y:S11]  /*b0b0*/  IADD3 R88, PT, PT, R88, 0x1, RZ ;  /* 0x0000000158587810 */ /* 0x000ff60007ffe0ff */
[----:B------:R4:W1:Y:S04]  /*b0c0*/  @P0 LDS.128 R56, [R4] ;  /* 0x0000000004380984 */ /* 0x0008680000000c00 */
[----:B------:R4:W1:Y:S04]  /*b0d0*/  @P0 LDS.128 R52, [R3+0x10] ;  /* 0x0000100003340984 */ /* 0x0008680000000c00 */
[----:B------:R4:W1:Y:S04]  /*b0e0*/  @P0 LDS.128 R48, [R2+0x20] ;  /* 0x0000200002300984 */ /* 0x0008680000000c00 */
[----:B------:R4:W1:Y:S02]  /*b0f0*/  @P0 LDS.128 R44, [R0+0x30] ;  /* 0x00003000002c0984 */ /* 0x0008640000000c00 */
.L_x_123:
[----:B------:R-:W-:Y:S05]  /*b100*/  BSYNC B1 ;  /* 0x0000000000017941 */ /* 0x000fea0003800000 */
.L_x_122:
[----:B----4-:R-:W-:Y:S05]  /*b110*/  VIADD R0, R25, 0x20 ;  /* 0x0000002019007836 */ /* 0x010fea0000000000 */
        /* <DEDUP_REMOVED lines=9> */
[----:B------:R-:W4:Y:S01]  /*b1b0*/  LDCU.64 UR6, c[0x4][0x78] ;  /* 0x01000f00ff0677ac */ /* 0x000f220008000a00 */
[----:B------:R-:W2:Y:S01]  /*b1c0*/  LDC.64 R2, c[0x4][R3] ;  /* 0x0100000003027b82 */ /* 0x000ea20000000a00 */
[----:B------:R-:W5:Y:S01]  /*b1d0*/  LDCU.64 UR4, c[0x4][0x10] ;  /* 0x01000200ff0477ac */ /* 0x000f620008000a00 */
[----:B-1----:R-:W-:Y:S01]  /*b1e0*/  MOV R5, UR9 ;  /* 0x0000000900057c02 */ /* 0x002fe20008000f00 */
[----:B------:R-:W-:Y:S01]  /*b1f0*/  IMAD.U32 R4, RZ, RZ, UR8 ;  /* 0x00000008ff047e24 */ /* 0x000fe2000f8e00ff */
[----:B----4-:R-:W-:Y:S01]  /*b200*/  MOV R7, UR7 ;  /* 0x0000000700077c02 */ /* 0x010fe20008000f00 */
[----:B------:R-:W-:Y:S01]  /*b210*/  IMAD.U32 R6, RZ, RZ, UR6 ;  /* 0x00000006ff067e24 */ /* 0x000fe2000f8e00ff */
[----:B-----5:R-:W-:Y:S01]  /*b220*/  MOV R11, UR5 ;  /* 0x00000005000b7c02 */ /* 0x020fe20008000f00 */
[----:B------:R-:W-:Y:S02]  /*b230*/  IMAD.U32 R10, RZ, RZ, UR4 ;  /* 0x00000004ff0a7e24 */ /* 0x000fe4000f8e00ff */
[----:B------:R-:W-:Y:S07]  /*b240*/  LEPC R20, `(.L_x_127) ;  /* 0x000000001014794e */ /* 0x000fee0000000000 */
[----:B--23--:R-:W-:Y:S05]  /*b250*/  CALL.ABS.NOINC R2 ;  /* 0x0000000002007343 */ /* 0x00cfea0003c00000 */
.L_x_127:
[----:B-1----:R-:W-:Y:S01]  /*b260*/  LOP3.LUT R20, R56, 0xffffe000, RZ, 0xc0, !PT ;  /* 0xffffe00038147812 */ /* 0x002fe200078ec0ff */
[----:B------:R-:W-:Y:S05]  /*b270*/  WARPSYNC.ALL ;  /* 0x0000000000007948 */ /* 0x000fea0003800000 */
[----:B------:R-:W-:Y:S01]  /*b280*/  R2UR UR4, R25 ;  /* 0x00000000190472ca */ /* 0x000fe200000e0000 */
[----:B------:R-:W-:Y:S01]  /*b290*/  IMAD.U32 R92, RZ, RZ, UR45 ;  /* 0x0000002dff5c7e24 */ /* 0x000fe2000f8e00ff */
[----:B------:R-:W-:Y:S01]  /*b2a0*/  LOP3.LUT R21, R57, 0xffffe000, RZ, 0xc0, !PT ;  /* 0xffffe00039157812 */ /* 0x000fe200078ec0ff */
[----:B------:R-:W-:Y:S01]  /*b2b0*/  BSSY.RECONVERGENT B0, `(.L_x_128) ;  /* 0x0000063000007945 */ /* 0x000fe20003800200 */
[----:B------:R-:W-:Y:S02]  /*b2c0*/  LOP3.LUT R41, R58, 0xffffe000, RZ, 0xc0, !PT ;  /* 0xffffe0003a297812 */ /* 0x000fe400078ec0ff */
[----:B------:R-:W-:Y:S02]  /*b2d0*/  LOP3.LUT R26, R54, 0xffffe000, RZ, 0xc0, !PT ;  /* 0xffffe000361a7812 */ /* 0x000fe400078ec0ff */
[----:B------:R-:W-:Y:S02]  /*b2e0*/  LOP3.LUT R40, R50, 0xffffe000, RZ, 0xc0, !PT ;  /* 0xffffe00032287812 */ /* 0x000fe400078ec0ff */
[----:B------:R-:W-:Y:S02]  /*b2f0*/  ISETP.NE.AND P6, PT, R85, RZ, PT ;  /* 0x000000ff5500720c */ /* 0x000fe40003fc5270 */
[----:B------:R-:W-:Y:S01]  /*b300*/  ISETP.NE.AND P0, PT, R75, RZ, PT ;  /* 0x000000ff4b00720c */ /* 0x000fe20003f05270 */
[----:B------:R-:W1:Y:S01]  /*b310*/  LDTM.x16 R4, tmem[UR4+0x20] ;  /* 0x00002004000479ee */ /* 0x000e620008240000 */
[----:B------:R-:W-:Y:S09]  /*b320*/  LEA R93, R88, UR44, 0x3 ;  /* 0x0000002c585d7c11 */ /* 0x000ff2000f8e18ff */
[----:B------:R-:W-:Y:S05]  /*b330*/  @P6 LEA R92, R92, UR44, 0x3 ;  /* 0x0000002c5c5c6c11 */ /* 0x000fea000f8e18ff */
[----:B------:R-:W-:Y:S05]  /*b340*/  @P6 VIADD R92, R92, 0x80 ;  /* 0x000000805c5c6836 */ /* 0x000fea0000000000 */
[----:B------:R-:W-:Y:S01]  /*b350*/  @P6 PRMT R92, R91, 0x654, R92 ;  /* 0x000006545b5c6816 */ /* 0x000fe2000000005c */
[C---:B-1----:R-:W-:Y:S01]  /*b360*/  FMUL R0, R24.reuse, R4 ;  /* 0x0000000418007220 */ /* 0x042fe20000400000 */
[C---:B------:R-:W-:Y:S01]  /*b370*/  FMUL R2, R24.reuse, R5 ;  /* 0x0000000518027220 */ /* 0x040fe20000400000 */
[C---:B------:R-:W-:Y:S01]  /*b380*/  FMUL R3, R24.reuse, R10 ;  /* 0x0000000a18037220 */ /* 0x040fe20000400000 */
[----:B------:R-:W-:Y:S01]  /*b390*/  FMUL R4, R24, R11 ;  /* 0x0000000b18047220 */ /* 0x000fe20000400000 */
[C---:B--2---:R-:W-:Y:S01]  /*b3a0*/  FFMA R28, R27.reuse, R20, R0 ;  /* 0x000000141b1c7223 */ /* 0x044fe20000000000 */
        /* <DEDUP_REMOVED lines=15> */
[----:B------:R-:W-:Y:S01]  /*b4a0*/  FFMA R32, R27, R20, R0 ;  /* 0x000000141b207223 */ /* 0x000fe20000000000 */
[----:B------:R-:W-:Y:S01]  /*b4b0*/  LOP3.LUT R20, R55, 0xffffe000, RZ, 0xc0, !PT ;  /* 0xffffe00037147812 */ /* 0x000fe200078ec0ff */
[C---:B------:R-:W-:Y:S01]  /*b4c0*/  FFMA R33, R27.reuse, R41, R2 ;  /* 0x000000291b217223 */ /* 0x040fe20000000002 */
[C---:B------:R-:W-:Y:S01]  /*b4d0*/  FFMA R34, R27.reuse, R26, R3 ;  /* 0x0000001a1b227223 */ /* 0x040fe20000000003 */
[----:B------:R1:W-:Y:S01]  /*b4e0*/  STS.128 [R73+0x4000], R28 ;  /* 0x0040001c49007388 */ /* 0x0003e20000000c00 */
[----:B------:R-:W-:Y:S01]  /*b4f0*/  LOP3.LUT R26, R48, 0xffffe000, RZ, 0xc0, !PT ;  /* 0xffffe000301a7812 */ /* 0x000fe200078ec0ff */
[----:B------:R-:W-:Y:S01]  /*b500*/  FFMA R35, R27, R20, R4 ;  /* 0x000000141b237223 */ /* 0x000fe20000000004 */
[C---:B------:R-:W-:Y:S01]  /*b510*/  FMUL R5, R24.reuse, R12 ;  /* 0x0000000c18057220 */ /* 0x040fe20000400000 */
[C---:B------:R-:W-:Y:S01]  /*b520*/  FMUL R6, R24.reuse, R13 ;  /* 0x0000000d18067220 */ /* 0x040fe20000400000 */
        /* <DEDUP_REMOVED lines=22> */
[----:B------:R-:W-:Y:S02]  /*b690*/  F2FP.TF32.F32.PACK_B R38, R38 ;  /* 0x00000026ff26723e */ /* 0x000fe400024050ff */
[----:B------:R-:W-:Y:S01]  /*b6a0*/  F2FP.TF32.F32.PACK_B R39, R39 ;  /* 0x00000027ff27723e */ /* 0x000fe200024050ff */
[C---:B-1----:R-:W-:Y:S01]  /*b6b0*/  FFMA R28, R27.reuse, R20, R9 ;  /* 0x000000141b1c7223 */ /* 0x042fe20000000009 */
[C---:B------:R-:W-:Y:S01]  /*b6c0*/  FFMA R29, R27.reuse, R21, R10 ;  /* 0x000000151b1d7223 */ /* 0x040fe2000000000a */
[C---:B------:R-:W-:Y:S01]  /*b6d0*/  FFMA R30, R27.reuse, R26, R11 ;  /* 0x0000001a1b1e7223 */ /* 0x040fe2000000000b */
[----:B------:R-:W-:Y:S01]  /*b6e0*/  FFMA R31, R27, R41, R12 ;  /* 0x000000291b1f7223 */ /* 0x000fe2000000000c */
[----:B------:R2:W-:Y:S01]  /*b6f0*/  STS.128 [R71+0x4020], R36 ;  /* 0x0040202447007388 */ /* 0x0005e20000000c00 */
[----:B------:R-:W-:Y:S02]  /*b700*/  F2FP.TF32.F32.PACK_B R28, R28 ;  /* 0x0000001cff1c723e */ /* 0x000fe400024050ff */
[----:B------:R-:W-:Y:S02]  /*b710*/  F2FP.TF32.F32.PACK_B R29, R29 ;  /* 0x0000001dff1d723e */ /* 0x000fe400024050ff */
[----:B------:R-:W-:Y:S02]  /*b720*/  F2FP.TF32.F32.PACK_B R30, R30 ;  /* 0x0000001eff1e723e */ /* 0x000fe400024050ff */
[----:B------:R-:W-:Y:S02]  /*b730*/  F2FP.TF32.F32.PACK_B R31, R31 ;  /* 0x0000001fff1f723e */ /* 0x000fe400024050ff */
[----:B------:R-:W-:Y:S03]  /*b740*/  @P6 SHF.L.U32 R14, R70, 0x1f, RZ ;  /* 0x0000001f460e6819 */ /* 0x000fe600000006ff */
        /* <DEDUP_REMOVED lines=25> */
.L_x_129:
[----:B------:R-:W-:Y:S05]  /*b8e0*/  BSYNC.RECONVERGENT B0 ;  /* 0x0000000000007941 */ /* 0x000fea0003800200 */
.L_x_128:
        /* <DEDUP_REMOVED lines=21> */
.L_x_133:
[----:B------:R-:W-:Y:S05]  /*ba40*/  BSYNC B0 ;  /* 0x0000000000007941 */ /* 0x000fea0003800000 */
.L_x_132:
[----:B------:R-:W-:Y:S11]  /*ba50*/  ISETP.NE.AND P0, PT, R90, RZ, PT ;  /* 0x000000ff5a00720c */ /* 0x000ff60003f05270 */
[----:B------:R-:W-:Y:S02]  /*ba60*/  @!UPT UIADD3 URZ, UPT, UPT, URZ, URZ, URZ ;  /* 0x000000fffffff290 */ /* 0x000fe4000fffe0ff */
[----:B------:R4:W1:Y:S04]  /*ba70*/  @P0 LDS.128 R56, [R3] ;  /* 0x0000000003380984 */ /* 0x0008680000000c00 */
[----:B------:R4:W1:Y:S04]  /*ba80*/  @P0 LDS.128 R52, [R2+0x10] ;  /* 0x0000100002340984 */ /* 0x0008680000000c00 */
[----:B------:R4:W1:Y:S04]  /*ba90*/  @P0 LDS.128 R48, [R0+0x20] ;  /* 0x0000200000300984 */ /* 0x0008680000000c00 */
[----:B------:R4:W1:Y:S02]  /*baa0*/  @P0 LDS.128 R44, [R88+0x30] ;  /* 0x00003000582c0984 */ /* 0x0008640000000c00 */
.L_x_131:
[----:B------:R-:W-:Y:S05]  /*bab0*/  BSYNC B1 ;  /* 0x0000000000017941 */ /* 0x000fea0003800000 */
.L_x_130:
[----:B----4-:R-:W-:Y:S05]  /*bac0*/  VIADD R0, R25, 0x30 ;  /* 0x0000003019007836 */ /* 0x010fea0000000000 */
[----:B------:R-:W-:Y:S04]  /*bad0*/  SHF.R.U32.HI R0, RZ, 0x15, R0 ;  /* 0x00000015ff007819 */ /* 0x000fe80000011600 */
[----:B------:R-:W-:Y:S11]  /*bae0*/  LOP3.LUT P0, RZ, R0, 0x3, R63, 0x48, !PT ;  /* 0x0000000300ff7812 */ /* 0x000ff6000780483f */
[----:B------:R-:W-:Y:S02]  /*baf0*/  @!UPT UIADD3 URZ, UPT, UPT, URZ, URZ, URZ ;  /* 0x000000fffffff290 */ /* 0x000fe4000fffe0ff */
[----:B------:R-:W-:Y:S05]  /*bb00*/  @!P0 BRA `(.L_x_135) ;  /* 0x0000000000408947 */ /* 0x000fea0003800000 */
[----:B------:R-:W4:Y:S01]  /*bb10*/  LDCU.64 UR8, c[0x4][0x70] ;  /* 0x01000e00ff0877ac */ /* 0x000f220008000a00 */
[----:B------:R-:W-:Y:S01]  /*bb20*/  MOV R3, 0x0 ;  /* 0x0000000000037802 */ /* 0x000fe20000000f00 */
[----:B------:R-:W-:Y:S02]  /*bb30*/  HFMA2 R12, -RZ, RZ, 0, 5.9604644775390625e-08 ;  /* 0x00000001ff0c7431 */ /* 0x000fe400000001ff */
[----:B------:R-:W-:Y:S02]  /*bb40*/  IMAD.MOV.U32 R8, RZ, RZ, 0x192 ;  /* 0x00000192ff087424 */ /* 0x000fe400078e00ff */
[----:B------:R-:W-:Y:S01]  /*bb50*/  IMAD.MOV.U32 R13, RZ, RZ, RZ ;  /* 0x000000ffff0d7224 */ /* 0x000fe200078e00ff */
[----:B------:R-:W5:Y:S01]  /*bb60*/  LDCU.64 UR6, c[0x4][0x78] ;  /* 0x01000f00ff0677ac */ /* 0x000f620008000a00 */
[----:B------:R-:W2:Y:S01]  /*bb70*/  LDC.64 R2, c[0x4][R3] ;  /* 0x0100000003027b82 */ /* 0x000ea20000000a00 */
[----:B------:R-:W3:Y:S01]  /*bb80*/  LDCU.64 UR4, c[0x4][0x10] ;  /* 0x01000200ff0477ac */ /* 0x000ee20008000a00 */
[----:B----4-:R-:W-:Y:S01]  /*bb90*/  MOV R5, UR9 ;  /* 0x0000000900057c02 */ /* 0x010fe20008000f00 */
[----:B-1----:R-:W-:Y:S01]  /*bba0*/  IMAD.U32 R4, RZ, RZ, UR8 ;  /* 0x00000008ff047e24 */ /* 0x002fe2000f8e00ff */
[----:B-----5:R-:W-:Y:S01]  /*bbb0*/  MOV R7, UR7 ;  /* 0x0000000700077c02 */ /* 0x020fe20008000f00 */
[----:B------:R-:W-:Y:S01]  /*bbc0*/  IMAD.U32 R6, RZ, RZ, UR6 ;  /* 0x00000006ff067e24 */ /* 0x000fe2000f8e00ff */
[----:B---3--:R-:W-:Y:S01]  /*bbd0*/  MOV R11, UR5 ;  /* 0x00000005000b7c02 */ /* 0x008fe20008000f00 */
[----:B------:R-:W-:Y:S02]  /*bbe0*/  IMAD.U32 R10, RZ, RZ, UR4 ;  /* 0x00000004ff0a7e24 */ /* 0x000fe4000f8e00ff */
[----:B------:R-:W-:Y:S07]  /*bbf0*/  LEPC R20, `(.L_x_135) ;  /* 0x000000001014794e */ /* 0x000fee0000000000 */
[----:B--2---:R-:W-:Y:S05]  /*bc00*/  CALL.ABS.NOINC R2 ;  /* 0x0000000002007343 */ /* 0x004fea0003c00000 */
.L_x_135:
[----:B------:R-:W-:Y:S01]  /*bc10*/  ISETP.NE.AND P0, PT, R75, RZ, PT ;  /* 0x000000ff4b00720c */ /* 0x000fe20003f05270 */
[----:B------:R-:W-:Y:S05]  /*bc20*/  WARPSYNC.ALL ;  /* 0x0000000000007948 */ /* 0x000fea0003800000 */
[----:B------:R-:W-:Y:S01]  /*bc30*/  R2UR UR4, R25 ;  /* 0x00000000190472ca */ /* 0x000fe200000e0000 */
[----:B------:R-:W-:Y:S01]  /*bc40*/  VIADD R87, R87, 0xd0 ;  /* 0x000000d057577836 */ /* 0x000fe20000000000 */
[----:B-1----:R-:W-:Y:S01]  /*bc50*/  LOP3.LUT R0, R56, 0xffffe000, RZ, 0xc0, !PT ;  /* 0xffffe00038007812 */ /* 0x002fe200078ec0ff */
[----:B------:R-:W-:Y:S01]  /*bc60*/  BSSY.RECONVERGENT B0, `(.L_x_136) ;  /* 0x0000060000007945 */ /* 0x000fe20003800200 */
[----:B------:R-:W-:Y:S02]  /*bc70*/  LOP3.LUT R2, R57, 0xffffe000, RZ, 0xc0, !PT ;  /* 0xffffe00039027812 */ /* 0x000fe400078ec0ff */
[----:B------:R-:W-:Y:S02]  /*bc80*/  LOP3.LUT R3, R58, 0xffffe000, RZ, 0xc0, !PT ;  /* 0xffffe0003a037812 */ /* 0x000fe400078ec0ff */
[----:B------:R-:W-:Y:S02]  /*bc90*/  LOP3.LUT R20, R59, 0xffffe000, RZ, 0xc0, !PT ;  /* 0xffffe0003b147812 */ /* 0x000fe400078ec0ff */
[----:B------:R-:W-:Y:S02]  /*bca0*/  LOP3.LUT R21, R52, 0xffffe000, RZ, 0xc0, !PT ;  /* 0xffffe00034157812 */ /* 0x000fe400078ec0ff */
[----:B------:R-:W-:Y:S01]  /*bcb0*/  LOP3.LUT R26, R53, 0xffffe000, RZ, 0xc0, !PT ;  /* 0xffffe000351a7812 */ /* 0x000fe200078ec0ff */
[----:B------:R-:W1:Y:S01]  /*bcc0*/  LDTM.x16 R4, tmem[UR4+0x30] ;  /* 0x00003004000479ee */ /* 0x000e620008240000 */
[----:B--2---:R-:W-:Y:S01]  /*bcd0*/  LOP3.LUT R29, R54, 0xffffe000, RZ, 0xc0, !PT ;  /* 0xffffe000361d7812 */ /* 0x004fe200078ec0ff */
[----:B------:R-:W-:Y:S01]  /*bce0*/  NOP ;  /* 0x0000000000007918 */ /* 0x000fe20000000000 */
[----:B------:R-:W-:Y:S02]  /*bcf0*/  LOP3.LUT R28, R55, 0xffffe000, RZ, 0xc0, !PT ;  /* 0xffffe000371c7812 */ /* 0x000fe400078ec0ff */
[----:B------:R-:W-:Y:S02]  /*bd00*/  LOP3.LUT R87, R87, 0xfefffff8, RZ, 0xc0, !PT ;  /* 0xfefffff857577812 */ /* 0x000fe400078ec0ff */
[----:B------:R-:W-:Y:S02]  /*bd10*/  LOP3.LUT R31, R48, 0xffffe000, RZ, 0xc0, !PT ;  /* 0xffffe000301f7812 */ /* 0x000fe400078ec0ff */
[----:B------:R-:W-:Y:S01]  /*bd20*/  LOP3.LUT R30, R49, 0xffffe000, RZ, 0xc0, !PT ;  /* 0xffffe000311e7812 */ /* 0x000fe200078ec0ff */
[----:B-1----:R1:W-:Y:S01]  /*bd30*/  SYNCS.ARRIVE.TRANS64.RED.A1T0 RZ, [R87+URZ], RZ ;  /* 0x000000ff57ff79a7 */ /* 0x0023e200081004ff */
[----:B------:R-:W-:Y:S02]  /*bd40*/  LOP3.LUT R33, R50, 0xffffe000, RZ, 0xc0, !PT ;  /* 0xffffe00032217812 */ /* 0x000fe400078ec0ff */
[----:B------:R-:W-:Y:S02]  /*bd50*/  LOP3.LUT R32, R51, 0xffffe000, RZ, 0xc0, !PT ;  /* 0xffffe00033207812 */ /* 0x000fe400078ec0ff */
[----:B------:R-:W-:Y:S02]  /*bd60*/  LOP3.LUT R35, R44, 0xffffe000, RZ, 0xc0, !PT ;  /* 0xffffe0002c237812 */ /* 0x000fe400078ec0ff */
[----:B------:R-:W-:Y:S02]  /*bd70*/  LOP3.LUT R34, R45, 0xffffe000, RZ, 0xc0, !PT ;  /* 0xffffe0002d227812 */ /* 0x000fe400078ec0ff */
[----:B------:R-:W-:Y:S02]  /*bd80*/  LOP3.LUT R37, R46, 0xffffe000, RZ, 0xc0, !PT ;  /* 0xffffe0002e257812 */ /* 0x000fe400078ec0ff */
[----:B------:R-:W-:Y:S01]  /*bd90*/  LOP3.LUT R36, R47, 0xffffe000, RZ, 0xc0, !PT ;  /* 0xffffe0002f247812 */ /* 0x000fe200078ec0ff */
[C---:B------:R-:W-:Y:S01]  /*bda0*/  FMUL R4, R24.reuse, R4 ;  /* 0x0000000418047220 */ /* 0x040fe20000400000 */
[C---:B------:R-:W-:Y:S01]  /*bdb0*/  FMUL R5, R24.reuse, R5 ;  /* 0x0000000518057220 */ /* 0x040fe20000400000 */
[C---:B------:R-:W-:Y:S01]  /*bdc0*/  FMUL R6, R24.reuse, R6 ;  /* 0x0000000618067220 */ /* 0x040fe20000400000 */
[C---:B------:R-:W-:Y:S01]  /*bdd0*/  FMUL R7, R24.reuse, R7 ;  /* 0x0000000718077220 */ /* 0x040fe20000400000 */
[C---:B------:R-:W-:Y:S01]  /*bde0*/  FFMA R4, R27.reuse, R0, R4 ;  /* 0x000000001b047223 */ /* 0x040fe20000000004 */
[C---:B------:R-:W-:Y:S01]  /*bdf0*/  FFMA R5, R27.reuse, R2, R5 ;  /* 0x000000021b057223 */ /* 0x040fe20000000005 */
[C---:B------:R-:W-:Y:S01]  /*be00*/  FFMA R6, R27.reuse, R3, R6 ;  /* 0x000000031b067223 */ /* 0x040fe20000000006 */
[C---:B------:R-:W-:Y:S01]  /*be10*/  FFMA R7, R27.reuse, R20, R7 ;  /* 0x000000141b077223 */ /* 0x040fe20000000007 */
[C---:B------:R-:W-:Y:S01]  /*be20*/  FMUL R8, R24.reuse, R8 ;  /* 0x0000000818087220 */ /* 0x040fe20000400000 */
[C---:B------:R-:W-:Y:S01]  /*be30*/  FMUL R9, R24.reuse, R9 ;  /* 0x0000000918097220 */ /* 0x040fe20000400000 */
[C---:B------:R-:W-:Y:S01]  /*be40*/  FMUL R10, R24.reuse, R10 ;  /* 0x0000000a180a7220 */ /* 0x040fe20000400000 */
[C---:B------:R-:W-:Y:S01]  /*be50*/  FMUL R11, R24.reuse, R11 ;  /* 0x0000000b180b7220 */ /* 0x040fe20000400000 */
[----:B------:R-:W-:Y:S01]  /*be60*/  F2FP.TF32.F32.PACK_B R4, R4 ;  /* 0x00000004ff04723e */ /* 0x000fe200024050ff */
[C---:B------:R-:W-:Y:S01]  /*be70*/  FFMA R8, R27.reuse, R21, R8 ;  /* 0x000000151b087223 */ /* 0x040fe20000000008 */
[----:B------:R-:W-:Y:S01]  /*be80*/  F2FP.TF32.F32.PACK_B R5, R5 ;  /* 0x00000005ff05723e */ /* 0x000fe200024050ff */
[C---:B------:R-:W-:Y:S01]  /*be90*/  FFMA R9, R27.reuse, R26, R9 ;  /* 0x0000001a1b097223 */ /* 0x040fe20000000009 */
[----:B------:R-:W-:Y:S01]  /*bea0*/  F2FP.TF32.F32.PACK_B R6, R6 ;  /* 0x00000006ff06723e */ /* 0x000fe200024050ff */
[C---:B------:R-:W-:Y:S01]  /*beb0*/  FFMA R10, R27.reuse, R29, R10 ;  /* 0x0000001d1b0a7223 */ /* 0x040fe2000000000a */
[----:B------:R-:W-:Y:S01]  /*bec0*/  F2FP.TF32.F32.PACK_B R7, R7 ;  /* 0x00000007ff07723e */ /* 0x000fe200024050ff */
[C---:B------:R-:W-:Y:S01]  /*bed0*/  FFMA R11, R27.reuse, R28, R11 ;  /* 0x0000001c1b0b7223 */ /* 0x040fe2000000000b */
[C---:B------:R-:W-:Y:S01]  /*bee0*/  FMUL R12, R24.reuse, R12 ;  /* 0x0000000c180c7220 */ /* 0x040fe20000400000 */
[----:B------:R-:W-:Y:S01]  /*bef0*/  F2FP.TF32.F32.PACK_B R8, R8 ;  /* 0x00000008ff08723e */ /* 0x000fe200024050ff */
[C---:B------:R-:W-:Y:S01]  /*bf00*/  FMUL R13, R24.reuse, R13 ;  /* 0x0000000d180d7220 */ /* 0x040fe20000400000 */
[----:B------:R1:W-:Y:S01]  /*bf10*/  STS.128 [R73+0x6000], R4 ;  /* 0x0060000449007388 */ /* 0x0003e20000000c00 */
        /* <DEDUP_REMOVED lines=8> */
[C---:B------:R-:W-:Y:S01]  /*bfa0*/  FFMA R15, R27.reuse, R32, R15 ;  /* 0x000000201b0f7223 */ /* 0x040fe2000000000f */
[C---:B------:R-:W-:Y:S01]  /*bfb0*/  FMUL R16, R24.reuse, R16 ;  /* 0x0000001018107220 */ /* 0x040fe20000400000 */
[----:B------:R-:W-:Y:S01]  /*bfc0*/  F2FP.TF32.F32.PACK_B R12, R12 ;  /* 0x0000000cff0c723e */ /* 0x000fe200024050ff */
[----:B------:R1:W-:Y:S01]  /*bfd0*/  STS.128 [R72+0x6010], R8 ;  /* 0x0060100848007388 */ /* 0x0003e20000000c00 */
[C---:B------:R-:W-:Y:S01]  /*bfe0*/  FMUL R17, R24.reuse, R17 ;  /* 0x0000001118117220 */ /* 0x040fe20000400000 */
[C---:B------:R-:W-:Y:S01]  /*bff0*/  FMUL R18, R24.reuse, R18 ;  /* 0x0000001218127220 */ /* 0x040fe20000400000 */
[----:B------:R-:W-:Y:S01]  /*c000*/  FMUL R19, R24, R19 ;  /* 0x0000001318137220 */ /* 0x000fe20000400000 */
[----:B------:R-:W-:Y:S01]  /*c010*/  F2FP.TF32.F32.PACK_B R13, R13 ;  /* 0x0000000dff0d723e */ /* 0x000fe200024050ff */
[C---:B------:R-:W-:Y:S01]  /*c020*/  FFMA R16, R27.reuse, R35, R16 ;  /* 0x000000231b107223 */ /* 0x040fe20000000010 */
[----:B------:R-:W-:Y:S01]  /*c030*/  F2FP.TF32.F32.PACK_B R14, R14 ;  /* 0x0000000eff0e723e */ /* 0x000fe200024050ff */
[C---:B------:R-:W-:Y:S01]  /*c040*/  FFMA R17, R27.reuse, R34, R17 ;  /* 0x000000221b117223 */ /* 0x040fe20000000011 */
[----:B------:R-:W-:Y:S01]  /*c050*/  F2FP.TF32.F32.PACK_B R15, R15 ;  /* 0x0000000fff0f723e */ /* 0x000fe200024050ff */
[C---:B------:R-:W-:Y:S01]  /*c060*/  FFMA R18, R27.reuse, R37, R18 ;  /* 0x000000251b127223 */ /* 0x040fe20000000012 */
[----:B------:R-:W-:Y:S01]  /*c070*/  FFMA R19, R27, R36, R19 ;  /* 0x000000241b137223 */ /* 0x000fe20000000013 */
[----:B------:R-:W-:Y:S02]  /*c080*/  F2FP.TF32.F32.PACK_B R16, R16 ;  /* 0x00000010ff10723e */ /* 0x000fe400024050ff */
        /* <DEDUP_REMOVED lines=24> */
[----:B--2---:R-:W-:Y:S01]  /*c210*/  UMOV UR8, UR6 ;  /* 0x0000000600087c82 */ /* 0x004fe20008000000 */
[----:B------:R-:W-:Y:S02]  /*c220*/  UMOV UR9, UR7 ;  /* 0x0000000700097c82 */ /* 0x000fe40008000000 */
[----:B------:R2:W-:Y:S01]  /*c230*/  UTMASTG.5D.IM2COL [UR8], [UR4] ;  /* 0x00000008040073b5 */ /* 0x0005e20008060000 */
[----:B------:R0:W-:Y:S01]  /*c240*/  UTMACMDFLUSH ;  /* 0x00000000000079b7 */ /* 0x0001e20000000000 */
[----:B--2---:R-:W-:Y:S04]  /*c250*/  DEPBAR.LE SB0, 0x1 ;  /* 0x000080400000791a */ /* 0x004fe80000000000 */
.L_x_137:
[----:B------:R-:W-:Y:S05]  /*c260*/  BSYNC.RECONVERGENT B0 ;  /* 0x0000000000007941 */ /* 0x000fea0003800200 */
.L_x_136:
[----:B------:R-:W-:Y:S01]  /*c270*/  BAR.SYNC.DEFER_BLOCKING 0x1, 0x80 ;  /* 0x0042000000007b1d */ /* 0x000fe20000010000 */
[----:B------:R-:W-:Y:S01]  /*c280*/  UISETP.NE.AND UP0, UPT, UR49, -0x4, UPT ;  /* 0xfffffffc3100788c */ /* 0x000fe2000bf05270 */
[----:B------:R-:W-:Y:S08]  /*c290*/  IADD3 R0, PT, PT, R22, 0x1, RZ ;  /* 0x0000000116007810 */ /* 0x000ff00007ffe0ff */
[----:B------:R-:W-:Y:S05]  /*c2a0*/  BRA.U !UP0, `(.L_x_138) ;  /* 0x0000000108247547 */ /* 0x000fea000b800000 */
[----:B------:R-:W-:Y:S01]  /*c2b0*/  ISETP.NE.AND P0, PT, R85, RZ, PT ;  /* 0x000000ff5500720c */ /* 0x000fe20003f05270 */
[----:B------:R-:W-:Y:S01]  /*c2c0*/  IMAD.U32 R2, RZ, RZ, UR47 ;  /* 0x0000002fff027e24 */ /* 0x000fe2000f8e00ff */
[----:B------:R-:W-:Y:S04]  /*c2d0*/  UIADD3 UR4, UPT, UPT, UR47, 0x1, URZ ;  /* 0x000000012f047890 */ /* 0x000fe8000fffe0ff */
[----:B------:R-:W-:Y:S04]  /*c2e0*/  UISETP.NE.AND UP0, UPT, UR4, 0x4, UPT ;  /* 0x000000040400788c */ /* 0x000fe8000bf05270 */
[----:B------:R-:W-:Y:S03]  /*c2f0*/  USEL UR47, UR4, URZ, UP0 ;  /* 0x000000ff042f7287 */ /* 0x000fe60008000000 */
[----:B------:R-:W-:Y:S05]  /*c300*/  @P0 LEA R2, R2, UR44, 0x3 ;  /* 0x0000002c02020c11 */ /* 0x000fea000f8e18ff */
[----:B------:R-:W-:Y:S05]  /*c310*/  @P0 VIADD R2, R2, 0x80 ;  /* 0x0000008002020836 */ /* 0x000fea0000000000 */
[----:B------:R-:W-:Y:S04]  /*c320*/  @P0 PRMT R2, R91, 0x654, R2 ;  /* 0x000006545b020816 */ /* 0x000fe80000000002 */
[----:B------:R2:W-:Y:S03]  /*c330*/  @P0 SYNCS.ARRIVE.TRANS64.RED.A1T0 RZ, [R2+URZ], RZ ;  /* 0x000000ff02ff09a7 */ /* 0x0005e600081004ff */
.L_x_138:
[----:B------:R-:W-:Y:S01]  /*c340*/  R2UR UR5, R64 ;  /* 0x00000000400572ca */ /* 0x000fe200000e0000 */
[----:B------:R-:W-:Y:S01]  /*c350*/  UISETP.NE.AND UP0, UPT, UR58, URZ, UPT ;  /* 0x000000ff3a00728c */ /* 0x000fe2000bf05270 */
[----:B------:R-:W-:Y:S01]  /*c360*/  R2UR UR4, R65 ;  /* 0x00000000410472ca */ /* 0x000fe200000e0000 */
[----:B------:R-:W-:Y:S01]  /*c370*/  UIADD3 UR49, UPT, UPT, UR49, 0x4, URZ ;  /* 0x0000000431317890 */ /* 0x000fe2000fffe0ff */
[----:B------:R-:W-:Y:S01]  /*c380*/  ISETP.NE.AND P0, PT, R0, 0x2, PT ;  /* 0x000000020000780c */ /* 0x000fe20003f05270 */
[----:B------:R-:W-:Y:S01]  /*c390*/  UMOV UR48, UR59 ;  /* 0x0000003b00307c82 */ /* 0x000fe20008000000 */
[----:B------:R-:W-:Y:S02]  /*c3a0*/  LOP3.LUT R68, R68, 0x1, RZ, 0x3c, !PT ;  /* 0x0000000144447812 */ /* 0x000fe400078e3cff */
[----:B--2---:R-:W-:Y:S02]  /*c3b0*/  SEL R2, RZ, 0x1, P0 ;  /* 0x00000001ff027807 */ /* 0x004fe40000000000 */
[----:B------:R-:W-:Y:S02]  /*c3c0*/  SEL R22, R0, RZ, P0 ;  /* 0x000000ff00167207 */ /* 0x000fe40000000000 */
[----:B------:R-:W-:Y:S01]  /*c3d0*/  LOP3.LUT R69, R69, R2, RZ, 0x3c, !PT ;  /* 0x0000000245457212 */ /* 0x000fe200078e3cff */
[----:B------:R-:W-:Y:S02]  /*c3e0*/  UIADD3 UR19, UPT, UPT, UR36, UR5, URZ ;  /* 0x0000000524137290 */ /* 0x000fe4000fffe0ff */
[----:B------:R-:W-:Y:S01]  /*c3f0*/  UIADD3 UR45, UPT, UPT, UR37, UR4, URZ ;  /* 0x00000004252d7290 */ /* 0x000fe2000fffe0ff */
[----:B------:R-:W-:Y:S11]  /*c400*/  BRA.U UP0, `(.L_x_139) ;  /* 0xffffffc9001c7547 */ /* 0x000ff6000b83ffff */
[----:B------:R-:W-:-:S13]  /*c410*/  R2UR UR4, R66 ;  /* 0x00000000420472ca */ /* 0x000fda00000e0000 */
[----:B------:R-:W-:-:S09]  /*c420*/  UISETP.NE.AND UP0, UPT, UR4, URZ, UPT ;  /* 0x000000ff0400728c */ /* 0x000fd2000bf05270 */
[----:B------:R-:W-:Y:S05]  /*c430*/  BRA.U !UP0, `(.L_x_140) ;  /* 0x0000000108487547 */ /* 0x000fea000b800000 */
[----:B------:R-:W2:Y:S02]  /*c440*/  LDCU.64 UR4, c[0x0][0x990] ;  /* 0x00013200ff0477ac */ /* 0x000ea40008000a00 */
[----:B--2---:R-:W-:-:S04]  /*c450*/  UISETP.NE.U32.AND UP0, UPT, UR4, URZ, UPT ;  /* 0x000000ff0400728c */ /* 0x004fc8000bf05070 */
[----:B------:R-:W-:-:S09]  /*c460*/  UISETP.NE.AND.EX UP0, UPT, UR5, URZ, UPT, UP0 ;  /* 0x000000ff0500728c */ /* 0x000fd2000bf05300 */
[----:B------:R-:W-:Y:S05]  /*c470*/  BRA.U UP0, `(.L_x_141) ;  /* 0x00000001000c7547 */ /* 0x000fea000b800000 */
[----:B------:R-:W-:-:S13]  /*c480*/  FSETP.NEU.AND P0, PT, R27, RZ, PT ;  /* 0x000000ff1b00720b */ /* 0x000fda0003f0d000 */
[----:B------:R-:W-:Y:S05]  /*c490*/  @!P0 EXIT ;  /* 0x000000000000894d */ /* 0x000fea0003800000 */
[----:B------:R-:W-:Y:S05]  /*c4a0*/  BRA `(.L_x_140) ;  /* 0x00000000002c7947 */ /* 0x000fea0003800000 */
.L_x_141:
[----:B------:R-:W-:Y:S01]  /*c4b0*/  ISETP.NE.AND P0, PT, R84, RZ, PT ;  /* 0x000000ff5400720c */ /* 0x000fe20003f05270 */
[----:B------:R-:W-:-:S12]  /*c4c0*/  BSSY.RECONVERGENT B0, `(.L_x_140) ;  /* 0x0000009000007945 */ /* 0x000fd80003800200 */
[----:B------:R-:W-:Y:S05]  /*c4d0*/  @P0 BRA `(.L_x_142) ;  /* 0x0000000000140947 */ /* 0x000fea0003800000 */
[----:B------:R-:W2:Y:S02]  /*c4e0*/  LDCU.64 UR4, c[0x0][0x988] ;  /* 0x00013100ff0477ac */ /* 0x000ea40008000a00 */
[----:B--2---:R-:W-:-:S04]  /*c4f0*/  ISETP.NE.U32.AND P0, PT, RZ, UR4, PT ;  /* 0x00000004ff007c0c */ /* 0x004fc8000bf05070 */
[----:B------:R-:W-:-:S13]  /*c500*/  ISETP.NE.AND.EX P0, PT, RZ, UR5, PT, P0 ;  /* 0x00000005ff007c0c */ /* 0x000fda000bf05300 */
[----:B------:R-:W-:Y:S05]  /*c510*/  @!P0 EXIT ;  /* 0x000000000000894d */ /* 0x000fea0003800000 */
[----:B------:R-:W-:Y:S05]  /*c520*/  BRA `(.L_x_143) ;  /* 0x0000000000087947 */ /* 0x000fea0003800000 */
.L_x_142:
[----:B------:R-:W-:-:S13]  /*c530*/  FSETP.NEU.AND P0, PT, R27, RZ, PT ;  /* 0x000000ff1b00720b */ /* 0x000fda0003f0d000 */
[----:B------:R-:W-:Y:S05]  /*c540*/  @!P0 EXIT ;  /* 0x000000000000894d */ /* 0x000fea0003800000 */
.L_x_143:
[----:B------:R-:W-:Y:S05]  /*c550*/  BSYNC.RECONVERGENT B0 ;  /* 0x0000000000007941 */ /* 0x000fea0003800200 */
.L_x_140:
[----:B------:R-:W2:Y:S01]  /*c560*/  S2UR UR5, SR_CgaCtaId ;  /* 0x00000000000579c3 */ /* 0x000ea20000008800 */
[----:B------:R-:W-:Y:S01]  /*c570*/  ULEA UR4, UR47, UR44, 0x3 ;  /* 0x0000002c2f047291 */ /* 0x000fe2000f8e18ff */
[----:B------:R-:W-:-:S04]  /*c580*/  DEPBAR.LE SB0, 0x0 ;  /* 0x000080000000791a */ /* 0x000fc80000000000 */
[----:B------:R-:W-:-:S04]  /*c590*/  UIADD3 UR4, UPT, UPT, UR4, 0x80, URZ ;  /* 0x0000008004047890 */ /* 0x000fc8000fffe0ff */
[----:B--2---:R-:W-:-:S09]  /*c5a0*/  UPRMT UR4, UR5, 0x654, UR4 ;  /* 0x0000065405047896 */ /* 0x004fd20008000004 */
[----:B------:R-:W-:Y:S01]  /*c5b0*/  SYNCS.ARRIVE.TRANS64.RED.A1T0 RZ, [UR4], RZ ;  /* 0x000000ffffff79a7 */ /* 0x000fe20008100404 */
[----:B------:R-:W-:Y:S05]  /*c5c0*/  EXIT ;  /* 0x000000000000794d */ /* 0x000fea0003800000 */
.L_x_24:
[----:B------:R-:W-:Y:S07]  /*c5d0*/  MOV R2, UR7 ;  /* 0x0000000700027c02 */ /* 0x000fee0008000f00 */
.L_x_144:
[----:B--2---:R2:W3:Y:S02]  /*c5e0*/  SYNCS.PHASECHK.TRANS64.TRYWAIT P0, [R2+URZ+0x30], R31 ;  /* 0x0000301f020075a7 */ /* 0x0044e400080011ff */
[----:B---3--:R-:W-:Y:S05]  /*c5f0*/  @!P0 NANOSLEEP.SYNCS 0x989680 ;  /* 0x009896800000895d */ /* 0x008fea0003900000 */
[----:B------:R-:W3:Y:S02]  /*c600*/  @!P0 SYNCS.PHASECHK.TRANS64 P0, [R2+URZ+0x30], R31 ;  /* 0x0000301f020085a7 */ /* 0x000ee400080010ff */
[----:B---3--:R-:W-:Y:S05]  /*c610*/  @!P0 BRA `(.L_x_144) ;  /* 0xfffffffc00f08947 */ /* 0x008fea000383ffff */
[----:B------:R-:W-:Y:S05]  /*c620*/  BRA `(.L_x_23) ;  /* 0xffffff60005c7947 */ /* 0x000fea000383ffff */
.L_x_31:
[----:B------:R-:W-:Y:S07]  /*c630*/  MOV R28, UR7 ;  /* 0x00000007001c7c02 */ /* 0x000fee0008000f00 */
.L_x_145:
[----:B---3--:R3:W1:Y:S02]  /*c640*/  SYNCS.PHASECHK.TRANS64.TRYWAIT P0, [R28+URZ+0x30], R31 ;  /* 0x0000301f1c0075a7 */ /* 0x00866400080011ff */
[----:B-1----:R-:W-:Y:S05]  /*c650*/  @!P0 NANOSLEEP.SYNCS 0x989680 ;  /* 0x009896800000895d */ /* 0x002fea0003900000 */
[----:B------:R-:W1:Y:S02]  /*c660*/  @!P0 SYNCS.PHASECHK.TRANS64 P0, [R28+URZ+0x30], R31 ;  /* 0x0000301f1c0085a7 */ /* 0x000e6400080010ff */
[----:B-1----:R-:W-:Y:S05]  /*c670*/  @!P0 BRA `(.L_x_145) ;  /* 0xfffffffc00f08947 */ /* 0x002fea000383ffff */
[----:B------:R-:W-:Y:S05]  /*c680*/  BRA `(.L_x_30) ;  /* 0xffffff7c00407947 */ /* 0x000fea000383ffff */
.L_x_36:
[----:B--2---:R-:W-:-:S07]  /*c690*/  MOV R2, UR63 ;  /* 0x0000003f00027c02 */ /* 0x004fce0008000f00 */
.L_x_146:
[----:B--2---:R2:W3:Y:S02]  /*c6a0*/  SYNCS.PHASECHK.TRANS64.TRYWAIT P0, [R2+URZ+0xb0], R3 ;  /* 0x0000b003020075a7 */ /* 0x0044e400080011ff */
[----:B---3--:R-:W-:Y:S05]  /*c6b0*/  @!P0 NANOSLEEP.SYNCS 0x989680 ;  /* 0x009896800000895d */ /* 0x008fea0003900000 */
[----:B------:R-:W3:Y:S02]  /*c6c0*/  @!P0 SYNCS.PHASECHK.TRANS64 P0, [R2+URZ+0xb0], R3 ;  /* 0x0000b003020085a7 */ /* 0x000ee400080010ff */
[----:B---3--:R-:W-:Y:S05]  /*c6d0*/  @!P0 BRA `(.L_x_146) ;  /* 0xfffffffc00f08947 */ /* 0x008fea000383ffff */
[----:B------:R-:W-:Y:S05]  /*c6e0*/  BRA `(.L_x_147) ;  /* 0xffffff8800747947 */ /* 0x000fea000383ffff */
.L_x_40:
[----:B------:R-:W-:-:S07]  /*c6f0*/  MOV R0, UR4 ;  /* 0x0000000400007c02 */ /* 0x000fce0008000f00 */
.L_x_148:
[----:B--2---:R2:W3:Y:S02]  /*c700*/  SYNCS.PHASECHK.TRANS64.TRYWAIT P0, [R0+URZ], R3 ;  /* 0x00000003000075a7 */ /* 0x0044e400080011ff */
[----:B---3--:R-:W-:Y:S05]  /*c710*/  @!P0 NANOSLEEP.SYNCS 0x989680 ;  /* 0x009896800000895d */ /* 0x008fea0003900000 */
[----:B------:R-:W3:Y:S02]  /*c720*/  @!P0 SYNCS.PHASECHK.TRANS64 P0, [R0+URZ], R3 ;  /* 0x00000003000085a7 */ /* 0x000ee400080010ff */
[----:B---3--:R-:W-:Y:S05]  /*c730*/  @!P0 BRA `(.L_x_148) ;  /* 0xfffffffc00f08947 */ /* 0x008fea000383ffff */
[----:B------:R-:W-:Y:S05]  /*c740*/  BRA `(.L_x_149) ;  /* 0xffffff90004c7947 */ /* 0x000fea000383ffff */
.L_x_41:
[----:B------:R-:W-:-:S07]  /*c750*/  MOV R0, UR5 ;  /* 0x0000000500007c02 */ /* 0x000fce0008000f00 */
.L_x_150:
[----:B--2---:R2:W3:Y:S02]  /*c760*/  SYNCS.PHASECHK.TRANS64.TRYWAIT P0, [R0+URZ], R3 ;  /* 0x00000003000075a7 */ /* 0x0044e400080011ff */
[----:B---3--:R-:W-:Y:S05]  /*c770*/  @!P0 NANOSLEEP.SYNCS 0x989680 ;  /* 0x009896800000895d */ /* 0x008fea0003900000 */
[----:B------:R-:W3:Y:S02]  /*c780*/  @!P0 SYNCS.PHASECHK.TRANS64 P0, [R0+URZ], R3 ;  /* 0x00000003000085a7 */ /* 0x000ee400080010ff */
[----:B---3--:R-:W-:Y:S05]  /*c790*/  @!P0 BRA `(.L_x_150) ;  /* 0xfffffffc00f08947 */ /* 0x008fea000383ffff */
[----:B------:R-:W-:Y:S05]  /*c7a0*/  BRA `(.L_x_151) ;  /* 0xffffff90005c7947 */ /* 0x000fea000383ffff */
.L_x_42:
[----:B------:R-:W-:-:S07]  /*c7b0*/  MOV R0, UR5 ;  /* 0x0000000500007c02 */ /* 0x000fce0008000f00 */
.L_x_152:
[----:B--2---:R2:W3:Y:S02]  /*c7c0*/  SYNCS.PHASECHK.TRANS64.TRYWAIT P0, [R0+URZ], R3 ;  /* 0x00000003000075a7 */ /* 0x0044e400080011ff */
[----:B---3--:R-:W-:Y:S05]  /*c7d0*/  @!P0 NANOSLEEP.SYNCS 0x989680 ;  /* 0x009896800000895d */ /* 0x008fea0003900000 */
[----:B------:R-:W3:Y:S02]  /*c7e0*/  @!P0 SYNCS.PHASECHK.TRANS64 P0, [R0+URZ], R3 ;  /* 0x00000003000085a7 */ /* 0x000ee400080010ff */
[----:B---3--:R-:W-:Y:S05]  /*c7f0*/  @!P0 BRA `(.L_x_152) ;  /* 0xfffffffc00f08947 */ /* 0x008fea000383ffff */
[----:B------:R-:W-:Y:S05]  /*c800*/  BRA `(.L_x_153) ;  /* 0xffffff90006c7947 */ /* 0x000fea000383ffff */
.L_x_43:
[----:B------:R-:W-:-:S07]  /*c810*/  MOV R0, UR5 ;  /* 0x0000000500007c02 */ /* 0x000fce0008000f00 */
.L_x_154:
[----:B--2---:R2:W3:Y:S02]  /*c820*/  SYNCS.PHASECHK.TRANS64.TRYWAIT P0, [R0+URZ], R3 ;  /* 0x00000003000075a7 */ /* 0x0044e400080011ff */
[----:B---3--:R-:W-:Y:S05]  /*c830*/  @!P0 NANOSLEEP.SYNCS 0x989680 ;  /* 0x009896800000895d */ /* 0x008fea0003900000 */
[----:B------:R-:W3:Y:S02]  /*c840*/  @!P0 SYNCS.PHASECHK.TRANS64 P0, [R0+URZ], R3 ;  /* 0x00000003000085a7 */ /* 0x000ee400080010ff */
[----:B---3--:R-:W-:Y:S05]  /*c850*/  @!P0 BRA `(.L_x_154) ;  /* 0xfffffffc00f08947 */ /* 0x008fea000383ffff */
[----:B------:R-:W-:Y:S05]  /*c860*/  BRA `(.L_x_155) ;  /* 0xffffff90007c7947 */ /* 0x000fea000383ffff */
.L_x_44:
[----:B------:R-:W-:-:S07]  /*c870*/  MOV R0, UR5 ;  /* 0x0000000500007c02 */ /* 0x000fce0008000f00 */
.L_x_156:
[----:B--2---:R2:W3:Y:S02]  /*c880*/  SYNCS.PHASECHK.TRANS64.TRYWAIT P0, [R0+URZ], R3 ;  /* 0x00000003000075a7 */ /* 0x0044e400080011ff */
[----:B---3--:R-:W-:Y:S05]  /*c890*/  @!P0 NANOSLEEP.SYNCS 0x989680 ;  /* 0x009896800000895d */ /* 0x008fea0003900000 */
[----:B------:R-:W3:Y:S02]  /*c8a0*/  @!P0 SYNCS.PHASECHK.TRANS64 P0, [R0+URZ], R3 ;  /* 0x00000003000085a7 */ /* 0x000ee400080010ff */
[----:B---3--:R-:W-:Y:S05]  /*c8b0*/  @!P0 BRA `(.L_x_156) ;  /* 0xfffffffc00f08947 */ /* 0x008fea000383ffff */
[----:B------:R-:W-:Y:S05]  /*c8c0*/  BRA `(.L_x_157) ;  /* 0xffffff90008c7947 */ /* 0x000fea000383ffff */
.L_x_47:
[----:B------:R-:W-:-:S07]  /*c8d0*/  MOV R4, UR4 ;  /* 0x0000000400047c02 */ /* 0x000fce0008000f00 */
.L_x_158:
[----:B--2---:R2:W3:Y:S02]  /*c8e0*/  SYNCS.PHASECHK.TRANS64.TRYWAIT P1, [R4+URZ+0xb8], R7 ;  /* 0x0000b807040075a7 */ /* 0x0044e400080211ff */
[----:B---3--:R-:W-:Y:S05]  /*c8f0*/  @!P1 NANOSLEEP.SYNCS 0x989680 ;  /* 0x009896800000995d */ /* 0x008fea0003900000 */
[----:B------:R-:W3:Y:S02]  /*c900*/  @!P1 SYNCS.PHASECHK.TRANS64 P1, [R4+URZ+0xb8], R7 ;  /* 0x0000b807040095a7 */ /* 0x000ee400080210ff */
[----:B---3--:R-:W-:Y:S05]  /*c910*/  @!P1 BRA `(.L_x_158) ;  /* 0xfffffffc00f09947 */ /* 0x008fea000383ffff */
[----:B------:R-:W-:Y:S05]  /*c920*/  BRA `(.L_x_159) ;  /* 0xffffff9000fc7947 */ /* 0x000fea000383ffff */
.L_x_48:
[----:B--2---:R-:W-:-:S07]  /*c930*/  MOV R4, UR4 ;  /* 0x0000000400047c02 */ /* 0x004fce0008000f00 */
.L_x_160:
[----:B--2---:R2:W3:Y:S02]  /*c940*/  SYNCS.PHASECHK.TRANS64.TRYWAIT P1, [R4+URZ+0xb0], R5 ;  /* 0x0000b005040075a7 */ /* 0x0044e400080211ff */
[----:B---3--:R-:W-:Y:S05]  /*c950*/  @!P1 NANOSLEEP.SYNCS 0x989680 ;  /* 0x009896800000995d */ /* 0x008fea0003900000 */
[----:B------:R-:W3:Y:S02]  /*c960*/  @!P1 SYNCS.PHASECHK.TRANS64 P1, [R4+URZ+0xb0], R5 ;  /* 0x0000b005040095a7 */ /* 0x000ee400080210ff */
[----:B---3--:R-:W-:Y:S05]  /*c970*/  @!P1 BRA `(.L_x_160) ;  /* 0xfffffffc00f09947 */ /* 0x008fea000383ffff */
[----:B------:R-:W-:Y:S05]  /*c980*/  BRA `(.L_x_161) ;  /* 0xffffff9400047947 */ /* 0x000fea000383ffff */
.L_x_58:
[----:B--2---:R-:W-:-:S04]  /*c990*/  MOV R0, UR5 ;  /* 0x0000000500007c02 */ /* 0x004fc80008000f00 */
[----:B------:R2:W3:Y:S03]  /*c9a0*/  SYNCS.PHASECHK.TRANS64.TRYWAIT P0, [R0+URZ+0x8], R7 ;  /* 0x00000807000075a7 */ /* 0x0004e600080011ff */
[----:B---3--:R-:W-:Y:S05]  /*c9b0*/  @!P0 NANOSLEEP.SYNCS 0x989680 ;  /* 0x009896800000895d */ /* 0x008fea0003900000 */
[----:B------:R-:W3:Y:S02]  /*c9c0*/  @!P0 SYNCS.PHASECHK.TRANS64 P0, [R0+URZ+0x8], R7 ;  /* 0x00000807000085a7 */ /* 0x000ee400080010ff */
[----:B---3--:R-:W-:Y:S05]  /*c9d0*/  @!P0 BRA `(.L_x_58) ;  /* 0xfffffffc00ec8947 */ /* 0x008fea000383ffff */
[----:B------:R-:W-:Y:S05]  /*c9e0*/  BRA `(.L_x_57) ;  /* 0xffffff9400d07947 */ /* 0x000fea000383ffff */
.L_x_60:
[----:B------:R-:W-:Y:S01]  /*c9f0*/  BSSY B0, `(.L_x_162) ;  /* 0x0000006000007945 */ /* 0x000fe20003800000 */
[----:B------:R-:W-:-:S07]  /*ca00*/  MOV R15, 0xffffffff ;  /* 0xffffffff000f7802 */ /* 0x000fce0000000f00 */
[----:B-12--5:R-:W-:Y:S05]  /*ca10*/  WARPSYNC.COLLECTIVE R15, `(.L_x_163) ;  /* 0x000000000f0c7348 */ /* 0x026fea0003c00000 */
[----:B------:R-:W-:Y:S02]  /*ca20*/  ELECT P6, UR79, PT ;  /* 0x00000000004f782f */ /* 0x000fe400038c0000 */
[----:B------:R-:W-:Y:S01]  /*ca30*/  MOV R14, UR79 ;  /* 0x0000004f000e7c02 */ /* 0x000fe20008000f00 */
[----:B-12--5:R-:W-:Y:S10]  /*ca40*/  ENDCOLLECTIVE ;  /* 0x000000000000791b */ /* 0x026ff40003800000 */
.L_x_163:
[----:B------:R-:W-:Y:S05]  /*ca50*/  BSYNC B0 ;  /* 0x0000000000007941 */ /* 0x000fea0003800000 */
.L_x_162:
[----:B------:R-:W-:Y:S01]  /*ca60*/  PLOP3.LUT P0, PT, P6, PT, PT, 0x80, 0x8 ;  /* 0x000000000008781c */ /* 0x000fe2000370f070 */
[----:B------:R-:W-:-:S12]  /*ca70*/  BRA `(.L_x_164) ;  /* 0xffffff9400fc7947 */ /* 0x000fd8000383ffff */
.L_x_62:
[----:B--2---:R-:W-:-:S04]  /*ca80*/  MOV R0, UR5 ;  /* 0x0000000500007c02 */ /* 0x004fc80008000f00 */
[----:B------:R2:W3:Y:S03]  /*ca90*/  SYNCS.PHASECHK.TRANS64.TRYWAIT P0, [R0+URZ+0x8], R5 ;  /* 0x00000805000075a7 */ /* 0x0004e600080011ff */
[----:B---3--:R-:W-:Y:S05]  /*caa0*/  @!P0 NANOSLEEP.SYNCS 0x989680 ;  /* 0x009896800000895d */ /* 0x008fea0003900000 */
[----:B------:R-:W3:Y:S02]  /*cab0*/  @!P0 SYNCS.PHASECHK.TRANS64 P0, [R0+URZ+0x8], R5 ;  /* 0x00000805000085a7 */ /* 0x000ee400080010ff */
[----:B---3--:R-:W-:Y:S05]  /*cac0*/  @!P0 BRA `(.L_x_62) ;  /* 0xfffffffc00ec8947 */ /* 0x008fea000383ffff */
[----:B------:R-:W-:Y:S05]  /*cad0*/  BRA `(.L_x_61) ;  /* 0xffffff9800007947 */ /* 0x000fea000383ffff */
.L_x_63:
[----:B------:R-:W-:-:S07]  /*cae0*/  MOV R4, UR22 ;  /* 0x0000001600047c02 */ /* 0x000fce0008000f00 */
.L_x_165:
[----:B-1----:R1:W2:Y:S02]  /*caf0*/  SYNCS.PHASECHK.TRANS64.TRYWAIT P0, [R4+URZ+0xb0], R5 ;  /* 0x0000b005040075a7 */ /* 0x0022a400080011ff */
[----:B--2---:R-:W-:Y:S05]  /*cb00*/  @!P0 NANOSLEEP.SYNCS 0x989680 ;  /* 0x009896800000895d */ /* 0x004fea0003900000 */
[----:B------:R-:W2:Y:S02]  /*cb10*/  @!P0 SYNCS.PHASECHK.TRANS64 P0, [R4+URZ+0xb0], R5 ;  /* 0x0000b005040085a7 */ /* 0x000ea400080010ff */
[----:B--2---:R-:W-:Y:S05]  /*cb20*/  @!P0 BRA `(.L_x_165) ;  /* 0xfffffffc00f08947 */ /* 0x004fea000383ffff */
[----:B------:R-:W-:Y:S05]  /*cb30*/  BRA `(.L_x_166) ;  /* 0xffffff9c001c7947 */ /* 0x000fea000383ffff */
.L_x_65:
[----:B------:R-:W-:-:S07]  /*cb40*/  MOV R4, UR27 ;  /* 0x0000001b00047c02 */ /* 0x000fce0008000f00 */
.L_x_167:
[----:B-1----:R1:W2:Y:S02]  /*cb50*/  SYNCS.PHASECHK.TRANS64.TRYWAIT P0, [R4+URZ+0xd0], R5 ;  /* 0x0000d005040075a7 */ /* 0x0022a400080011ff */
[----:B--2---:R-:W-:Y:S05]  /*cb60*/  @!P0 NANOSLEEP.SYNCS 0x989680 ;  /* 0x009896800000895d */ /* 0x004fea0003900000 */
[----:B------:R-:W2:Y:S02]  /*cb70*/  @!P0 SYNCS.PHASECHK.TRANS64 P0, [R4+URZ+0xd0], R5 ;  /* 0x0000d005040085a7 */ /* 0x000ea400080010ff */
[----:B--2---:R-:W-:Y:S05]  /*cb80*/  @!P0 BRA `(.L_x_167) ;  /* 0xfffffffc00f08947 */ /* 0x004fea000383ffff */
[----:B------:R-:W-:Y:S05]  /*cb90*/  BRA `(.L_x_64) ;  /* 0xffffff9c003c7947 */ /* 0x000fea000383ffff */
.L_x_69:
[----:B-1----:R-:W-:Y:S07]  /*cba0*/  MOV R4, UR20 ;  /* 0x0000001400047c02 */ /* 0x002fee0008000f00 */
.L_x_168:
[----:B-1----:R1:W2:Y:S02]  /*cbb0*/  SYNCS.PHASECHK.TRANS64.TRYWAIT P0, [R4+URZ], R7 ;  /* 0x00000007040075a7 */ /* 0x0022a400080011ff */
[----:B--2---:R-:W-:Y:S05]  /*cbc0*/  @!P0 NANOSLEEP.SYNCS 0x989680 ;  /* 0x009896800000895d */ /* 0x004fea0003900000 */
[----:B------:R-:W2:Y:S02]  /*cbd0*/  @!P0 SYNCS.PHASECHK.TRANS64 P0, [R4+URZ], R7 ;  /* 0x00000007040085a7 */ /* 0x000ea400080010ff */
[----:B--2---:R-:W-:Y:S05]  /*cbe0*/  @!P0 BRA `(.L_x_168) ;  /* 0xfffffffc00f08947 */ /* 0x004fea000383ffff */
[----:B------:R-:W-:Y:S05]  /*cbf0*/  BRA `(.L_x_68) ;  /* 0xffffff9c00607947 */ /* 0x000fea000383ffff */
.L_x_73:
[----:B--2---:R-:W-:-:S07]  /*cc00*/  MOV R2, UR4 ;  /* 0x0000000400027c02 */ /* 0x004fce0008000f00 */
.L_x_169:
[----:B--2---:R2:W3:Y:S02]  /*cc10*/  SYNCS.PHASECHK.TRANS64.TRYWAIT P0, [R2+URZ], R3 ;  /* 0x00000003020075a7 */ /* 0x0044e400080011ff */
[----:B---3--:R-:W-:Y:S05]  /*cc20*/  @!P0 NANOSLEEP.SYNCS 0x989680 ;  /* 0x009896800000895d */ /* 0x008fea0003900000 */
[----:B------:R-:W3:Y:S02]  /*cc30*/  @!P0 SYNCS.PHASECHK.TRANS64 P0, [R2+URZ], R3 ;  /* 0x00000003020085a7 */ /* 0x000ee400080010ff */
[----:B---3--:R-:W-:Y:S05]  /*cc40*/  @!P0 BRA `(.L_x_169) ;  /* 0xfffffffc00f08947 */ /* 0x008fea000383ffff */
[----:B------:R-:W-:Y:S05]  /*cc50*/  BRA `(.L_x_170) ;  /* 0xffffffa000c87947 */ /* 0x000fea000383ffff */
.L_x_76:
[----:B------:R-:W-:-:S07]  /*cc60*/  MOV R2, UR22 ;  /* 0x0000001600027c02 */ /* 0x000fce0008000f00 */
.L_x_171:
[----:B--2---:R2:W3:Y:S02]  /*cc70*/  SYNCS.PHASECHK.TRANS64.TRYWAIT P1, [R2+URZ+0xe0], R3 ;  /* 0x0000e003020075a7 */ /* 0x0044e400080211ff */
[----:B---3--:R-:W-:Y:S05]  /*cc80*/  @!P1 NANOSLEEP.SYNCS 0x989680 ;  /* 0x009896800000995d */ /* 0x008fea0003900000 */
[----:B------:R-:W3:Y:S02]  /*cc90*/  @!P1 SYNCS.PHASECHK.TRANS64 P1, [R2+URZ+0xe0], R3 ;  /* 0x0000e003020095a7 */ /* 0x000ee400080210ff */
[----:B---3--:R-:W-:Y:S05]  /*cca0*/  @!P1 BRA `(.L_x_171) ;  /* 0xfffffffc00f09947 */ /* 0x008fea000383ffff */
[----:B------:R-:W-:Y:S05]  /*ccb0*/  BRA `(.L_x_172) ;  /* 0xffffffa400147947 */ /* 0x000fea000383ffff */
.L_x_81:
[----:B------:R-:W-:Y:S07]  /*ccc0*/  MOV R0, UR42 ;  /* 0x0000002a00007c02 */ /* 0x000fee0008000f00 */
.L_x_173:
[----:B-1----:R1:W2:Y:S02]  /*ccd0*/  SYNCS.PHASECHK.TRANS64.TRYWAIT P0, [R0+URZ+0xb0], R5 ;  /* 0x0000b005000075a7 */ /* 0x0022a400080011ff */
[----:B--2---:R-:W-:Y:S05]  /*cce0*/  @!P0 NANOSLEEP.SYNCS 0x989680 ;  /* 0x009896800000895d */ /* 0x004fea0003900000 */
[----:B------:R-:W2:Y:S02]  /*ccf0*/  @!P0 SYNCS.PHASECHK.TRANS64 P0, [R0+URZ+0xb0], R5 ;  /* 0x0000b005000085a7 */ /* 0x000ea400080010ff */
[----:B--2---:R-:W-:Y:S05]  /*cd00*/  @!P0 BRA `(.L_x_173) ;  /* 0xfffffffc00f08947 */ /* 0x004fea000383ffff */
[----:B------:R-:W-:Y:S05]  /*cd10*/  BRA `(.L_x_174) ;  /* 0xffffffa800707947 */ /* 0x000fea000383ffff */
.L_x_84:
[----:B------:R-:W-:Y:S07]  /*cd20*/  MOV R0, UR42 ;  /* 0x0000002a00007c02 */ /* 0x000fee0008000f00 */
.L_x_175:
[----:B-1----:R1:W2:Y:S02]  /*cd30*/  SYNCS.PHASECHK.TRANS64.TRYWAIT P2, [R0+URZ+0xa8], R11 ;  /* 0x0000a80b000075a7 */ /* 0x0022a400080411ff */
[----:B--2---:R-:W-:Y:S05]  /*cd40*/  @!P2 NANOSLEEP.SYNCS 0x989680 ;  /* 0x009896800000a95d */ /* 0x004fea0003900000 */
[----:B------:R-:W2:Y:S02]  /*cd50*/  @!P2 SYNCS.PHASECHK.TRANS64 P2, [R0+URZ+0xa8], R11 ;  /* 0x0000a80b0000a5a7 */ /* 0x000ea400080410ff */
[----:B--2---:R-:W-:Y:S05]  /*cd60*/  @!P2 BRA `(.L_x_175) ;  /* 0xfffffffc00f0a947 */ /* 0x004fea000383ffff */
[----:B------:R-:W-:Y:S05]  /*cd70*/  BRA `(.L_x_83) ;  /* 0xffffffac00d47947 */ /* 0x000fea000383ffff */
.L_x_87:
[----:B------:R-:W-:Y:S07]  /*cd80*/  MOV R2, UR42 ;  /* 0x0000002a00027c02 */ /* 0x000fee0008000f00 */
.L_x_176:
[----:B-1----:R1:W2:Y:S02]  /*cd90*/  SYNCS.PHASECHK.TRANS64.TRYWAIT P1, [R2+URZ+0x80], R9 ;  /* 0x00008009020075a7 */ /* 0x0022a400080211ff */
[----:B--2---:R-:W-:Y:S05]  /*cda0*/  @!P1 NANOSLEEP.SYNCS 0x989680 ;  /* 0x009896800000995d */ /* 0x004fea0003900000 */
[----:B------:R-:W2:Y:S02]  /*cdb0*/  @!P1 SYNCS.PHASECHK.TRANS64 P1, [R2+URZ+0x80], R9 ;  /* 0x00008009020095a7 */ /* 0x000ea400080210ff */
[----:B--2---:R-:W-:Y:S05]  /*cdc0*/  @!P1 BRA `(.L_x_176) ;  /* 0xfffffffc00f09947 */ /* 0x004fea000383ffff */
[----:B------:R-:W-:Y:S05]  /*cdd0*/  BRA `(.L_x_177) ;  /* 0xffffffb000887947 */ /* 0x000fea000383ffff */
.L_x_88:
[----:B------:R-:W-:Y:S07]  /*cde0*/  MOV R2, UR42 ;  /* 0x0000002a00027c02 */ /* 0x000fee0008000f00 */
.L_x_178:
[----:B-1----:R1:W2:Y:S02]  /*cdf0*/  SYNCS.PHASECHK.TRANS64.TRYWAIT P1, [R2+URZ+0x88], R9 ;  /* 0x00008809020075a7 */ /* 0x0022a400080211ff */
[----:B--2---:R-:W-:Y:S05]  /*ce00*/  @!P1 NANOSLEEP.SYNCS 0x989680 ;  /* 0x009896800000995d */ /* 0x004fea0003900000 */
[----:B------:R-:W2:Y:S02]  /*ce10*/  @!P1 SYNCS.PHASECHK.TRANS64 P1, [R2+URZ+0x88], R9 ;  /* 0x00008809020095a7 */ /* 0x000ea400080210ff */
[----:B--2---:R-:W-:Y:S05]  /*ce20*/  @!P1 BRA `(.L_x_178) ;  /* 0xfffffffc00f09947 */ /* 0x004fea000383ffff */
[----:B------:R-:W-:Y:S05]  /*ce30*/  BRA `(.L_x_179) ;  /* 0xffffffb000ec7947 */ /* 0x000fea000383ffff */
.L_x_89:
[----:B------:R-:W-:Y:S07]  /*ce40*/  MOV R2, UR42 ;  /* 0x0000002a00027c02 */ /* 0x000fee0008000f00 */
.L_x_180:
[----:B-1----:R1:W2:Y:S02]  /*ce50*/  SYNCS.PHASECHK.TRANS64.TRYWAIT P1, [R2+URZ+0x90], R9 ;  /* 0x00009009020075a7 */ /* 0x0022a400080211ff */
[----:B--2---:R-:W-:Y:S05]  /*ce60*/  @!P1 NANOSLEEP.SYNCS 0x989680 ;  /* 0x009896800000995d */ /* 0x004fea0003900000 */
[----:B------:R-:W2:Y:S02]  /*ce70*/  @!P1 SYNCS.PHASECHK.TRANS64 P1, [R2+URZ+0x90], R9 ;  /* 0x00009009020095a7 */ /* 0x000ea400080210ff */
[----:B--2---:R-:W-:Y:S05]  /*ce80*/  @!P1 BRA `(.L_x_180) ;  /* 0xfffffffc00f09947 */ /* 0x004fea000383ffff */
[----:B------:R-:W-:Y:S05]  /*ce90*/  BRA `(.L_x_181) ;  /* 0xffffffb400547947 */ /* 0x000fea000383ffff */
.L_x_90:
[----:B------:R-:W-:Y:S07]  /*cea0*/  MOV R0, UR42 ;  /* 0x0000002a00007c02 */ /* 0x000fee0008000f00 */
.L_x_182:
[----:B-1----:R1:W2:Y:S02]  /*ceb0*/  SYNCS.PHASECHK.TRANS64.TRYWAIT P0, [R0+URZ+0x98], R9 ;  /* 0x00009809000075a7 */ /* 0x0022a400080011ff */
[----:B--2---:R-:W-:Y:S05]  /*cec0*/  @!P0 NANOSLEEP.SYNCS 0x989680 ;  /* 0x009896800000895d */ /* 0x004fea0003900000 */
[----:B------:R-:W2:Y:S02]  /*ced0*/  @!P0 SYNCS.PHASECHK.TRANS64 P0, [R0+URZ+0x98], R9 ;  /* 0x00009809000085a7 */ /* 0x000ea400080010ff */
[----:B--2---:R-:W-:Y:S05]  /*cee0*/  @!P0 BRA `(.L_x_182) ;  /* 0xfffffffc00f08947 */ /* 0x004fea000383ffff */
[----:B------:R-:W-:Y:S05]  /*cef0*/  BRA `(.L_x_183) ;  /* 0xffffffb400bc7947 */ /* 0x000fea000383ffff */
.L_x_92:
[----:B------:R-:W-:-:S07]  /*cf00*/  MOV R0, UR42 ;  /* 0x0000002a00007c02 */ /* 0x000fce0008000f00 */
.L_x_184:
[----:B-1----:R1:W2:Y:S02]  /*cf10*/  SYNCS.PHASECHK.TRANS64.TRYWAIT P0, [R0+URZ+0x80], R3 ;  /* 0x00008003000075a7 */ /* 0x0022a400080011ff */
[----:B--2---:R-:W-:Y:S05]  /*cf20*/  @!P0 NANOSLEEP.SYNCS 0x989680 ;  /* 0x009896800000895d */ /* 0x004fea0003900000 */
[----:B------:R-:W2:Y:S02]  /*cf30*/  @!P0 SYNCS.PHASECHK.TRANS64 P0, [R0+URZ+0x80], R3 ;  /* 0x00008003000085a7 */ /* 0x000ea400080010ff */
[----:B--2---:R-:W-:Y:S05]  /*cf40*/  @!P0 BRA `(.L_x_184) ;  /* 0xfffffffc00f08947 */ /* 0x004fea000383ffff */
[----:B------:R-:W-:Y:S05]  /*cf50*/  BRA `(.L_x_185) ;  /* 0xffffffb800487947 */ /* 0x000fea000383ffff */
.L_x_93:
[----:B-1----:R-:W-:-:S07]  /*cf60*/  MOV R0, UR42 ;  /* 0x0000002a00007c02 */ /* 0x002fce0008000f00 */
.L_x_186:
[----:B-1----:R1:W2:Y:S02]  /*cf70*/  SYNCS.PHASECHK.TRANS64.TRYWAIT P0, [R0+URZ+0x88], R3 ;  /* 0x00008803000075a7 */ /* 0x0022a400080011ff */
[----:B--2---:R-:W-:Y:S05]  /*cf80*/  @!P0 NANOSLEEP.SYNCS 0x989680 ;  /* 0x009896800000895d */ /* 0x004fea0003900000 */
[----:B------:R-:W2:Y:S02]  /*cf90*/  @!P0 SYNCS.PHASECHK.TRANS64 P0, [R0+URZ+0x88], R3 ;  /* 0x00008803000085a7 */ /* 0x000ea400080010ff */
[----:B--2---:R-:W-:Y:S05]  /*cfa0*/  @!P0 BRA `(.L_x_186) ;  /* 0xfffffffc00f08947 */ /* 0x004fea000383ffff */
[----:B------:R-:W-:Y:S05]  /*cfb0*/  BRA `(.L_x_187) ;  /* 0xffffffb800387947 */ /* 0x000fea000383ffff */
.L_x_94:
[----:B-1----:R-:W-:-:S07]  /*cfc0*/  MOV R0, UR42 ;  /* 0x0000002a00007c02 */ /* 0x002fce0008000f00 */
.L_x_188:
[----:B-1----:R1:W2:Y:S02]  /*cfd0*/  SYNCS.PHASECHK.TRANS64.TRYWAIT P0, [R0+URZ+0x90], R3 ;  /* 0x00009003000075a7 */ /* 0x0022a400080011ff */
[----:B--2---:R-:W-:Y:S05]  /*cfe0*/  @!P0 NANOSLEEP.SYNCS 0x989680 ;  /* 0x009896800000895d */ /* 0x004fea0003900000 */
[----:B------:R-:W2:Y:S02]  /*cff0*/  @!P0 SYNCS.PHASECHK.TRANS64 P0, [R0+URZ+0x90], R3 ;  /* 0x00009003000085a7 */ /* 0x000ea400080010ff */
[----:B--2---:R-:W-:Y:S05]  /*d000*/  @!P0 BRA `(.L_x_188) ;  /* 0xfffffffc00f08947 */ /* 0x004fea000383ffff */
[----:B------:R-:W-:Y:S05]  /*d010*/  BRA `(.L_x_189) ;  /* 0xffffffb800287947 */ /* 0x000fea000383ffff */
.L_x_96:
[----:B------:R-:W-:Y:S07]  /*d020*/  MOV R0, UR44 ;  /* 0x0000002c00007c02 */ /* 0x000fee0008000f00 */
.L_x_190:
[----:B-1----:R1:W2:Y:S02]  /*d030*/  SYNCS.PHASECHK.TRANS64.TRYWAIT P0, [R0+URZ+0xb0], R3 ;  /* 0x0000b003000075a7 */ /* 0x0022a400080011ff */
[----:B--2---:R-:W-:Y:S05]  /*d040*/  @!P0 NANOSLEEP.SYNCS 0x989680 ;  /* 0x009896800000895d */ /* 0x004fea0003900000 */
[----:B------:R-:W2:Y:S02]  /*d050*/  @!P0 SYNCS.PHASECHK.TRANS64 P0, [R0+URZ+0xb0], R3 ;  /* 0x0000b003000085a7 */ /* 0x000ea400080010ff */
[----:B--2---:R-:W-:Y:S05]  /*d060*/  @!P0 BRA `(.L_x_190) ;  /* 0xfffffffc00f08947 */ /* 0x004fea000383ffff */
[----:B------:R-:W-:Y:S05]  /*d070*/  BRA `(.L_x_191) ;  /* 0xffffffbc000c7947 */ /* 0x000fea000383ffff */
.L_x_107:
[----:B-1----:R-:W-:Y:S04]  /*d080*/  MOV R2, UR44 ;  /* 0x0000002c00027c02 */ /* 0x002fe80008000f00 */
[----:B------:R1:W3:Y:S03]  /*d090*/  SYNCS.PHASECHK.TRANS64.TRYWAIT P1, [R2+URZ+0x60], R3 ;  /* 0x00006003020075a7 */ /* 0x0002e600080211ff */
[----:B---3--:R-:W-:Y:S05]  /*d0a0*/  @!P1 NANOSLEEP.SYNCS 0x989680 ;  /* 0x009896800000995d */ /* 0x008fea0003900000 */
[----:B------:R-:W3:Y:S02]  /*d0b0*/  @!P1 SYNCS.PHASECHK.TRANS64 P1, [R2+URZ+0x60], R3 ;  /* 0x00006003020095a7 */ /* 0x000ee400080210ff */
[----:B---3--:R-:W-:Y:S05]  /*d0c0*/  @!P1 BRA `(.L_x_107) ;  /* 0xfffffffc00ec9947 */ /* 0x008fea000383ffff */
[----:B------:R-:W-:Y:S05]  /*d0d0*/  BRA `(.L_x_106) ;  /* 0xffffffc800ec7947 */ /* 0x000fea000383ffff */
.L_x_109:
[----:B-1----:R1:W2:Y:S02]  /*d0e0*/  SYNCS.PHASECHK.TRANS64.TRYWAIT P0, [R87+URZ+0xc0], R0 ;  /* 0x0000c000570075a7 */ /* 0x0022a400080011ff */
[----:B--2---:R-:W-:Y:S05]  /*d0f0*/  @!P0 NANOSLEEP.SYNCS 0x989680 ;  /* 0x009896800000895d */ /* 0x004fea0003900000 */
[----:B------:R-:W2:Y:S02]  /*d100*/  @!P0 SYNCS.PHASECHK.TRANS64 P0, [R87+URZ+0xc0], R0 ;  /* 0x0000c000570085a7 */ /* 0x000ea400080010ff */
[----:B--2---:R-:W-:Y:S05]  /*d110*/  @!P0 BRA `(.L_x_109) ;  /* 0xfffffffc00f08947 */ /* 0x004fea000383ffff */
[----:B------:R-:W-:Y:S05]  /*d120*/  BRA `(.L_x_108) ;  /* 0xffffffcc00147947 */ /* 0x000fea000383ffff */
.L_x_118:
[----:B-1----:R1:W2:Y:S02]  /*d130*/  SYNCS.PHASECHK.TRANS64.TRYWAIT P0, [R3+URZ+0x60], R0 ;  /* 0x00006000030075a7 */ /* 0x0022a400080011ff */
[----:B--2---:R-:W-:Y:S05]  /*d140*/  @!P0 NANOSLEEP.SYNCS 0x989680 ;  /* 0x009896800000895d */ /* 0x004fea0003900000 */
[----:B------:R-:W2:Y:S02]  /*d150*/  @!P0 SYNCS.PHASECHK.TRANS64 P0, [R3+URZ+0x60], R0 ;  /* 0x00006000030085a7 */ /* 0x000ea400080010ff */
[----:B--2---:R-:W-:Y:S05]  /*d160*/  @!P0 BRA `(.L_x_118) ;  /* 0xfffffffc00f08947 */ /* 0x004fea000383ffff */
[----:B------:R-:W-:Y:S05]  /*d170*/  BRA `(.L_x_117) ;  /* 0xffffffd400547947 */ /* 0x000fea000383ffff */
.L_x_126:
[----:B-1----:R1:W4:Y:S02]  /*d180*/  SYNCS.PHASECHK.TRANS64.TRYWAIT P0, [R40+URZ+0x60], R5 ;  /* 0x00006005280075a7 */ /* 0x00232400080011ff */
[----:B----4-:R-:W-:Y:S05]  /*d190*/  @!P0 NANOSLEEP.SYNCS 0x989680 ;  /* 0x009896800000895d */ /* 0x010fea0003900000 */
[----:B------:R-:W4:Y:S02]  /*d1a0*/  @!P0 SYNCS.PHASECHK.TRANS64 P0, [R40+URZ+0x60], R5 ;  /* 0x00006005280085a7 */ /* 0x000f2400080010ff */
[----:B----4-:R-:W-:Y:S05]  /*d1b0*/  @!P0 BRA `(.L_x_126) ;  /* 0xfffffffc00f08947 */ /* 0x010fea000383ffff */
[----:B------:R-:W-:Y:S05]  /*d1c0*/  BRA `(.L_x_125) ;  /* 0xffffffdc00b07947 */ /* 0x000fea000383ffff */
.L_x_134:
[----:B-1----:R1:W4:Y:S02]  /*d1d0*/  SYNCS.PHASECHK.TRANS64.TRYWAIT P0, [R93+URZ+0x60], R4 ;  /* 0x000060045d0075a7 */ /* 0x00232400080011ff */
[----:B----4-:R-:W-:Y:S05]  /*d1e0*/  @!P0 NANOSLEEP.SYNCS 0x989680 ;  /* 0x009896800000895d */ /* 0x010fea0003900000 */
[----:B------:R-:W4:Y:S02]  /*d1f0*/  @!P0 SYNCS.PHASECHK.TRANS64 P0, [R93+URZ+0x60], R4 ;  /* 0x000060045d0085a7 */ /* 0x000f2400080010ff */
[----:B----4-:R-:W-:Y:S05]  /*d200*/  @!P0 BRA `(.L_x_134) ;  /* 0xfffffffc00f08947 */ /* 0x010fea000383ffff */
[----:B------:R-:W-:Y:S05]  /*d210*/  BRA `(.L_x_133) ;  /* 0xffffffe800087947 */ /* 0x000fea000383ffff */
        .weak           $__internal_0_$__cuda_sm10x_tcgen05_guardrail_trap_col_being_dealloced_not_returned_by_alloc
        .type           $__internal_0_$__cuda_sm10x_tcgen05_guardrail_trap_col_being_dealloced_not_returned_by_alloc,@function
        .size           $__internal_0_$__cuda_sm10x_tcgen05_guardrail_trap_col_being_dealloced_not_returned_by_alloc,($__internal_1_$__cuda_sm10x_tcgen05_guardrail_trap_phase_invalid_during_alloc - $__internal_0_$__cuda_sm10x_tcgen05_guardrail_trap_col_being_dealloced_not_returned_by_alloc)
$__internal_0_$__cuda_sm10x_tcgen05_guardrail_trap_col_being_dealloced_not_returned_by_alloc:
[----:B------:R-:W-:Y:S05]  /*d220*/  BPT.TRAP 0x1 ;  /* 0x000000040000795c */ /* 0x000fea0000300000 */
[----:B------:R-:W-:-:S04]  /*d230*/  HFMA2 R3, -RZ, RZ, 0, 0 ;  /* 0x00000000ff037431 */ /* 0x000fc800000001ff */
[----:B------:R-:W-:Y:S05]  /*d240*/  RET.REL.NODEC R2 `(_ZN7cutlass13device_kernelINS_4conv6kernel13ConvUniversalINS1_16ConvProblemShapeILNS1_8OperatorE1ELi3EEENS1_10collective14CollectiveConvINS1_47MainloopSm100TmaUmmaWarpSpecializedImplicitGemmILS5_1ELi6ELi3ELi1ELi2EN4cute5tupleIJNSA_1CILi2EEENSC_ILi1EEESE_EEEEENSB_IJNSC_ILi128EEESH_NSB_IJNSC_ILi64EEEEEEEEENS_10tfloat32_tESL_NSA_8TiledMMAINSA_8MMA_AtomIJNSA_23SM100_MMA_TF32_2x1SM_SSISL_SL_fLi128ELi128ELNSA_4UMMA5MajorE0ELSQ_1ELNSP_7ScaleInE0ELSR_0EEEEEENSA_6LayoutINSB_IJSE_SE_SE_EEENSB_IJNSC_ILi0EEESW_SW_EEEEENSB_IJNSA_10UnderscoreESZ_SZ_EEEEENS7_6detail27Sm100ImplicitGemmTileTraitsINSA_25SM100_TMA_2SM_LOAD_IM2COLENSA_14ComposedLayoutINSA_7SwizzleILi3ELi4ELi3EEENSA_18smem_ptr_flag_bitsILi32EEENSU_INSB_IJNSC_ILi8EEENSC_ILi32EEEEEENSB_IJS1B_SE_EEEEEEEvEENS13_INSA_18SM100_TMA_2SM_LOADENS15_INS16_ILi2ELi5ELi2EEES19_NSU_INSB_IJS1B_NSC_ILi4EEEEEENSB_IJSE_S1B_EEEEEEEvEEEENS_8epilogue10collective18CollectiveEpilogueINS1Q_23Sm100TmaWarpSpecializedILi4ELi2ELi16ELb1ELb0EEEJNSB_IJSI_SH_SJ_EEENSB_IJNSU_ISI_SE_EENSU_INSB_IJNSC_ILi16EEESD_EEENSB_IJSE_SI_EEEEEEEESL_NSB_IJNSB_IJllllEEESE_SW_EEESL_S23_NS1Q_6fusion15FusionCallbacksIS1U_NS24_17LinearCombinationISL_fSL_fLNS_15FloatRoundStyleE2EEES1V_S21_JEEENSA_5SM1004TMEM4LOAD26SM100_TMEM_LOAD_32dp32b16xENSA_20SM90_TMA_LOAD_IM2COLENS15_INS16_ILi2ELi4ELi3EEES19_NSU_INSB_IJS1A_S1X_EEENSB_IJS1X_SE_EEEEEEENSA_39AutoVectorizingCopyWithAssumedAlignmentILi128EEENSA_21SM90_TMA_STORE_IM2COLES2J_S2L_S2L_EEEvvEEEEvNT_6ParamsE) ;  /* 0xffffff2c026c7950 */ /* 0x000fea0003c3ffff */
        .weak           $__internal_1_$__cuda_sm10x_tcgen05_guardrail_trap_phase_invalid_during_alloc
        .type           $__internal_1_$__cuda_sm10x_tcgen05_guardrail_trap_phase_invalid_during_alloc,@function
        .size           $__internal_1_$__cuda_sm10x_tcgen05_guardrail_trap_phase_invalid_during_alloc,($__internal_2_$__cuda_sm10x_tcgen05_guardrail_trap_unallocated_columns_being_dealloced - $__internal_1_$__cuda_sm10x_tcgen05_guardrail_trap_phase_invalid_during_alloc)
$__internal_1_$__cuda_sm10x_tcgen05_guardrail_trap_phase_invalid_during_alloc:
[----:B------:R-:W-:Y:S05]  /*d250*/  BPT.TRAP 0x1 ;  /* 0x000000040000795c */ /* 0x000fea0000300000 */
[----:B------:R-:W-:-:S04]  /*d260*/  MOV R5, 0x0 ;  /* 0x0000000000057802 */ /* 0x000fc80000000f00 */
[----:B------:R-:W-:Y:S05]  /*d270*/  RET.REL.NODEC R4 `(_ZN7cutlass13device_kernelINS_4conv6kernel13ConvUniversalINS1_16ConvProblemShapeILNS1_8OperatorE1ELi3EEENS1_10collective14CollectiveConvINS1_47MainloopSm100TmaUmmaWarpSpecializedImplicitGemmILS5_1ELi6ELi3ELi1ELi2EN4cute5tupleIJNSA_1CILi2EEENSC_ILi1EEESE_EEEEENSB_IJNSC_ILi128EEESH_NSB_IJNSC_ILi64EEEEEEEEENS_10tfloat32_tESL_NSA_8TiledMMAINSA_8MMA_AtomIJNSA_23SM100_MMA_TF32_2x1SM_SSISL_SL_fLi128ELi128ELNSA_4UMMA5MajorE0ELSQ_1ELNSP_7ScaleInE0ELSR_0EEEEEENSA_6LayoutINSB_IJSE_SE_SE_EEENSB_IJNSC_ILi0EEESW_SW_EEEEENSB_IJNSA_10UnderscoreESZ_SZ_EEEEENS7_6detail27Sm100ImplicitGemmTileTraitsINSA_25SM100_TMA_2SM_LOAD_IM2COLENSA_14ComposedLayoutINSA_7SwizzleILi3ELi4ELi3EEENSA_18smem_ptr_flag_bitsILi32EEENSU_INSB_IJNSC_ILi8EEENSC_ILi32EEEEEENSB_IJS1B_SE_EEEEEEEvEENS13_INSA_18SM100_TMA_2SM_LOADENS15_INS16_ILi2ELi5ELi2EEES19_NSU_INSB_IJS1B_NSC_ILi4EEEEEENSB_IJSE_S1B_EEEEEEEvEEEENS_8epilogue10collective18CollectiveEpilogueINS1Q_23Sm100TmaWarpSpecializedILi4ELi2ELi16ELb1ELb0EEEJNSB_IJSI_SH_SJ_EEENSB_IJNSU_ISI_SE_EENSU_INSB_IJNSC_ILi16EEESD_EEENSB_IJSE_SI_EEEEEEEESL_NSB_IJNSB_IJllllEEESE_SW_EEESL_S23_NS1Q_6fusion15FusionCallbacksIS1U_NS24_17LinearCombinationISL_fSL_fLNS_15FloatRoundStyleE2EEES1V_S21_JEEENSA_5SM1004TMEM4LOAD26SM100_TMEM_LOAD_32dp32b16xENSA_20SM90_TMA_LOAD_IM2COLENS15_INS16_ILi2ELi4ELi3EEES19_NSU_INSB_IJS1A_S1X_EEENSB_IJS1X_SE_EEEEEEENSA_39AutoVectorizingCopyWithAssumedAlignmentILi128EEENSA_21SM90_TMA_STORE_IM2COLES2J_S2L_S2L_EEEvvEEEEvNT_6ParamsE) ;  /* 0xffffff2c04607950 */ /* 0x000fea0003c3ffff */
        .weak           $__internal_2_$__cuda_sm10x_tcgen05_guardrail_trap_unallocated_columns_being_dealloced
        .type           $__internal_2_$__cuda_sm10x_tcgen05_guardrail_trap_unallocated_columns_being_dealloced,@function
        .size           $__internal_2_$__cuda_sm10x_tcgen05_guardrail_trap_unallocated_columns_being_dealloced,(.L_x_193 - $__internal_2_$__cuda_sm10x_tcgen05_guardrail_trap_unallocated_columns_being_dealloced)
$__internal_2_$__cuda_sm10x_tcgen05_guardrail_trap_unallocated_columns_being_dealloced:
[----:B------:R-:W-:Y:S05]  /*d280*/  BPT.TRAP 0x1 ;  /* 0x000000040000795c */ /* 0x000fea0000300000 */
[----:B------:R-:W-:-:S04]  /*d290*/  HFMA2 R3, -RZ, RZ, 0, 0 ;  /* 0x00000000ff037431 */ /* 0x000fc800000001ff */
[----:B------:R-:W-:Y:S05]  /*d2a0*/  RET.REL.NODEC R2 `(_ZN7cutlass13device_kernelINS_4conv6kernel13ConvUniversalINS1_16ConvProblemShapeILNS1_8OperatorE1ELi3EEENS1_10collective14CollectiveConvINS1_47MainloopSm100TmaUmmaWarpSpecializedImplicitGemmILS5_1ELi6ELi3ELi1ELi2EN4cute5tupleIJNSA_1CILi2EEENSC_ILi1EEESE_EEEEENSB_IJNSC_ILi128EEESH_NSB_IJNSC_ILi64EEEEEEEEENS_10tfloat32_tESL_NSA_8TiledMMAINSA_8MMA_AtomIJNSA_23SM100_MMA_TF32_2x1SM_SSISL_SL_fLi128ELi128ELNSA_4UMMA5MajorE0ELSQ_1ELNSP_7ScaleInE0ELSR_0EEEEEENSA_6LayoutINSB_IJSE_SE_SE_EEENSB_IJNSC_ILi0EEESW_SW_EEEEENSB_IJNSA_10UnderscoreESZ_SZ_EEEEENS7_6detail27Sm100ImplicitGemmTileTraitsINSA_25SM100_TMA_2SM_LOAD_IM2COLENSA_14ComposedLayoutINSA_7SwizzleILi3ELi4ELi3EEENSA_18smem_ptr_flag_bitsILi32EEENSU_INSB_IJNSC_ILi8EEENSC_ILi32EEEEEENSB_IJS1B_SE_EEEEEEEvEENS13_INSA_18SM100_TMA_2SM_LOADENS15_INS16_ILi2ELi5ELi2EEES19_NSU_INSB_IJS1B_NSC_ILi4EEEEEENSB_IJSE_S1B_EEEEEEEvEEEENS_8epilogue10collective18CollectiveEpilogueINS1Q_23Sm100TmaWarpSpecializedILi4ELi2ELi16ELb1ELb0EEEJNSB_IJSI_SH_SJ_EEENSB_IJNSU_ISI_SE_EENSU_INSB_IJNSC_ILi16EEESD_EEENSB_IJSE_SI_EEEEEEEESL_NSB_IJNSB_IJllllEEESE_SW_EEESL_S23_NS1Q_6fusion15FusionCallbacksIS1U_NS24_17LinearCombinationISL_fSL_fLNS_15FloatRoundStyleE2EEES1V_S21_JEEENSA_5SM1004TMEM4LOAD26SM100_TMEM_LOAD_32dp32b16xENSA_20SM90_TMA_LOAD_IM2COLENS15_INS16_ILi2ELi4ELi3EEES19_NSU_INSB_IJS1A_S1X_EEENSB_IJS1X_SE_EEEEEEENSA_39AutoVectorizingCopyWithAssumedAlignmentILi128EEENSA_21SM90_TMA_STORE_IM2COLES2J_S2L_S2L_EEEvvEEEEvNT_6ParamsE) ;  /* 0xffffff2c02547950 */ /* 0x000fea0003c3ffff */
.L_x_192:
[----:B------:R-:W-:-:S00]  /*d2b0*/  BRA `(.L_x_192) ;  /* 0xfffffffc00fc7947 */ /* 0x000fc0000383ffff */
[----:B------:R-:W-:-:S00]  /*d2c0*/  NOP ;  /* 0x0000000000007918 */ /* 0x000fc00000000000 */
        /* <DEDUP_REMOVED lines=11> */
.L_x_193:


//--------------------- .nv.global.init           --------------------------
	.section	.nv.global.init,"aw",@progbits
.nv.global.init:
	.type		$str$29,@object
	.size		$str$29,($str$30 - $str$29)
$str$29:
        /*0000*/ 	.byte	0x28, 0x61, 0x64, 0x64, 0x72, 0x65, 0x73, 0x73, 0x20, 0x26, 0x20, 0x6d, 0x61, 0x73, 0x6b, 0x29
        /*0010*/ 	.byte	0x20, 0x3d, 0x3d, 0x20, 0x30, 0x00
	.type		$str$30,@object
	.size		$str$30,($str$28 - $str$30)
$str$30:
        /*0016*/ 	.byte	0x2f, 0x74, 0x6d, 0x70, 0x2f, 0x63, 0x75, 0x74, 0x6c, 0x61, 0x73, 0x73, 0x5f, 0x73, 0x77, 0x65
        /*0026*/ 	.byte	0x65, 0x70, 0x5f, 0x73, 0x72, 0x63, 0x2f, 0x69, 0x6e, 0x63, 0x6c, 0x75, 0x64, 0x65, 0x2f, 0x63
        /*0036*/ 	.byte	0x75, 0x74, 0x65, 0x2f, 0x70, 0x6f, 0x69, 0x6e, 0x74, 0x65, 0x72, 0x5f, 0x66, 0x6c, 0x61, 0x67
        /*0046*/ 	.byte	0x67, 0x65, 0x64, 0x2e, 0x68, 0x70, 0x70, 0x00
	.type		$str$28,@object
	.size		$str$28,($str$27 - $str$28)
$str$28:
        /*004e*/ 	.byte	0x2f, 0x74, 0x6d, 0x70, 0x2f, 0x63, 0x75, 0x74, 0x6c, 0x61, 0x73, 0x73, 0x5f, 0x73, 0x77, 0x65
        /*005e*/ 	.byte	0x65, 0x70, 0x5f, 0x73, 0x72, 0x63, 0x2f, 0x69, 0x6e, 0x63, 0x6c, 0x75, 0x64, 0x65, 0x2f, 0x63
        /*006e*/ 	.byte	0x75, 0x74, 0x65, 0x2f, 0x61, 0x74, 0x6f, 0x6d, 0x2f, 0x63, 0x6f, 0x70, 0x79, 0x5f, 0x74, 0x72
        /*007e*/ 	.byte	0x61, 0x69, 0x74, 0x73, 0x5f, 0x73, 0x6d, 0x31, 0x30, 0x30, 0x2e, 0x68, 0x70, 0x70, 0x00
	.type		$str$27,@object
	.size		$str$27,(__unnamed_1 - $str$27)
$str$27:
        /*008d*/ 	.byte	0x28, 0x28, 0x75, 0x69, 0x6e, 0x74, 0x33, 0x32, 0x5f, 0x74, 0x28, 0x74, 0x68, 0x72, 0x65, 0x61
        /*009d*/ 	.byte	0x64, 0x49, 0x64, 0x78, 0x2e, 0x78, 0x29, 0x20, 0x2f, 0x20, 0x33, 0x32, 0x29, 0x20, 0x25, 0x20
        /*00ad*/ 	.byte	0x34, 0x29, 0x20, 0x3d, 0x3d, 0x20, 0x28, 0x28, 0x28, 0x74, 0x6d, 0x65, 0x6d, 0x5f, 0x61, 0x64
        /*00bd*/ 	.byte	0x64, 0x72, 0x20, 0x3e, 0x3e, 0x20, 0x31, 0x36, 0x29, 0x20, 0x2f, 0x20, 0x33, 0x32, 0x29, 0x20
        /*00cd*/ 	.byte	0x25, 0x20, 0x34, 0x29, 0x00
	.type		__unnamed_1,@object
	.size		__unnamed_1,(__unnamed_2 - __unnamed_1)
__unnamed_1:
        /*00d2*/ 	.byte	0x61, 0x75, 0x74, 0x6f, 0x20, 0x63, 0x75, 0x74, 0x65, 0x3a, 0x3a, 0x61, 0x73, 0x5f, 0x70, 0x6f
        /* <DEDUP_REMOVED lines=24> */
        /*0262*/ 	.byte	0x43, 0x3c, 0x32, 0x30, 0x34, 0x38, 0x3e, 0x3e, 0x3e, 0x3e, 0x5d, 0x00
	.type		__unnamed_2,@object
	.size		__unnamed_2,(.L_2 - __unnamed_2)
__unnamed_2:
        /* <DEDUP_REMOVED lines=42> */
        /*050e*/ 	.byte	0x3e, 0x5d, 0x00
.L_2:


//--------------------- .nv.shared._ZN7cutlass13device_kernelINS_4conv6kernel13ConvUniversalINS1_16ConvProblemShapeILNS1_8OperatorE1ELi3EEENS1_10collective14CollectiveConvINS1_47MainloopSm100TmaUmmaWarpSpecializedImplicitGemmILS5_1ELi6ELi3ELi1ELi2EN4cute5tupleIJNSA_1CILi2EEENSC_ILi1EEESE_EEEEENSB_IJNSC_ILi128EEESH_NSB_IJNSC_ILi64EEEEEEEEENS_10tfloat32_tESL_NSA_8TiledMMAINSA_8MMA_AtomIJNSA_23SM100_MMA_TF32_2x1SM_SSISL_SL_fLi128ELi128ELNSA_4UMMA5MajorE0ELSQ_1ELNSP_7ScaleInE0ELSR_0EEEEEENSA_6LayoutINSB_IJSE_SE_SE_EEENSB_IJNSC_ILi0EEESW_SW_EEEEENSB_IJNSA_10UnderscoreESZ_SZ_EEEEENS7_6detail27Sm100ImplicitGemmTileTraitsINSA_25SM100_TMA_2SM_LOAD_IM2COLENSA_14ComposedLayoutINSA_7SwizzleILi3ELi4ELi3EEENSA_18smem_ptr_flag_bitsILi32EEENSU_INSB_IJNSC_ILi8EEENSC_ILi32EEEEEENSB_IJS1B_SE_EEEEEEEvEENS13_INSA_18SM100_TMA_2SM_LOADENS15_INS16_ILi2ELi5ELi2EEES19_NSU_INSB_IJS1B_NSC_ILi4EEEEEENSB_IJSE_S1B_EEEEEEEvEEEENS_8epilogue10collective18CollectiveEpilogueINS1Q_23Sm100TmaWarpSpecializedILi4ELi2ELi16ELb1ELb0EEEJNSB_IJSI_SH_SJ_EEENSB_IJNSU_ISI_SE_EENSU_INSB_IJNSC_ILi16EEESD_EEENSB_IJSE_SI_EEEEEEEESL_NSB_IJNSB_IJllllEEESE_SW_EEESL_S23_NS1Q_6fusion15FusionCallbacksIS1U_NS24_17LinearCombinationISL_fSL_fLNS_15FloatRoundStyleE2EEES1V_S21_JEEENSA_5SM1004TMEM4LOAD26SM100_TMEM_LOAD_32dp32b16xENSA_20SM90_TMA_LOAD_IM2COLENS15_INS16_ILi2ELi4ELi3EEES19_NSU_INSB_IJS1A_S1X_EEENSB_IJS1X_SE_EEEEEEENSA_39AutoVectorizingCopyWithAssumedAlignmentILi128EEENSA_21SM90_TMA_STORE_IM2COLES2J_S2L_S2L_EEEvvEEEEvNT_6ParamsE --------------------------
	.section	.nv.shared._ZN7cutlass13device_kernelINS_4conv6kernel13ConvUniversalINS1_16ConvProblemShapeILNS1_8OperatorE1ELi3EEENS1_10collective14CollectiveConvINS1_47MainloopSm100TmaUmmaWarpSpecializedImplicitGemmILS5_1ELi6ELi3ELi1ELi2EN4cute5tupleIJNSA_1CILi2EEENSC_ILi1EEESE_EEEEENSB_IJNSC_ILi128EEESH_NSB_IJNSC_ILi64EEEEEEEEENS_10tfloat32_tESL_NSA_8TiledMMAINSA_8MMA_AtomIJNSA_23SM100_MMA_TF32_2x1SM_SSISL_SL_fLi128ELi128ELNSA_4UMMA5MajorE0ELSQ_1ELNSP_7ScaleInE0ELSR_0EEEEEENSA_6LayoutINSB_IJSE_SE_SE_EEENSB_IJNSC_ILi0EEESW_SW_EEEEENSB_IJNSA_10UnderscoreESZ_SZ_EEEEENS7_6detail27Sm100ImplicitGemmTileTraitsINSA_25SM100_TMA_2SM_LOAD_IM2COLENSA_14ComposedLayoutINSA_7SwizzleILi3ELi4ELi3EEENSA_18smem_ptr_flag_bitsILi32EEENSU_INSB_IJNSC_ILi8EEENSC_ILi32EEEEEENSB_IJS1B_SE_EEEEEEEvEENS13_INSA_18SM100_TMA_2SM_LOADENS15_INS16_ILi2ELi5ELi2EEES19_NSU_INSB_IJS1B_NSC_ILi4EEEEEENSB_IJSE_S1B_EEEEEEEvEEEENS_8epilogue10collective18CollectiveEpilogueINS1Q_23Sm100TmaWarpSpecializedILi4ELi2ELi16ELb1ELb0EEEJNSB_IJSI_SH_SJ_EEENSB_IJNSU_ISI_SE_EENSU_INSB_IJNSC_ILi16EEESD_EEENSB_IJSE_SI_EEEEEEEESL_NSB_IJNSB_IJllllEEESE_SW_EEESL_S23_NS1Q_6fusion15FusionCallbacksIS1U_NS24_17LinearCombinationISL_fSL_fLNS_15FloatRoundStyleE2EEES1V_S21_JEEENSA_5SM1004TMEM4LOAD26SM100_TMEM_LOAD_32dp32b16xENSA_20SM90_TMA_LOAD_IM2COLENS15_INS16_ILi2ELi4ELi3EEES19_NSU_INSB_IJS1A_S1X_EEENSB_IJS1X_SE_EEEEEEENSA_39AutoVectorizingCopyWithAssumedAlignmentILi128EEENSA_21SM90_TMA_STORE_IM2COLES2J_S2L_S2L_EEEvvEEEEvNT_6ParamsE,"aw",@nobits
	.sectionflags	@""
	.align	16
	.zero		1024


//--------------------- .nv.shared.reserved.0     --------------------------
	.section	.nv.shared.reserved.0,"aw",@nobits
	.weak		__nv_reservedSMEM_offset_0_alias
	.size		__nv_reservedSMEM_offset_0_alias, 0, 64
	.other		__nv_reservedSMEM_offset_0_alias,@"STO_CUDA_RESERVED_SHARED STV_DEFAULT"
__nv_reservedSMEM_offset_0_alias:
	.zero		0
.nv.shared.reserved.0:
	.zero		64
	.weak		__nv_reservedSMEM_tcgen05_partition
	.type		__nv_reservedSMEM_tcgen05_partition,@object
	.size		__nv_reservedSMEM_tcgen05_partition,(.L_0 - __nv_reservedSMEM_tcgen05_partition)
__nv_reservedSMEM_tcgen05_partition:
	.zero		32
.L_0:


//--------------------- .nv.global                --------------------------
	.section	.nv.global,"aw",@nobits
.nv.global:
	.type		_ZN39_INTERNAL_bac77485_4_k_cu_5596085c_32184cute1_E,@object
	.size		_ZN39_INTERNAL_bac77485_4_k_cu_5596085c_32184cute1_E,(_ZN39_INTERNAL_bac77485_4_k_cu_5596085c_32184cuda3std3__45__cpo6cbeginE - _ZN39_INTERNAL_bac77485_4_k_cu_5596085c_32184cute1_E)
_ZN39_INTERNAL_bac77485_4_k_cu_5596085c_32184cute1_E:
	.zero		1
	.type		_ZN39_INTERNAL_bac77485_4_k_cu_5596085c_32184cuda3std3__45__cpo6cbeginE,@object
	.size		_ZN39_INTERNAL_bac77485_4_k_cu_5596085c_32184cuda3std3__45__cpo6cbeginE,(_ZN39_INTERNAL_bac77485_4_k_cu_5596085c_32184cuda3std3__48in_placeE - _ZN39_INTERNAL_bac77485_4_k_cu_5596085c_32184cuda3std3__45__cpo6cbeginE)
_ZN39_INTERNAL_bac77485_4_k_cu_5596085c_32184cuda3std3__45__cpo6cbeginE:
	.zero		1
	.type		_ZN39_INTERNAL_bac77485_4_k_cu_5596085c_32184cuda3std3__48in_placeE,@object
	.size		_ZN39_INTERNAL_bac77485_4_k_cu_5596085c_32184cuda3std3__48in_placeE,(_ZN39_INTERNAL_bac77485_4_k_cu_5596085c_32184cuda3std6ranges3__45__cpo9iter_moveE - _ZN39_INTERNAL_bac77485_4_k_cu_5596085c_32184cuda3std3__48in_placeE)
_ZN39_INTERNAL_bac77485_4_k_cu_5596085c_32184cuda3std3__48in_placeE:
	.zero		1
	.type		_ZN39_INTERNAL_bac77485_4_k_cu_5596085c_32184cuda3std6ranges3__45__cpo9iter_moveE,@object
	.size		_ZN39_INTERNAL_bac77485_4_k_cu_5596085c_32184cuda3std6ranges3__45__cpo9iter_moveE,(_ZN39_INTERNAL_bac77485_4_k_cu_5596085c_32184cuda3std3__45__cpo5beginE - _ZN39_INTERNAL_bac77485_4_k_cu_5596085c_32184cuda3std6ranges3__45__cpo9iter_moveE)
_ZN39_INTERNAL_bac77485_4_k_cu_5596085c_32184cuda3std6ranges3__45__cpo9iter_moveE:
	.zero		1
	.type		_ZN39_INTERNAL_bac77485_4_k_cu_5596085c_32184cuda3std3__45__cpo5beginE,@object
	.size		_ZN39_INTERNAL_bac77485_4_k_cu_5596085c_32184cuda3std3__45__cpo5beginE,(_ZN39_INTERNAL_bac77485_4_k_cu_5596085c_32184cuda3std3__441_GLOBAL__N__bac77485_4_k_cu_5596085c_32186ignoreE - _ZN39_INTERNAL_bac77485_4_k_cu_5596085c_32184cuda3std3__45__cpo5beginE)
_ZN39_INTERNAL_bac77485_4_k_cu_5596085c_32184cuda3std3__45__cpo5beginE:
	.zero		1
	.type		_ZN39_INTERNAL_bac77485_4_k_cu_5596085c_32184cuda3std3__441_GLOBAL__N__bac77485_4_k_cu_5596085c_32186ignoreE,@object
	.size		_ZN39_INTERNAL_bac77485_4_k_cu_5596085c_32184cuda3std3__441_GLOBAL__N__bac77485_4_k_cu_5596085c_32186ignoreE,(_ZN39_INTERNAL_bac77485_4_k_cu_5596085c_32184cute7productE - _ZN39_INTERNAL_bac77485_4_k_cu_5596085c_32184cuda3std3__441_GLOBAL__N__bac77485_4_k_cu_5596085c_32186ignoreE)
_ZN39_INTERNAL_bac77485_4_k_cu_5596085c_32184cuda3std3__441_GLOBAL__N__bac77485_4_k_cu_5596085c_32186ignoreE:
	.zero		1
	.type		_ZN39_INTERNAL_bac77485_4_k_cu_5596085c_32184cute7productE,@object
	.size		_ZN39_INTERNAL_bac77485_4_k_cu_5596085c_32184cute7productE,(_ZN39_INTERNAL_bac77485_4_k_cu_5596085c_32184cuda3std3__45__cpo3endE - _ZN39_INTERNAL_bac77485_4_k_cu_5596085c_32184cute7productE)
_ZN39_INTERNAL_bac77485_4_k_cu_5596085c_32184cute7productE:
	.zero		1
	.type		_ZN39_INTERNAL_bac77485_4_k_cu_5596085c_32184cuda3std3__45__cpo3endE,@object
	.size		_ZN39_INTERNAL_bac77485_4_k_cu_5596085c_32184cuda3std3__45__cpo3endE,(_ZN39_INTERNAL_bac77485_4_k_cu_5596085c_32184cuda3std3__419piecewise_constructE - _ZN39_INTERNAL_bac77485_4_k_cu_5596085c_32184cuda3std3__45__cpo3endE)
_ZN39_INTERNAL_bac77485_4_k_cu_5596085c_32184cuda3std3__45__cpo3endE:
	.zero		1
	.type		_ZN39_INTERNAL_bac77485_4_k_cu_5596085c_32184cuda3std3__419piecewise_constructE,@object
	.size		_ZN39_INTERNAL_bac77485_4_k_cu_5596085c_32184cuda3std3__419piecewise_constructE,(_ZN39_INTERNAL_bac77485_4_k_cu_5596085c_32184cuda3std3__45__cpo4cendE - _ZN39_INTERNAL_bac77485_4_k_cu_5596085c_32184cuda3std3__419piecewise_constructE)
_ZN39_INTERNAL_bac77485_4_k_cu_5596085c_32184cuda3std3__419piecewise_constructE:
	.zero		1
	.type		_ZN39_INTERNAL_bac77485_4_k_cu_5596085c_32184cuda3std3__45__cpo4cendE,@object
	.size		_ZN39_INTERNAL_bac77485_4_k_cu_5596085c_32184cuda3std3__45__cpo4cendE,(_ZN39_INTERNAL_bac77485_4_k_cu_5596085c_32184cuda3std6ranges3__45__cpo4swapE - _ZN39_INTERNAL_bac77485_4_k_cu_5596085c_32184cuda3std3__45__cpo4cendE)
_ZN39_INTERNAL_bac77485_4_k_cu_5596085c_32184cuda3std3__45__cpo4cendE:
	.zero		1
	.type		_ZN39_INTERNAL_bac77485_4_k_cu_5596085c_32184cuda3std6ranges3__45__cpo4swapE,@object
	.size		_ZN39_INTERNAL_bac77485_4_k_cu_5596085c_32184cuda3std6ranges3__45__cpo4swapE,(.L_10 - _ZN39_INTERNAL_bac77485_4_k_cu_5596085c_32184cuda3std6ranges3__45__cpo4swapE)
_ZN39_INTERNAL_bac77485_4_k_cu_5596085c_32184cuda3std6ranges3__45__cpo4swapE:
	.zero		1
.L_10:


//--------------------- .nv.constant0._ZN7cutlass13device_kernelINS_4conv6kernel13ConvUniversalINS1_16ConvProblemShapeILNS1_8OperatorE1ELi3EEENS1_10collective14CollectiveConvINS1_47MainloopSm100TmaUmmaWarpSpecializedImplicitGemmILS5_1ELi6ELi3ELi1ELi2EN4cute5tupleIJNSA_1CILi2EEENSC_ILi1EEESE_EEEEENSB_IJNSC_ILi128EEESH_NSB_IJNSC_ILi64EEEEEEEEENS_10tfloat32_tESL_NSA_8TiledMMAINSA_8MMA_AtomIJNSA_23SM100_MMA_TF32_2x1SM_SSISL_SL_fLi128ELi128ELNSA_4UMMA5MajorE0ELSQ_1ELNSP_7ScaleInE0ELSR_0EEEEEENSA_6LayoutINSB_IJSE_SE_SE_EEENSB_IJNSC_ILi0EEESW_SW_EEEEENSB_IJNSA_10UnderscoreESZ_SZ_EEEEENS7_6detail27Sm100ImplicitGemmTileTraitsINSA_25SM100_TMA_2SM_LOAD_IM2COLENSA_14ComposedLayoutINSA_7SwizzleILi3ELi4ELi3EEENSA_18smem_ptr_flag_bitsILi32EEENSU_INSB_IJNSC_ILi8EEENSC_ILi32EEEEEENSB_IJS1B_SE_EEEEEEEvEENS13_INSA_18SM100_TMA_2SM_LOADENS15_INS16_ILi2ELi5ELi2EEES19_NSU_INSB_IJS1B_NSC_ILi4EEEEEENSB_IJSE_S1B_EEEEEEEvEEEENS_8epilogue10collective18CollectiveEpilogueINS1Q_23Sm100TmaWarpSpecializedILi4ELi2ELi16ELb1ELb0EEEJNSB_IJSI_SH_SJ_EEENSB_IJNSU_ISI_SE_EENSU_INSB_IJNSC_ILi16EEESD_EEENSB_IJSE_SI_EEEEEEEESL_NSB_IJNSB_IJllllEEESE_SW_EEESL_S23_NS1Q_6fusion15FusionCallbacksIS1U_NS24_17LinearCombinationISL_fSL_fLNS_15FloatRoundStyleE2EEES1V_S21_JEEENSA_5SM1004TMEM4LOAD26SM100_TMEM_LOAD_32dp32b16xENSA_20SM90_TMA_LOAD_IM2COLENS15_INS16_ILi2ELi4ELi3EEES19_NSU_INSB_IJS1A_S1X_EEENSB_IJS1X_SE_EEEEEEENSA_39AutoVectorizingCopyWithAssumedAlignmentILi128EEENSA_21SM90_TMA_STORE_IM2COLES2J_S2L_S2L_EEEvvEEEEvNT_6ParamsE --------------------------
	.section	.nv.constant0._ZN7cutlass13device_kernelINS_4conv6kernel13ConvUniversalINS1_16ConvProblemShapeILNS1_8OperatorE1ELi3EEENS1_10collective14CollectiveConvINS1_47MainloopSm100TmaUmmaWarpSpecializedImplicitGemmILS5_1ELi6ELi3ELi1ELi2EN4cute5tupleIJNSA_1CILi2EEENSC_ILi1EEESE_EEEEENSB_IJNSC_ILi128EEESH_NSB_IJNSC_ILi64EEEEEEEEENS_10tfloat32_tESL_NSA_8TiledMMAINSA_8MMA_AtomIJNSA_23SM100_MMA_TF32_2x1SM_SSISL_SL_fLi128ELi128ELNSA_4UMMA5MajorE0ELSQ_1ELNSP_7ScaleInE0ELSR_0EEEEEENSA_6LayoutINSB_IJSE_SE_SE_EEENSB_IJNSC_ILi0EEESW_SW_EEEEENSB_IJNSA_10UnderscoreESZ_SZ_EEEEENS7_6detail27Sm100ImplicitGemmTileTraitsINSA_25SM100_TMA_2SM_LOAD_IM2COLENSA_14ComposedLayoutINSA_7SwizzleILi3ELi4ELi3EEENSA_18smem_ptr_flag_bitsILi32EEENSU_INSB_IJNSC_ILi8EEENSC_ILi32EEEEEENSB_IJS1B_SE_EEEEEEEvEENS13_INSA_18SM100_TMA_2SM_LOADENS15_INS16_ILi2ELi5ELi2EEES19_NSU_INSB_IJS1B_NSC_ILi4EEEEEENSB_IJSE_S1B_EEEEEEEvEEEENS_8epilogue10collective18CollectiveEpilogueINS1Q_23Sm100TmaWarpSpecializedILi4ELi2ELi16ELb1ELb0EEEJNSB_IJSI_SH_SJ_EEENSB_IJNSU_ISI_SE_EENSU_INSB_IJNSC_ILi16EEESD_EEENSB_IJSE_SI_EEEEEEEESL_NSB_IJNSB_IJllllEEESE_SW_EEESL_S23_NS1Q_6fusion15FusionCallbacksIS1U_NS24_17LinearCombinationISL_fSL_fLNS_15FloatRoundStyleE2EEES1V_S21_JEEENSA_5SM1004TMEM4LOAD26SM100_TMEM_LOAD_32dp32b16xENSA_20SM90_TMA_LOAD_IM2COLENS15_INS16_ILi2ELi4ELi3EEES19_NSU_INSB_IJS1A_S1X_EEENSB_IJS1X_SE_EEEEEEENSA_39AutoVectorizingCopyWithAssumedAlignmentILi128EEENSA_21SM90_TMA_STORE_IM2COLES2J_S2L_S2L_EEEvvEEEEvNT_6ParamsE,"a",@progbits
	.sectionflags	@""
	.align	4
.nv.constant0._ZN7cutlass13device_kernelINS_4conv6kernel13ConvUniversalINS1_16ConvProblemShapeILNS1_8OperatorE1ELi3EEENS1_10collective14CollectiveConvINS1_47MainloopSm100TmaUmmaWarpSpecializedImplicitGemmILS5_1ELi6ELi3ELi1ELi2EN4cute5tupleIJNSA_1CILi2EEENSC_ILi1EEESE_EEEEENSB_IJNSC_ILi128EEESH_NSB_IJNSC_ILi64EEEEEEEEENS_10tfloat32_tESL_NSA_8TiledMMAINSA_8MMA_AtomIJNSA_23SM100_MMA_TF32_2x1SM_SSISL_SL_fLi128ELi128ELNSA_4UMMA5MajorE0ELSQ_1ELNSP_7ScaleInE0ELSR_0EEEEEENSA_6LayoutINSB_IJSE_SE_SE_EEENSB_IJNSC_ILi0EEESW_SW_EEEEENSB_IJNSA_10UnderscoreESZ_SZ_EEEEENS7_6detail27Sm100ImplicitGemmTileTraitsINSA_25SM100_TMA_2SM_LOAD_IM2COLENSA_14ComposedLayoutINSA_7SwizzleILi3ELi4ELi3EEENSA_18smem_ptr_flag_bitsILi32EEENSU_INSB_IJNSC_ILi8EEENSC_ILi32EEEEEENSB_IJS1B_SE_EEEEEEEvEENS13_INSA_18SM100_TMA_2SM_LOADENS15_INS16_ILi2ELi5ELi2EEES19_NSU_INSB_IJS1B_NSC_ILi4EEEEEENSB_IJSE_S1B_EEEEEEEvEEEENS_8epilogue10collective18CollectiveEpilogueINS1Q_23Sm100TmaWarpSpecializedILi4ELi2ELi16ELb1ELb0EEEJNSB_IJSI_SH_SJ_EEENSB_IJNSU_ISI_SE_EENSU_INSB_IJNSC_ILi16EEESD_EEENSB_IJSE_SI_EEEEEEEESL_NSB_IJNSB_IJllllEEESE_SW_EEESL_S23_NS1Q_6fusion15FusionCallbacksIS1U_NS24_17LinearCombinationISL_fSL_fLNS_15FloatRoundStyleE2EEES1V_S21_JEEENSA_5SM1004TMEM4LOAD26SM100_TMEM_LOAD_32dp32b16xENSA_20SM90_TMA_LOAD_IM2COLENS15_INS16_ILi2ELi4ELi3EEES19_NSU_INSB_IJS1A_S1X_EEENSB_IJS1X_SE_EEEEEEENSA_39AutoVectorizingCopyWithAssumedAlignmentILi128EEENSA_21SM90_TMA_STORE_IM2COLES2J_S2L_S2L_EEEvvEEEEvNT_6ParamsE:
	.zero		3200


//--------------------- SYMBOLS --------------------------

	.type		.nv.reservedSmem.offset0,@object
	.size		.nv.reservedSmem.offset0,0x4
	.type		.nv.reservedSmem.cap,@object
	.size		.nv.reservedSmem.cap,0x4
	.type		__assertfail,@function
